	.target	sm_90a

	.elftype	@"ET_EXEC"


//--------------------- .note.nv.tkinfo           --------------------------
	.section	.note.nv.tkinfo,"",@"SHT_NOTE"
	.sectionflags	@"SHF_NOTE_NV_TKINFO"
	.tkinfo
        /*0018*/ 	.word	0x00000002
        /*0030*/ 	.string	""
        /*0030*/ 	.string	"ptxas"
        /*0030*/ 	.string	"Cuda compilation tools, release 13.0, V13.0.88"
        /*0030*/ 	.string	"Build cuda_13.0.r13.0/compiler.36424714_0"
        /*0030*/ 	.string	"-arch sm_90a -m 64 "



//--------------------- .note.nv.cuinfo           --------------------------
	.section	.note.nv.cuinfo,"",@"SHT_NOTE"
	.sectionflags	@"SHF_NOTE_NV_CUINFO"
        /*0018*/ 	.short	0x0002
        /*001a*/ 	.short	0x005a
        /*001c*/ 	.short	0x0082
	.zero		2


//--------------------- .nv.info                  --------------------------
	.section	.nv.info,"",@"SHT_CUDA_INFO"
	.align	4


	//----- nvinfo : EIATTR_REGCOUNT
	.align		4
        /*0000*/ 	.byte	0x04, 0x2f
        /*0002*/ 	.short	(.L_21 - .L_20)
	.align		4
.L_20:
        /*0004*/ 	.word	index@(_ZN7cutlass13device_kernelIN5flash11enable_sm90INS1_16FlashAttnFwdSm90INS1_25CollectiveMainloopFwdSm90ILi2EN4cute5tupleIJNS5_1CILi1EEES8_S8_EEENS6_IJNS7_ILi192EEENS7_ILi160EEENS7_ILi64EEEEEELi64ENS_12float_e4m3_tEfNS_4arch4Sm90ELb1ELb0ELb0ELb1ELb0ELb1ELb0ELb1ELb1ELb0ELb0ELb0EEENS1_21CollectiveEpilogueFwdINS6_IJSA_SC_SB_EEES9_NS_10bfloat16_tESG_Li384ELb1ELb0ELb0ELb1EEENS1_36VarlenDynamicPersistentTileSchedulerILi192ELi160ELi384ELi128ELb0ELb0ELb1ELb1ELb1ELb1EEEEEEEEEvNT_6ParamsE)
        /*0008*/ 	.word	0x00000080


	//----- nvinfo : EIATTR_FRAME_SIZE
	.align		4
.L_21:
        /*000c*/ 	.byte	0x04, 0x11
        /*000e*/ 	.short	(.L_23 - .L_22)
	.align		4
.L_22:
        /*0010*/ 	.word	index@(_ZN7cutlass13device_kernelIN5flash11enable_sm90INS1_16FlashAttnFwdSm90INS1_25CollectiveMainloopFwdSm90ILi2EN4cute5tupleIJNS5_1CILi1EEES8_S8_EEENS6_IJNS7_ILi192EEENS7_ILi160EEENS7_ILi64EEEEEELi64ENS_12float_e4m3_tEfNS_4arch4Sm90ELb1ELb0ELb0ELb1ELb0ELb1ELb0ELb1ELb1ELb0ELb0ELb0EEENS1_21CollectiveEpilogueFwdINS6_IJSA_SC_SB_EEES9_NS_10bfloat16_tESG_Li384ELb1ELb0ELb0ELb1EEENS1_36VarlenDynamicPersistentTileSchedulerILi192ELi160ELi384ELi128ELb0ELb0ELb1ELb1ELb1ELb1EEEEEEEEEvNT_6ParamsE)
        /*0014*/ 	.word	0x00000078


	//----- nvinfo : EIATTR_REGCOUNT
	.align		4
.L_23:
        /*0018*/ 	.byte	0x04, 0x2f
        /*001a*/ 	.short	(.L_25 - .L_24)
	.align		4
.L_24:
        /*001c*/ 	.word	index@(_ZN7cutlass13device_kernelIN5flash11enable_sm90INS1_16FlashAttnFwdSm90INS1_25CollectiveMainloopFwdSm90ILi2EN4cute5tupleIJNS5_1CILi1EEES8_S8_EEENS6_IJNS7_ILi192EEENS7_ILi160EEENS7_ILi64EEEEEELi64ENS_12float_e4m3_tEfNS_4arch4Sm90ELb1ELb0ELb0ELb1ELb0ELb0ELb0ELb1ELb1ELb0ELb0ELb0EEENS1_21CollectiveEpilogueFwdINS6_IJSA_SC_SB_EEES9_NS_10bfloat16_tESG_Li384ELb1ELb0ELb0ELb1EEENS1_36VarlenDynamicPersistentTileSchedulerILi192ELi160ELi384ELi128ELb0ELb0ELb1ELb1ELb1ELb1EEEEEEEEEvNT_6ParamsE)
        /*0020*/ 	.word	0x00000080


	//----- nvinfo : EIATTR_FRAME_SIZE
	.align		4
.L_25:
        /*0024*/ 	.byte	0x04, 0x11
        /*0026*/ 	.short	(.L_27 - .L_26)
	.align		4
.L_26:
        /*0028*/ 	.word	index@(_ZN7cutlass13device_kernelIN5flash11enable_sm90INS1_16FlashAttnFwdSm90INS1_25CollectiveMainloopFwdSm90ILi2EN4cute5tupleIJNS5_1CILi1EEES8_S8_EEENS6_IJNS7_ILi192EEENS7_ILi160EEENS7_ILi64EEEEEELi64ENS_12float_e4m3_tEfNS_4arch4Sm90ELb1ELb0ELb0ELb1ELb0ELb0ELb0ELb1ELb1ELb0ELb0ELb0EEENS1_21CollectiveEpilogueFwdINS6_IJSA_SC_SB_EEES9_NS_10bfloat16_tESG_Li384ELb1ELb0ELb0ELb1EEENS1_36VarlenDynamicPersistentTileSchedulerILi192ELi160ELi384ELi128ELb0ELb0ELb1ELb1ELb1ELb1EEEEEEEEEvNT_6ParamsE)
        /*002c*/ 	.word	0x00000008


	//----- nvinfo : EIATTR_REGCOUNT
	.align		4
.L_27:
        /*0030*/ 	.byte	0x04, 0x2f
        /*0032*/ 	.short	(.L_29 - .L_28)
	.align		4
.L_28:
        /*0034*/ 	.word	index@(_ZN7cutlass13device_kernelIN5flash11enable_sm90INS1_16FlashAttnFwdSm90INS1_25CollectiveMainloopFwdSm90ILi2EN4cute5tupleIJNS5_1CILi1EEES8_S8_EEENS6_IJNS7_ILi192EEENS7_ILi160EEENS7_ILi64EEEEEELi64ENS_12float_e4m3_tEfNS_4arch4Sm90ELb1ELb0ELb0ELb0ELb0ELb0ELb0ELb1ELb1ELb0ELb0ELb0EEENS1_21CollectiveEpilogueFwdINS6_IJSA_SC_SB_EEES9_NS_10bfloat16_tESG_Li384ELb0ELb0ELb0ELb1EEENS1_30DynamicPersistentTileSchedulerILi384ELi128ELb0ELb0ELb1EEEEEEEEEvNT_6ParamsE)
        /*0038*/ 	.word	0x00000080


	//----- nvinfo : EIATTR_FRAME_SIZE
	.align		4
.L_29:
        /*003c*/ 	.byte	0x04, 0x11
        /*003e*/ 	.short	(.L_31 - .L_30)
	.align		4
.L_30:
        /*0040*/ 	.word	index@(_ZN7cutlass13device_kernelIN5flash11enable_sm90INS1_16FlashAttnFwdSm90INS1_25CollectiveMainloopFwdSm90ILi2EN4cute5tupleIJNS5_1CILi1EEES8_S8_EEENS6_IJNS7_ILi192EEENS7_ILi160EEENS7_ILi64EEEEEELi64ENS_12float_e4m3_tEfNS_4arch4Sm90ELb1ELb0ELb0ELb0ELb0ELb0ELb0ELb1ELb1ELb0ELb0ELb0EEENS1_21CollectiveEpilogueFwdINS6_IJSA_SC_SB_EEES9_NS_10bfloat16_tESG_Li384ELb0ELb0ELb0ELb1EEENS1_30DynamicPersistentTileSchedulerILi384ELi128ELb0ELb0ELb1EEEEEEEEEvNT_6ParamsE)
        /*0044*/ 	.word	0x00000010


	//----- nvinfo : EIATTR_REGCOUNT
	.align		4
.L_31:
        /*0048*/ 	.byte	0x04, 0x2f
        /*004a*/ 	.short	(.L_33 - .L_32)
	.align		4
.L_32:
        /*004c*/ 	.word	index@(_ZN7cutlass13device_kernelIN5flash11enable_sm90INS1_16FlashAttnFwdSm90INS1_25CollectiveMainloopFwdSm90ILi2EN4cute5tupleIJNS5_1CILi1EEES8_S8_EEENS6_IJNS7_ILi192EEENS7_ILi160EEENS7_ILi64EEEEEELi64ENS_12float_e4m3_tEfNS_4arch4Sm90ELb0ELb1ELb0ELb1ELb0ELb1ELb0ELb1ELb1ELb0ELb0ELb0EEENS1_21CollectiveEpilogueFwdINS6_IJSA_SC_SB_EEES9_NS_10bfloat16_tESG_Li384ELb1ELb0ELb0ELb1EEENS1_36VarlenDynamicPersistentTileSchedulerILi192ELi160ELi384ELi128ELb0ELb0ELb1ELb1ELb0ELb1EEEEEEEEEvNT_6ParamsE)
        /*0050*/ 	.word	0x00000080


	//----- nvinfo : EIATTR_FRAME_SIZE
	.align		4
.L_33:
        /*0054*/ 	.byte	0x04, 0x11
        /*0056*/ 	.short	(.L_35 - .L_34)
	.align		4
.L_34:
        /*0058*/ 	.word	index@(_ZN7cutlass13device_kernelIN5flash11enable_sm90INS1_16FlashAttnFwdSm90INS1_25CollectiveMainloopFwdSm90ILi2EN4cute5tupleIJNS5_1CILi1EEES8_S8_EEENS6_IJNS7_ILi192EEENS7_ILi160EEENS7_ILi64EEEEEELi64ENS_12float_e4m3_tEfNS_4arch4Sm90ELb0ELb1ELb0ELb1ELb0ELb1ELb0ELb1ELb1ELb0ELb0ELb0EEENS1_21CollectiveEpilogueFwdINS6_IJSA_SC_SB_EEES9_NS_10bfloat16_tESG_Li384ELb1ELb0ELb0ELb1EEENS1_36VarlenDynamicPersistentTileSchedulerILi192ELi160ELi384ELi128ELb0ELb0ELb1ELb1ELb0ELb1EEEEEEEEEvNT_6ParamsE)
        /*005c*/ 	.word	0x00000078


	//----- nvinfo : EIATTR_REGCOUNT
	.align		4
.L_35:
        /*0060*/ 	.byte	0x04, 0x2f
        /*0062*/ 	.short	(.L_37 - .L_36)
	.align		4
.L_36:
        /*0064*/ 	.word	index@(_ZN7cutlass13device_kernelIN5flash11enable_sm90INS1_16FlashAttnFwdSm90INS1_25CollectiveMainloopFwdSm90ILi2EN4cute5tupleIJNS5_1CILi1EEES8_S8_EEENS6_IJNS7_ILi192EEENS7_ILi160EEENS7_ILi64EEEEEELi64ENS_12float_e4m3_tEfNS_4arch4Sm90ELb0ELb1ELb0ELb1ELb0ELb0ELb0ELb1ELb1ELb0ELb0ELb0EEENS1_21CollectiveEpilogueFwdINS6_IJSA_SC_SB_EEES9_NS_10bfloat16_tESG_Li384ELb1ELb0ELb0ELb1EEENS1_36VarlenDynamicPersistentTileSchedulerILi192ELi160ELi384ELi128ELb0ELb0ELb1ELb1ELb0ELb1EEEEEEEEEvNT_6ParamsE)
        /*0068*/ 	.word	0x00000080


	//----- nvinfo : EIATTR_FRAME_SIZE
	.align		4
.L_37:
        /*006c*/ 	.byte	0x04, 0x11
        /*006e*/ 	.short	(.L_39 - .L_38)
	.align		4
.L_38:
        /*0070*/ 	.word	index@(_ZN7cutlass13device_kernelIN5flash11enable_sm90INS1_16FlashAttnFwdSm90INS1_25CollectiveMainloopFwdSm90ILi2EN4cute5tupleIJNS5_1CILi1EEES8_S8_EEENS6_IJNS7_ILi192EEENS7_ILi160EEENS7_ILi64EEEEEELi64ENS_12float_e4m3_tEfNS_4arch4Sm90ELb0ELb1ELb0ELb1ELb0ELb0ELb0ELb1ELb1ELb0ELb0ELb0EEENS1_21CollectiveEpilogueFwdINS6_IJSA_SC_SB_EEES9_NS_10bfloat16_tESG_Li384ELb1ELb0ELb0ELb1EEENS1_36VarlenDynamicPersistentTileSchedulerILi192ELi160ELi384ELi128ELb0ELb0ELb1ELb1ELb0ELb1EEEEEEEEEvNT_6ParamsE)
        /*0074*/ 	.word	0x00000008


	//----- nvinfo : EIATTR_REGCOUNT
	.align		4
.L_39:
        /*0078*/ 	.byte	0x04, 0x2f
        /*007a*/ 	.short	(.L_41 - .L_40)
	.align		4
.L_40:
        /*007c*/ 	.word	index@(_ZN7cutlass13device_kernelIN5flash11enable_sm90INS1_16FlashAttnFwdSm90INS1_25CollectiveMainloopFwdSm90ILi2EN4cute5tupleIJNS5_1CILi1EEES8_S8_EEENS6_IJNS7_ILi192EEENS7_ILi160EEENS7_ILi64EEEEEELi64ENS_12float_e4m3_tEfNS_4arch4Sm90ELb0ELb1ELb0ELb0ELb0ELb0ELb0ELb1ELb1ELb0ELb0ELb0EEENS1_21CollectiveEpilogueFwdINS6_IJSA_SC_SB_EEES9_NS_10bfloat16_tESG_Li384ELb0ELb0ELb0ELb1EEENS1_30DynamicPersistentTileSchedulerILi384ELi128ELb0ELb0ELb1EEEEEEEEEvNT_6ParamsE)
        /*0080*/ 	.word	0x00000080


	//----- nvinfo : EIATTR_FRAME_SIZE
	.align		4
.L_41:
        /*0084*/ 	.byte	0x04, 0x11
        /*0086*/ 	.short	(.L_43 - .L_42)
	.align		4
.L_42:
        /*0088*/ 	.word	index@(_ZN7cutlass13device_kernelIN5flash11enable_sm90INS1_16FlashAttnFwdSm90INS1_25CollectiveMainloopFwdSm90ILi2EN4cute5tupleIJNS5_1CILi1EEES8_S8_EEENS6_IJNS7_ILi192EEENS7_ILi160EEENS7_ILi64EEEEEELi64ENS_12float_e4m3_tEfNS_4arch4Sm90ELb0ELb1ELb0ELb0ELb0ELb0ELb0ELb1ELb1ELb0ELb0ELb0EEENS1_21CollectiveEpilogueFwdINS6_IJSA_SC_SB_EEES9_NS_10bfloat16_tESG_Li384ELb0ELb0ELb0ELb1EEENS1_30DynamicPersistentTileSchedulerILi384ELi128ELb0ELb0ELb1EEEEEEEEEvNT_6ParamsE)
        /*008c*/ 	.word	0x00000008


	//----- nvinfo : EIATTR_REGCOUNT
	.align		4
.L_43:
        /*0090*/ 	.byte	0x04, 0x2f
        /*0092*/ 	.short	(.L_45 - .L_44)
	.align		4
.L_44:
        /*0094*/ 	.word	index@(_ZN7cutlass13device_kernelIN5flash11enable_sm90INS1_16FlashAttnFwdSm90INS1_25CollectiveMainloopFwdSm90ILi2EN4cute5tupleIJNS5_1CILi1EEES8_S8_EEENS6_IJNS7_ILi192EEENS7_ILi160EEENS7_ILi64EEEEEELi64ENS_12float_e4m3_tEfNS_4arch4Sm90ELb0ELb0ELb0ELb1ELb0ELb1ELb0ELb1ELb1ELb0ELb0ELb0EEENS1_21CollectiveEpilogueFwdINS6_IJSA_SC_SB_EEES9_NS_10bfloat16_tESG_Li384ELb1ELb0ELb0ELb1EEENS1_36VarlenDynamicPersistentTileSchedulerILi192ELi160ELi384ELi128ELb0ELb0ELb1ELb0ELb1ELb1EEEEEEEEEvNT_6ParamsE)
        /*0098*/ 	.word	0x00000080


	//----- nvinfo : EIATTR_FRAME_SIZE
	.align		4
.L_45:
        /*009c*/ 	.byte	0x04, 0x11
        /*009e*/ 	.short	(.L_47 - .L_46)
	.align		4
.L_46:
        /*00a0*/ 	.word	index@(_ZN7cutlass13device_kernelIN5flash11enable_sm90INS1_16FlashAttnFwdSm90INS1_25CollectiveMainloopFwdSm90ILi2EN4cute5tupleIJNS5_1CILi1EEES8_S8_EEENS6_IJNS7_ILi192EEENS7_ILi160EEENS7_ILi64EEEEEELi64ENS_12float_e4m3_tEfNS_4arch4Sm90ELb0ELb0ELb0ELb1ELb0ELb1ELb0ELb1ELb1ELb0ELb0ELb0EEENS1_21CollectiveEpilogueFwdINS6_IJSA_SC_SB_EEES9_NS_10bfloat16_tESG_Li384ELb1ELb0ELb0ELb1EEENS1_36VarlenDynamicPersistentTileSchedulerILi192ELi160ELi384ELi128ELb0ELb0ELb1ELb0ELb1ELb1EEEEEEEEEvNT_6ParamsE)
        /*00a4*/ 	.word	0x00000060


	//----- nvinfo : EIATTR_REGCOUNT
	.align		4
.L_47:
        /*00a8*/ 	.byte	0x04, 0x2f
        /*00aa*/ 	.short	(.L_49 - .L_48)
	.align		4
.L_48:
        /*00ac*/ 	.word	index@(_ZN7cutlass13device_kernelIN5flash11enable_sm90INS1_16FlashAttnFwdSm90INS1_25CollectiveMainloopFwdSm90ILi2EN4cute5tupleIJNS5_1CILi1EEES8_S8_EEENS6_IJNS7_ILi192EEENS7_ILi160EEENS7_ILi64EEEEEELi64ENS_12float_e4m3_tEfNS_4arch4Sm90ELb0ELb0ELb0ELb1ELb0ELb0ELb0ELb1ELb1ELb0ELb0ELb0EEENS1_21CollectiveEpilogueFwdINS6_IJSA_SC_SB_EEES9_NS_10bfloat16_tESG_Li384ELb1ELb0ELb0ELb1EEENS1_36VarlenDynamicPersistentTileSchedulerILi192ELi160ELi384ELi128ELb0ELb0ELb1ELb0ELb1ELb1EEEEEEEEEvNT_6ParamsE)
        /*00b0*/ 	.word	0x00000080


	//----- nvinfo : EIATTR_FRAME_SIZE
	.align		4
.L_49:
        /*00b4*/ 	.byte	0x04, 0x11
        /*00b6*/ 	.short	(.L_51 - .L_50)
	.align		4
.L_50:
        /*00b8*/ 	.word	index@(_ZN7cutlass13device_kernelIN5flash11enable_sm90INS1_16FlashAttnFwdSm90INS1_25CollectiveMainloopFwdSm90ILi2EN4cute5tupleIJNS5_1CILi1EEES8_S8_EEENS6_IJNS7_ILi192EEENS7_ILi160EEENS7_ILi64EEEEEELi64ENS_12float_e4m3_tEfNS_4arch4Sm90ELb0ELb0ELb0ELb1ELb0ELb0ELb0ELb1ELb1ELb0ELb0ELb0EEENS1_21CollectiveEpilogueFwdINS6_IJSA_SC_SB_EEES9_NS_10bfloat16_tESG_Li384ELb1ELb0ELb0ELb1EEENS1_36VarlenDynamicPersistentTileSchedulerILi192ELi160ELi384ELi128ELb0ELb0ELb1ELb0ELb1ELb1EEEEEEEEEvNT_6ParamsE)
        /*00bc*/ 	.word	0x00000008


	//----- nvinfo : EIATTR_REGCOUNT
	.align		4
.L_51:
        /*00c0*/ 	.byte	0x04, 0x2f
        /*00c2*/ 	.short	(.L_53 - .L_52)
	.align		4
.L_52:
        /*00c4*/ 	.word	index@(_ZN7cutlass13device_kernelIN5flash11enable_sm90INS1_16FlashAttnFwdSm90INS1_25CollectiveMainloopFwdSm90ILi2EN4cute5tupleIJNS5_1CILi1EEES8_S8_EEENS6_IJNS7_ILi192EEENS7_ILi160EEENS7_ILi64EEEEEELi64ENS_12float_e4m3_tEfNS_4arch4Sm90ELb0ELb0ELb0ELb0ELb0ELb0ELb0ELb1ELb1ELb0ELb0ELb0EEENS1_21CollectiveEpilogueFwdINS6_IJSA_SC_SB_EEES9_NS_10bfloat16_tESG_Li384ELb0ELb0ELb0ELb1EEENS1_29StaticPersistentTileSchedulerILb0EEEEEEEEEvNT_6ParamsE)
        /*00c8*/ 	.word	0x00000080


	//----- nvinfo : EIATTR_FRAME_SIZE
	.align		4
.L_53:
        /*00cc*/ 	.byte	0x04, 0x11
        /*00ce*/ 	.short	(.L_55 - .L_54)
	.align		4
.L_54:
        /*00d0*/ 	.word	index@(_ZN7cutlass13device_kernelIN5flash11enable_sm90INS1_16FlashAttnFwdSm90INS1_25CollectiveMainloopFwdSm90ILi2EN4cute5tupleIJNS5_1CILi1EEES8_S8_EEENS6_IJNS7_ILi192EEENS7_ILi160EEENS7_ILi64EEEEEELi64ENS_12float_e4m3_tEfNS_4arch4Sm90ELb0ELb0ELb0ELb0ELb0ELb0ELb0ELb1ELb1ELb0ELb0ELb0EEENS1_21CollectiveEpilogueFwdINS6_IJSA_SC_SB_EEES9_NS_10bfloat16_tESG_Li384ELb0ELb0ELb0ELb1EEENS1_29StaticPersistentTileSchedulerILb0EEEEEEEEEvNT_6ParamsE)
        /*00d4*/ 	.word	0x00000000


	//----- nvinfo : EIATTR_MIN_STACK_SIZE
	.align		4
.L_55:
        /*00d8*/ 	.byte	0x04, 0x12
        /*00da*/ 	.short	(.L_57 - .L_56)
	.align		4
.L_56:
        /*00dc*/ 	.word	index@(_ZN7cutlass13device_kernelIN5flash11enable_sm90INS1_16FlashAttnFwdSm90INS1_25CollectiveMainloopFwdSm90ILi2EN4cute5tupleIJNS5_1CILi1EEES8_S8_EEENS6_IJNS7_ILi192EEENS7_ILi160EEENS7_ILi64EEEEEELi64ENS_12float_e4m3_tEfNS_4arch4Sm90ELb0ELb0ELb0ELb0ELb0ELb0ELb0ELb1ELb1ELb0ELb0ELb0EEENS1_21CollectiveEpilogueFwdINS6_IJSA_SC_SB_EEES9_NS_10bfloat16_tESG_Li384ELb0ELb0ELb0ELb1EEENS1_29StaticPersistentTileSchedulerILb0EEEEEEEEEvNT_6ParamsE)
        /*00e0*/ 	.word	0x00000000


	//----- nvinfo : EIATTR_MIN_STACK_SIZE
	.align		4
.L_57:
        /*00e4*/ 	.byte	0x04, 0x12
        /*00e6*/ 	.short	(.L_59 - .L_58)
	.align		4
.L_58:
        /*00e8*/ 	.word	index@(_ZN7cutlass13device_kernelIN5flash11enable_sm90INS1_16FlashAttnFwdSm90INS1_25CollectiveMainloopFwdSm90ILi2EN4cute5tupleIJNS5_1CILi1EEES8_S8_EEENS6_IJNS7_ILi192EEENS7_ILi160EEENS7_ILi64EEEEEELi64ENS_12float_e4m3_tEfNS_4arch4Sm90ELb0ELb0ELb0ELb1ELb0ELb0ELb0ELb1ELb1ELb0ELb0ELb0EEENS1_21CollectiveEpilogueFwdINS6_IJSA_SC_SB_EEES9_NS_10bfloat16_tESG_Li384ELb1ELb0ELb0ELb1EEENS1_36VarlenDynamicPersistentTileSchedulerILi192ELi160ELi384ELi128ELb0ELb0ELb1ELb0ELb1ELb1EEEEEEEEEvNT_6ParamsE)
        /*00ec*/ 	.word	0x00000008


	//----- nvinfo : EIATTR_MIN_STACK_SIZE
	.align		4
.L_59:
        /*00f0*/ 	.byte	0x04, 0x12
        /*00f2*/ 	.short	(.L_61 - .L_60)
	.align		4
.L_60:
        /*00f4*/ 	.word	index@(_ZN7cutlass13device_kernelIN5flash11enable_sm90INS1_16FlashAttnFwdSm90INS1_25CollectiveMainloopFwdSm90ILi2EN4cute5tupleIJNS5_1CILi1EEES8_S8_EEENS6_IJNS7_ILi192EEENS7_ILi160EEENS7_ILi64EEEEEELi64ENS_12float_e4m3_tEfNS_4arch4Sm90ELb0ELb0ELb0ELb1ELb0ELb1ELb0ELb1ELb1ELb0ELb0ELb0EEENS1_21CollectiveEpilogueFwdINS6_IJSA_SC_SB_EEES9_NS_10bfloat16_tESG_Li384ELb1ELb0ELb0ELb1EEENS1_36VarlenDynamicPersistentTileSchedulerILi192ELi160ELi384ELi128ELb0ELb0ELb1ELb0ELb1ELb1EEEEEEEEEvNT_6ParamsE)
        /*00f8*/ 	.word	0x00000060


	//----- nvinfo : EIATTR_MIN_STACK_SIZE
	.align		4
.L_61:
        /*00fc*/ 	.byte	0x04, 0x12
        /*00fe*/ 	.short	(.L_63 - .L_62)
	.align		4
.L_62:
        /*0100*/ 	.word	index@(_ZN7cutlass13device_kernelIN5flash11enable_sm90INS1_16FlashAttnFwdSm90INS1_25CollectiveMainloopFwdSm90ILi2EN4cute5tupleIJNS5_1CILi1EEES8_S8_EEENS6_IJNS7_ILi192EEENS7_ILi160EEENS7_ILi64EEEEEELi64ENS_12float_e4m3_tEfNS_4arch4Sm90ELb0ELb1ELb0ELb0ELb0ELb0ELb0ELb1ELb1ELb0ELb0ELb0EEENS1_21CollectiveEpilogueFwdINS6_IJSA_SC_SB_EEES9_NS_10bfloat16_tESG_Li384ELb0ELb0ELb0ELb1EEENS1_30DynamicPersistentTileSchedulerILi384ELi128ELb0ELb0ELb1EEEEEEEEEvNT_6ParamsE)
        /*0104*/ 	.word	0x00000008


	//----- nvinfo : EIATTR_MIN_STACK_SIZE
	.align		4
.L_63:
        /*0108*/ 	.byte	0x04, 0x12
        /*010a*/ 	.short	(.L_65 - .L_64)
	.align		4
.L_64:
        /*010c*/ 	.word	index@(_ZN7cutlass13device_kernelIN5flash11enable_sm90INS1_16FlashAttnFwdSm90INS1_25CollectiveMainloopFwdSm90ILi2EN4cute5tupleIJNS5_1CILi1EEES8_S8_EEENS6_IJNS7_ILi192EEENS7_ILi160EEENS7_ILi64EEEEEELi64ENS_12float_e4m3_tEfNS_4arch4Sm90ELb0ELb1ELb0ELb1ELb0ELb0ELb0ELb1ELb1ELb0ELb0ELb0EEENS1_21CollectiveEpilogueFwdINS6_IJSA_SC_SB_EEES9_NS_10bfloat16_tESG_Li384ELb1ELb0ELb0ELb1EEENS1_36VarlenDynamicPersistentTileSchedulerILi192ELi160ELi384ELi128ELb0ELb0ELb1ELb1ELb0ELb1EEEEEEEEEvNT_6ParamsE)
        /*0110*/ 	.word	0x00000008


	//----- nvinfo : EIATTR_MIN_STACK_SIZE
	.align		4
.L_65:
        /*0114*/ 	.byte	0x04, 0x12
        /*0116*/ 	.short	(.L_67 - .L_66)
	.align		4
.L_66:
        /*0118*/ 	.word	index@(_ZN7cutlass13device_kernelIN5flash11enable_sm90INS1_16FlashAttnFwdSm90INS1_25CollectiveMainloopFwdSm90ILi2EN4cute5tupleIJNS5_1CILi1EEES8_S8_EEENS6_IJNS7_ILi192EEENS7_ILi160EEENS7_ILi64EEEEEELi64ENS_12float_e4m3_tEfNS_4arch4Sm90ELb0ELb1ELb0ELb1ELb0ELb1ELb0ELb1ELb1ELb0ELb0ELb0EEENS1_21CollectiveEpilogueFwdINS6_IJSA_SC_SB_EEES9_NS_10bfloat16_tESG_Li384ELb1ELb0ELb0ELb1EEENS1_36VarlenDynamicPersistentTileSchedulerILi192ELi160ELi384ELi128ELb0ELb0ELb1ELb1ELb0ELb1EEEEEEEEEvNT_6ParamsE)
        /*011c*/ 	.word	0x00000078


	//----- nvinfo : EIATTR_MIN_STACK_SIZE
	.align		4
.L_67:
        /*0120*/ 	.byte	0x04, 0x12
        /*0122*/ 	.short	(.L_69 - .L_68)
	.align		4
.L_68:
        /*0124*/ 	.word	index@(_ZN7cutlass13device_kernelIN5flash11enable_sm90INS1_16FlashAttnFwdSm90INS1_25CollectiveMainloopFwdSm90ILi2EN4cute5tupleIJNS5_1CILi1EEES8_S8_EEENS6_IJNS7_ILi192EEENS7_ILi160EEENS7_ILi64EEEEEELi64ENS_12float_e4m3_tEfNS_4arch4Sm90ELb1ELb0ELb0ELb0ELb0ELb0ELb0ELb1ELb1ELb0ELb0ELb0EEENS1_21CollectiveEpilogueFwdINS6_IJSA_SC_SB_EEES9_NS_10bfloat16_tESG_Li384ELb0ELb0ELb0ELb1EEENS1_30DynamicPersistentTileSchedulerILi384ELi128ELb0ELb0ELb1EEEEEEEEEvNT_6ParamsE)
        /*0128*/ 	.word	0x00000010


	//----- nvinfo : EIATTR_MIN_STACK_SIZE
	.align		4
.L_69:
        /*012c*/ 	.byte	0x04, 0x12
        /*012e*/ 	.short	(.L_71 - .L_70)
	.align		4
.L_70:
        /*0130*/ 	.word	index@(_ZN7cutlass13device_kernelIN5flash11enable_sm90INS1_16FlashAttnFwdSm90INS1_25CollectiveMainloopFwdSm90ILi2EN4cute5tupleIJNS5_1CILi1EEES8_S8_EEENS6_IJNS7_ILi192EEENS7_ILi160EEENS7_ILi64EEEEEELi64ENS_12float_e4m3_tEfNS_4arch4Sm90ELb1ELb0ELb0ELb1ELb0ELb0ELb0ELb1ELb1ELb0ELb0ELb0EEENS1_21CollectiveEpilogueFwdINS6_IJSA_SC_SB_EEES9_NS_10bfloat16_tESG_Li384ELb1ELb0ELb0ELb1EEENS1_36VarlenDynamicPersistentTileSchedulerILi192ELi160ELi384ELi128ELb0ELb0ELb1ELb1ELb1ELb1EEEEEEEEEvNT_6ParamsE)
        /*0134*/ 	.word	0x00000008


	//----- nvinfo : EIATTR_MIN_STACK_SIZE
	.align		4
.L_71:
        /*0138*/ 	.byte	0x04, 0x12
        /*013a*/ 	.short	(.L_73 - .L_72)
	.align		4
.L_72:
        /*013c*/ 	.word	index@(_ZN7cutlass13device_kernelIN5flash11enable_sm90INS1_16FlashAttnFwdSm90INS1_25CollectiveMainloopFwdSm90ILi2EN4cute5tupleIJNS5_1CILi1EEES8_S8_EEENS6_IJNS7_ILi192EEENS7_ILi160EEENS7_ILi64EEEEEELi64ENS_12float_e4m3_tEfNS_4arch4Sm90ELb1ELb0ELb0ELb1ELb0ELb1ELb0ELb1ELb1ELb0ELb0ELb0EEENS1_21CollectiveEpilogueFwdINS6_IJSA_SC_SB_EEES9_NS_10bfloat16_tESG_Li384ELb1ELb0ELb0ELb1EEENS1_36VarlenDynamicPersistentTileSchedulerILi192ELi160ELi384ELi128ELb0ELb0ELb1ELb1ELb1ELb1EEEEEEEEEvNT_6ParamsE)
        /*0140*/ 	.word	0x00000078
.L_73:


//--------------------- .nv.compat                --------------------------
	.section	.nv.compat,"",@"SHT_CUDA_COMPAT_INFO"
	.align	4
        /*0000*/ 	.byte	0x02, 0x09, 0x01, 0x00, 0x02, 0x02, 0x04, 0x00, 0x02, 0x05, 0x05, 0x00, 0x03, 0x07, 0x01, 0x01
        /*0010*/ 	.byte	0x02, 0x03, 0x01, 0x00, 0x02, 0x06, 0x01, 0x00, 0x04, 0x0b, 0x08, 0x00, 0x00, 0x00, 0x00, 0x00
        /*0020*/ 	.byte	0x00, 0x00, 0x00, 0x00


//--------------------- .nv.info._ZN7cutlass13device_kernelIN5flash11enable_sm90INS1_16FlashAttnFwdSm90INS1_25CollectiveMainloopFwdSm90ILi2EN4cute5tupleIJNS5_1CILi1EEES8_S8_EEENS6_IJNS7_ILi192EEENS7_ILi160EEENS7_ILi64EEEEEELi64ENS_12float_e4m3_tEfNS_4arch4Sm90ELb0ELb0ELb0ELb0ELb0ELb0ELb0ELb1ELb1ELb0ELb0ELb0EEENS1_21CollectiveEpilogueFwdINS6_IJSA_SC_SB_EEES9_NS_10bfloat16_tESG_Li384ELb0ELb0ELb0ELb1EEENS1_29StaticPersistentTileSchedulerILb0EEEEEEEEEvNT_6ParamsE --------------------------
	.section	.nv.info._ZN7cutlass13device_kernelIN5flash11enable_sm90INS1_16FlashAttnFwdSm90INS1_25CollectiveMainloopFwdSm90ILi2EN4cute5tupleIJNS5_1CILi1EEES8_S8_EEENS6_IJNS7_ILi192EEENS7_ILi160EEENS7_ILi64EEEEEELi64ENS_12float_e4m3_tEfNS_4arch4Sm90ELb0ELb0ELb0ELb0ELb0ELb0ELb0ELb1ELb1ELb0ELb0ELb0EEENS1_21CollectiveEpilogueFwdINS6_IJSA_SC_SB_EEES9_NS_10bfloat16_tESG_Li384ELb0ELb0ELb0ELb1EEENS1_29StaticPersistentTileSchedulerILb0EEEEEEEEEvNT_6ParamsE,"",@"SHT_CUDA_INFO"
	.sectionflags	@""
	.align	4


	//----- nvinfo : EIATTR_CUDA_API_VERSION
	.align		4
        /*0000*/ 	.byte	0x04, 0x37
        /*0002*/ 	.short	(.L_75 - .L_74)
.L_74:
        /*0004*/ 	.word	0x00000082


	//----- nvinfo : EIATTR_KPARAM_INFO
	.align		4
.L_75:
        /*0008*/ 	.byte	0x04, 0x17
        /*000a*/ 	.short	(.L_77 - .L_76)
.L_76:
        /*000c*/ 	.word	0x00000000
        /*0010*/ 	.short	0x0000
        /*0012*/ 	.short	0x0070
        /*0014*/ 	.byte	0x00, 0xf0, 0x01, 0x2e


	//----- nvinfo : EIATTR_SPARSE_MMA_MASK
	.align		4
.L_77:
        /*0018*/ 	.byte	0x03, 0x50
        /*001a*/ 	.short	0x0000


	//----- nvinfo : EIATTR_MAXREG_COUNT
	.align		4
        /*001c*/ 	.byte	0x03, 0x1b
        /*001e*/ 	.short	0x0080


	//----- nvinfo : EIATTR_NUM_BARRIERS
	.align		4
        /*0020*/ 	.byte	0x02, 0x4c
        /*0022*/ 	.byte	0x09
	.zero		1


	//----- nvinfo : EIATTR_EXTERNS
	.align		4
        /*0024*/ 	.byte	0x04, 0x0f
        /*0026*/ 	.short	(.L_79 - .L_78)


	//   ....[0]....
	.align		4
.L_78:
        /*0028*/ 	.word	index@(__assertfail)


	//----- nvinfo : EIATTR_MERCURY_ISA_VERSION
	.align		4
.L_79:
        /*002c*/ 	.byte	0x03, 0x5f
        /*002e*/ 	.short	0x0101


	//----- nvinfo : EIATTR_INT_WARP_WIDE_INSTR_OFFSETS
	.align		4
        /*0030*/ 	.byte	0x04, 0x31
        /*0032*/ 	.short	(.L_81 - .L_80)


	//   ....[0]....
.L_80:
        /*0034*/ 	.word	0x00000180


	//   ....[1]....
        /*0038*/ 	.word	0x000001b0


	//   ....[2]....
        /*003c*/ 	.word	0x000001c0


	//   ....[3]....
        /*0040*/ 	.word	0x00007c90


	//----- nvinfo : EIATTR_COOP_GROUP_MASK_REGIDS
	.align		4
.L_81:
        /*0044*/ 	.byte	0x04, 0x29
        /*0046*/ 	.short	(.L_83 - .L_82)


	//   ....[0]....
.L_82:
        /*0048*/ 	.word	0xffffffff


	//   ....[1]....
        /*004c*/ 	.word	0xffffffff


	//   ....[2]....
        /*0050*/ 	.word	0xffffffff


	//   ....[3]....
        /*0054*/ 	.word	0xffffffff


	//   ....[4]....
        /*0058*/ 	.word	0xffffffff


	//   ....[5]....
        /*005c*/ 	.word	0xffffffff


	//   ....[6]....
        /*0060*/ 	.word	0xffffffff


	//   ....[7]....
        /*0064*/ 	.word	0xffffffff


	//   ....[8]....
        /*0068*/ 	.word	0xffffffff


	//   ....[9]....
        /*006c*/ 	.word	0xffffffff


	//   ....[10]....
        /*0070*/ 	.word	0xffffffff


	//   ....[11]....
        /*0074*/ 	.word	0xffffffff


	//   ....[12]....
        /*0078*/ 	.word	0xffffffff


	//   ....[13]....
        /*007c*/ 	.word	0xffffffff


	//   ....[14]....
        /*0080*/ 	.word	0xffffffff


	//   ....[15]....
        /*0084*/ 	.word	0xffffffff


	//   ....[16]....
        /*0088*/ 	.word	0xffffffff


	//   ....[17]....
        /*008c*/ 	.word	0xffffffff


	//   ....[18]....
        /*0090*/ 	.word	0xffffffff


	//   ....[19]....
        /*0094*/ 	.word	0xffffffff


	//   ....[20]....
        /*0098*/ 	.word	0xffffffff


	//   ....[21]....
        /*009c*/ 	.word	0xffffffff


	//   ....[22]....
        /*00a0*/ 	.word	0xffffffff


	//   ....[23]....
        /*00a4*/ 	.word	0xffffffff


	//   ....[24]....
        /*00a8*/ 	.word	0xffffffff


	//   ....[25]....
        /*00ac*/ 	.word	0xffffffff


	//   ....[26]....
        /*00b0*/ 	.word	0xffffffff


	//   ....[27]....
        /*00b4*/ 	.word	0xffffffff


	//   ....[28]....
        /*00b8*/ 	.word	0xffffffff


	//   ....[29]....
        /*00bc*/ 	.word	0xffffffff


	//   ....[30]....
        /*00c0*/ 	.word	0xffffffff


	//   ....[31]....
        /*00c4*/ 	.word	0xffffffff


	//   ....[32]....
        /*00c8*/ 	.word	0xffffffff


	//   ....[33]....
        /*00cc*/ 	.word	0xffffffff


	//   ....[34]....
        /*00d0*/ 	.word	0xffffffff


	//   ....[35]....
        /*00d4*/ 	.word	0xffffffff


	//   ....[36]....
        /*00d8*/ 	.word	0xffffffff


	//   ....[37]....
        /*00dc*/ 	.word	0xffffffff


	//   ....[38]....
        /*00e0*/ 	.word	0xffffffff


	//   ....[39]....
        /*00e4*/ 	.word	0x0500000f


	//----- nvinfo : EIATTR_COOP_GROUP_INSTR_OFFSETS
	.align		4
.L_83:
        /*00e8*/ 	.byte	0x04, 0x28
        /*00ea*/ 	.short	(.L_85 - .L_84)


	//   ....[0]....
.L_84:
        /*00ec*/ 	.word	0x00000050


	//   ....[1]....
        /*00f0*/ 	.word	0x00000190


	//   ....[2]....
        /*00f4*/ 	.word	0x000001e0


	//   ....[3]....
        /*00f8*/ 	.word	0x000003d0


	//   ....[4]....
        /*00fc*/ 	.word	0x00000530


	//   ....[5]....
        /*0100*/ 	.word	0x00000650


	//   ....[6]....
        /*0104*/ 	.word	0x000007b0


	//   ....[7]....
        /*0108*/ 	.word	0x00000dd0


	//   ....[8]....
        /*010c*/ 	.word	0x00002570


	//   ....[9]....
        /*0110*/ 	.word	0x00002670


	//   ....[10]....
        /*0114*/ 	.word	0x00002930


	//   ....[11]....
        /*0118*/ 	.word	0x00002ae0


	//   ....[12]....
        /*011c*/ 	.word	0x00004920


	//   ....[13]....
        /*0120*/ 	.word	0x00004930


	//   ....[14]....
        /*0124*/ 	.word	0x00004970


	//   ....[15]....
        /*0128*/ 	.word	0x00004990


	//   ....[16]....
        /*012c*/ 	.word	0x00006320


	//   ....[17]....
        /*0130*/ 	.word	0x00006330


	//   ....[18]....
        /*0134*/ 	.word	0x000063b0


	//   ....[19]....
        /*0138*/ 	.word	0x000063c0


	//   ....[20]....
        /*013c*/ 	.word	0x00006da0


	//   ....[21]....
        /*0140*/ 	.word	0x00006db0


	//   ....[22]....
        /*0144*/ 	.word	0x00006dc0


	//   ....[23]....
        /*0148*/ 	.word	0x00006dd0


	//   ....[24]....
        /*014c*/ 	.word	0x00006de0


	//   ....[25]....
        /*0150*/ 	.word	0x00006df0


	//   ....[26]....
        /*0154*/ 	.word	0x00006e00


	//   ....[27]....
        /*0158*/ 	.word	0x00006e10


	//   ....[28]....
        /*015c*/ 	.word	0x00006e40


	//   ....[29]....
        /*0160*/ 	.word	0x00006e50


	//   ....[30]....
        /*0164*/ 	.word	0x00006e80


	//   ....[31]....
        /*0168*/ 	.word	0x00006ea0


	//   ....[32]....
        /*016c*/ 	.word	0x00006ed0


	//   ....[33]....
        /*0170*/ 	.word	0x00006f00


	//   ....[34]....
        /*0174*/ 	.word	0x00006f30


	//   ....[35]....
        /*0178*/ 	.word	0x00006f70


	//   ....[36]....
        /*017c*/ 	.word	0x00006fc0


	//   ....[37]....
        /*0180*/ 	.word	0x00007d90


	//   ....[38]....
        /*0184*/ 	.word	0x00009430


	//   ....[39]....
        /*0188*/ 	.word	0x00009920


	//----- nvinfo : EIATTR_REG_RECONFIG
	.align		4
.L_85:
        /*018c*/ 	.byte	0x01, 0x54
	.zero		2


	//----- nvinfo : EIATTR_SYSCALL_OFFSETS
	.align		4
        /*0190*/ 	.byte	0x04, 0x46
        /*0192*/ 	.short	(.L_87 - .L_86)


	//   ....[0]....
.L_86:
        /*0194*/ 	.word	0x00001460


	//   ....[1]....
        /*0198*/ 	.word	0x000077c0


	//   ....[2]....
        /*019c*/ 	.word	0x00007910


	//   ....[3]....
        /*01a0*/ 	.word	0x00007a50


	//   ....[4]....
        /*01a4*/ 	.word	0x00007b70


	//----- nvinfo : EIATTR_MBARRIER_INSTR_OFFSETS
	.align		4
.L_87:
        /*01a8*/ 	.byte	0x04, 0x39
        /*01aa*/ 	.short	(.L_89 - .L_88)


	//   ....[0]....
.L_88:
        /*01ac*/ 	.word	0x00000280
        /*01b0*/ 	.word	0x000000ff
        /*01b4*/ 	.word	0x00013200
        /*01b8*/ 	.short	0x0100
        /*01ba*/ 	.byte	0x06
	.zero		1


	//   ....[1]....
        /*01bc*/ 	.word	0x00000290
        /*01c0*/ 	.word	0x000000ff
        /*01c4*/ 	.word	0x00013220
        /*01c8*/ 	.short	0x0100
        /*01ca*/ 	.byte	0x06
	.zero		1


	//   ....[2]....
        /*01cc*/ 	.word	0x00000380
        /*01d0*/ 	.word	0x000000ff
        /*01d4*/ 	.word	0x00013230
        /*01d8*/ 	.short	0x0100
        /*01da*/ 	.byte	0x08
	.zero		1


	//   ....[3]....
        /*01dc*/ 	.word	0x00000390
        /*01e0*/ 	.word	0x000000ff
        /*01e4*/ 	.word	0x00013240
        /*01e8*/ 	.short	0x0100
        /*01ea*/ 	.byte	0x08
	.zero		1


	//   ....[4]....
        /*01ec*/ 	.word	0x000003a0
        /*01f0*/ 	.word	0x000000ff
        /*01f4*/ 	.word	0x00013238
        /*01f8*/ 	.short	0x0100
        /*01fa*/ 	.byte	0x08
	.zero		1


	//   ....[5]....
        /*01fc*/ 	.word	0x000003b0
        /*0200*/ 	.word	0x000000ff
        /*0204*/ 	.word	0x00013248
        /*0208*/ 	.short	0x0100
        /*020a*/ 	.byte	0x08
	.zero		1


	//   ....[6]....
        /*020c*/ 	.word	0x000004e0
        /*0210*/ 	.word	0x000000ff
        /*0214*/ 	.word	0x00013250
        /*0218*/ 	.short	0x0100
        /*021a*/ 	.byte	0x08
	.zero		1


	//   ....[7]....
        /*021c*/ 	.word	0x000004f0
        /*0220*/ 	.word	0x000000ff
        /*0224*/ 	.word	0x00013260
        /*0228*/ 	.short	0x0100
        /*022a*/ 	.byte	0x08
	.zero		1


	//   ....[8]....
        /*022c*/ 	.word	0x00000500
        /*0230*/ 	.word	0x000000ff
        /*0234*/ 	.word	0x00013258
        /*0238*/ 	.short	0x0100
        /*023a*/ 	.byte	0x08
	.zero		1


	//   ....[9]....
        /*023c*/ 	.word	0x00000510
        /*0240*/ 	.word	0x000000ff
        /*0244*/ 	.word	0x00013268
        /*0248*/ 	.short	0x0100
        /*024a*/ 	.byte	0x08
	.zero		1


	//   ....[10]....
        /*024c*/ 	.word	0x00000600
        /*0250*/ 	.word	0x000000ff
        /*0254*/ 	.word	0x00013270
        /*0258*/ 	.short	0x0100
        /*025a*/ 	.byte	0x06
	.zero		1


	//   ....[11]....
        /*025c*/ 	.word	0x00000610
        /*0260*/ 	.word	0x000000ff
        /*0264*/ 	.word	0x00013280
        /*0268*/ 	.short	0x0100
        /*026a*/ 	.byte	0x06
	.zero		1


	//   ....[12]....
        /*026c*/ 	.word	0x00000620
        /*0270*/ 	.word	0x000000ff
        /*0274*/ 	.word	0x00013278
        /*0278*/ 	.short	0x0100
        /*027a*/ 	.byte	0x06
	.zero		1


	//   ....[13]....
        /*027c*/ 	.word	0x00000630
        /*0280*/ 	.word	0x000000ff
        /*0284*/ 	.word	0x00013288
        /*0288*/ 	.short	0x0100
        /*028a*/ 	.byte	0x06
	.zero		1


	//   ....[14]....
        /*028c*/ 	.word	0x00000760
        /*0290*/ 	.word	0x000000ff
        /*0294*/ 	.word	0x00013290
        /*0298*/ 	.short	0x0100
        /*029a*/ 	.byte	0x08
	.zero		1


	//   ....[15]....
        /*029c*/ 	.word	0x00000770
        /*02a0*/ 	.word	0x000000ff
        /*02a4*/ 	.word	0x000132a0
        /*02a8*/ 	.short	0x0100
        /*02aa*/ 	.byte	0x08
	.zero		1


	//   ....[16]....
        /*02ac*/ 	.word	0x00000780
        /*02b0*/ 	.word	0x000000ff
        /*02b4*/ 	.word	0x00013298
        /*02b8*/ 	.short	0x0100
        /*02ba*/ 	.byte	0x08
	.zero		1


	//   ....[17]....
        /*02bc*/ 	.word	0x00000790
        /*02c0*/ 	.word	0x000000ff
        /*02c4*/ 	.word	0x000132a8
        /*02c8*/ 	.short	0x0100
        /*02ca*/ 	.byte	0x08
	.zero		1


	//   ....[18]....
        /*02cc*/ 	.word	0x000008c0
        /*02d0*/ 	.word	0x000000ff
        /*02d4*/ 	.word	0x000132b0
        /*02d8*/ 	.short	0x0100
        /*02da*/ 	.byte	0x08
	.zero		1


	//   ....[19]....
        /*02dc*/ 	.word	0x000008d0
        /*02e0*/ 	.word	0x000000ff
        /*02e4*/ 	.word	0x000132c0
        /*02e8*/ 	.short	0x0100
        /*02ea*/ 	.byte	0x08
	.zero		1


	//   ....[20]....
        /*02ec*/ 	.word	0x000008e0
        /*02f0*/ 	.word	0x000000ff
        /*02f4*/ 	.word	0x000132b8
        /*02f8*/ 	.short	0x0100
        /*02fa*/ 	.byte	0x08
	.zero		1


	//   ....[21]....
        /*02fc*/ 	.word	0x000008f0
        /*0300*/ 	.word	0x000000ff
        /*0304*/ 	.word	0x000132c8
        /*0308*/ 	.short	0x0100
        /*030a*/ 	.byte	0x08
	.zero		1


	//   ....[22]....
        /*030c*/ 	.word	0x000014c0
        /*0310*/ 	.word	0x000000ff
        /*0314*/ 	.word	0x00013200
        /*0318*/ 	.short	0x010a
        /*031a*/ 	.byte	0x28
	.zero		1


	//   ....[23]....
        /*031c*/ 	.word	0x00001540
        /*0320*/ 	.word	0x00000004
        /*0324*/ 	.word	0x00013230
        /*0328*/ 	.short	0x010a
        /*032a*/ 	.byte	0x3f
	.zero		1


	//   ....[24]....
        /*032c*/ 	.word	0x00001580
        /*0330*/ 	.word	0x00000004
        /*0334*/ 	.word	0x00013230
        /*0338*/ 	.short	0x010a
        /*033a*/ 	.byte	0x3f
	.zero		1


	//   ....[25]....
        /*033c*/ 	.word	0x00002d70
        /*0340*/ 	.word	0x0000003a
        /*0344*/ 	.word	0x00000000
        /*0348*/ 	.short	0x0101
        /*034a*/ 	.byte	0x3f
	.zero		1


	//   ....[26]....
        /*034c*/ 	.word	0x00003e20
        /*0350*/ 	.word	0x000000ff
        /*0354*/ 	.word	0x00013230
        /*0358*/ 	.short	0x010a
        /*035a*/ 	.byte	0x14
	.zero		1


	//   ....[27]....
        /*035c*/ 	.word	0x00003e60
        /*0360*/ 	.word	0x000000ff
        /*0364*/ 	.word	0x00013230
        /*0368*/ 	.short	0x010a
        /*036a*/ 	.byte	0x14
	.zero		1


	//   ....[28]....
        /*036c*/ 	.word	0x000042b0
        /*0370*/ 	.word	0x000000ff
        /*0374*/ 	.word	0x00013250
        /*0378*/ 	.short	0x010a
        /*037a*/ 	.byte	0x0b
	.zero		1


	//   ....[29]....
        /*037c*/ 	.word	0x000042f0
        /*0380*/ 	.word	0x000000ff
        /*0384*/ 	.word	0x00013250
        /*0388*/ 	.short	0x010a
        /*038a*/ 	.byte	0x0b
	.zero		1


	//   ....[30]....
        /*038c*/ 	.word	0x00005870
        /*0390*/ 	.word	0x00000004
        /*0394*/ 	.word	0x00000000
        /*0398*/ 	.short	0x0101
        /*039a*/ 	.byte	0x3f
	.zero		1


	//   ....[31]....
        /*039c*/ 	.word	0x00005b60
        /*03a0*/ 	.word	0x000000ff
        /*03a4*/ 	.word	0x00000000
        /*03a8*/ 	.short	0x0101
        /*03aa*/ 	.byte	0x06
	.zero		1


	//   ....[32]....
        /*03ac*/ 	.word	0x00006010
        /*03b0*/ 	.word	0x000000ff
        /*03b4*/ 	.word	0x00013250
        /*03b8*/ 	.short	0x010a
        /*03ba*/ 	.byte	0x08
	.zero		1


	//   ....[33]....
        /*03bc*/ 	.word	0x00006050
        /*03c0*/ 	.word	0x000000ff
        /*03c4*/ 	.word	0x00013250
        /*03c8*/ 	.short	0x010a
        /*03ca*/ 	.byte	0x08
	.zero		1


	//   ....[34]....
        /*03cc*/ 	.word	0x00006ab0
        /*03d0*/ 	.word	0x000000ff
        /*03d4*/ 	.word	0x00000000
        /*03d8*/ 	.short	0x0101
        /*03da*/ 	.byte	0x08
	.zero		1


	//   ....[35]....
        /*03dc*/ 	.word	0x000071d0
        /*03e0*/ 	.word	0x000000ff
        /*03e4*/ 	.word	0x00000000
        /*03e8*/ 	.short	0x0101
        /*03ea*/ 	.byte	0x06
	.zero		1


	//   ....[36]....
        /*03ec*/ 	.word	0x00007fa0
        /*03f0*/ 	.word	0x0000000b
        /*03f4*/ 	.word	0x00013280
        /*03f8*/ 	.short	0x010a
        /*03fa*/ 	.byte	0x3f
	.zero		1


	//   ....[37]....
        /*03fc*/ 	.word	0x00008130
        /*0400*/ 	.word	0x0000000b
        /*0404*/ 	.word	0x00013240
        /*0408*/ 	.short	0x010a
        /*040a*/ 	.byte	0x3f
	.zero		1


	//   ....[38]....
        /*040c*/ 	.word	0x000083d0
        /*0410*/ 	.word	0x000000ff
        /*0414*/ 	.word	0x00013220
        /*0418*/ 	.short	0x010a
        /*041a*/ 	.byte	0x28
	.zero		1


	//   ....[39]....
        /*041c*/ 	.word	0x00008640
        /*0420*/ 	.word	0x00000008
        /*0424*/ 	.word	0x00013280
        /*0428*/ 	.short	0x010a
        /*042a*/ 	.byte	0x3f
	.zero		1


	//   ....[40]....
        /*042c*/ 	.word	0x00008870
        /*0430*/ 	.word	0x00000008
        /*0434*/ 	.word	0x00013240
        /*0438*/ 	.short	0x010a
        /*043a*/ 	.byte	0x3f
	.zero		1


	//   ....[41]....
        /*043c*/ 	.word	0x00008b20
        /*0440*/ 	.word	0x0000000d
        /*0444*/ 	.word	0x00013270
        /*0448*/ 	.short	0x010a
        /*044a*/ 	.byte	0x3f
	.zero		1


	//   ....[42]....
        /*044c*/ 	.word	0x00008b90
        /*0450*/ 	.word	0x0000000d
        /*0454*/ 	.word	0x00013260
        /*0458*/ 	.short	0x010a
        /*045a*/ 	.byte	0x3f
	.zero		1


	//   ....[43]....
        /*045c*/ 	.word	0x00008e50
        /*0460*/ 	.word	0x0000000d
        /*0464*/ 	.word	0x00013250
        /*0468*/ 	.short	0x0101
        /*046a*/ 	.byte	0x3f
	.zero		1


	//   ....[44]....
        /*046c*/ 	.word	0x00008ed0
        /*0470*/ 	.word	0x00000004
        /*0474*/ 	.word	0x00000000
        /*0478*/ 	.short	0x0101
        /*047a*/ 	.byte	0x3f
	.zero		1


	//   ....[45]....
        /*047c*/ 	.word	0x00008f90
        /*0480*/ 	.word	0x00000000
        /*0484*/ 	.word	0x00013270
        /*0488*/ 	.short	0x010a
        /*048a*/ 	.byte	0x3f
	.zero		1


	//   ....[46]....
        /*048c*/ 	.word	0x00009000
        /*0490*/ 	.word	0x00000000
        /*0494*/ 	.word	0x00013260
        /*0498*/ 	.short	0x010a
        /*049a*/ 	.byte	0x3f
	.zero		1


	//   ....[47]....
        /*049c*/ 	.word	0x00009320
        /*04a0*/ 	.word	0x00000000
        /*04a4*/ 	.word	0x00013250
        /*04a8*/ 	.short	0x0101
        /*04aa*/ 	.byte	0x3f
	.zero		1


	//   ....[48]....
        /*04ac*/ 	.word	0x00009370
        /*04b0*/ 	.word	0x00000003
        /*04b4*/ 	.word	0x00000000
        /*04b8*/ 	.short	0x0101
        /*04ba*/ 	.byte	0x3f
	.zero		1


	//   ....[49]....
        /*04bc*/ 	.word	0x00009410
        /*04c0*/ 	.word	0x00000006
        /*04c4*/ 	.word	0x00013220
        /*04c8*/ 	.short	0x010a
        /*04ca*/ 	.byte	0x3f
	.zero		1


	//   ....[50]....
        /*04cc*/ 	.word	0x00009530
        /*04d0*/ 	.word	0x00000005
        /*04d4*/ 	.word	0x00000000
        /*04d8*/ 	.short	0x010a
        /*04da*/ 	.byte	0x3f
	.zero		1


	//   ....[51]....
        /*04dc*/ 	.word	0x000095a0
        /*04e0*/ 	.word	0x00000009
        /*04e4*/ 	.word	0x00000000
        /*04e8*/ 	.short	0x010a
        /*04ea*/ 	.byte	0x3f
	.zero		1


	//   ....[52]....
        /*04ec*/ 	.word	0x000095f0
        /*04f0*/ 	.word	0x00000013
        /*04f4*/ 	.word	0x00013260
        /*04f8*/ 	.short	0x010a
        /*04fa*/ 	.byte	0x3f
	.zero		1


	//   ....[53]....
        /*04fc*/ 	.word	0x00009640
        /*0500*/ 	.word	0x00000007
        /*0504*/ 	.word	0x00013260
        /*0508*/ 	.short	0x010a
        /*050a*/ 	.byte	0x3f
	.zero		1


	//   ....[54]....
        /*050c*/ 	.word	0x00009680
        /*0510*/ 	.word	0x00000013
        /*0514*/ 	.word	0x00013280
        /*0518*/ 	.short	0x010a
        /*051a*/ 	.byte	0x3f
	.zero		1


	//   ....[55]....
        /*051c*/ 	.word	0x000096a0
        /*0520*/ 	.word	0x00000007
        /*0524*/ 	.word	0x00013280
        /*0528*/ 	.short	0x010a
        /*052a*/ 	.byte	0x3f
	.zero		1


	//   ....[56]....
        /*052c*/ 	.word	0x00009710
        /*0530*/ 	.word	0x00000003
        /*0534*/ 	.word	0x00013200
        /*0538*/ 	.short	0x010a
        /*053a*/ 	.byte	0x3f
	.zero		1


	//   ....[57]....
        /*053c*/ 	.word	0x00009760
        /*0540*/ 	.word	0x00000004
        /*0544*/ 	.word	0x00013230
        /*0548*/ 	.short	0x010a
        /*054a*/ 	.byte	0x3f
	.zero		1


	//   ....[58]....
        /*054c*/ 	.word	0x000097c0
        /*0550*/ 	.word	0x00000006
        /*0554*/ 	.word	0x00013230
        /*0558*/ 	.short	0x010a
        /*055a*/ 	.byte	0x3f
	.zero		1


	//   ....[59]....
        /*055c*/ 	.word	0x00009820
        /*0560*/ 	.word	0x00000006
        /*0564*/ 	.word	0x00013250
        /*0568*/ 	.short	0x010a
        /*056a*/ 	.byte	0x3f
	.zero		1


	//   ....[60]....
        /*056c*/ 	.word	0x00009880
        /*0570*/ 	.word	0x00000007
        /*0574*/ 	.word	0x00013250
        /*0578*/ 	.short	0x010a
        /*057a*/ 	.byte	0x3f
	.zero		1


	//   ....[61]....
        /*057c*/ 	.word	0x000099d0
        /*0580*/ 	.word	0x0000000b
        /*0584*/ 	.word	0x00013280
        /*0588*/ 	.short	0x010a
        /*058a*/ 	.byte	0x3f
	.zero		1


	//   ....[62]....
        /*058c*/ 	.word	0x00009a20
        /*0590*/ 	.word	0x0000000b
        /*0594*/ 	.word	0x00013240
        /*0598*/ 	.short	0x010a
        /*059a*/ 	.byte	0x3f
	.zero		1


	//   ....[63]....
        /*059c*/ 	.word	0x00009a80
        /*05a0*/ 	.word	0x00000005
        /*05a4*/ 	.word	0x00013220
        /*05a8*/ 	.short	0x010a
        /*05aa*/ 	.byte	0x3f
	.zero		1


	//   ....[64]....
        /*05ac*/ 	.word	0x00009ad0
        /*05b0*/ 	.word	0x00000008
        /*05b4*/ 	.word	0x00013280
        /*05b8*/ 	.short	0x010a
        /*05ba*/ 	.byte	0x3f
	.zero		1


	//   ....[65]....
        /*05bc*/ 	.word	0x00009b20
        /*05c0*/ 	.word	0x00000008
        /*05c4*/ 	.word	0x00013240
        /*05c8*/ 	.short	0x010a
        /*05ca*/ 	.byte	0x3f
	.zero		1


	//   ....[66]....
        /*05cc*/ 	.word	0x00009b70
        /*05d0*/ 	.word	0x0000000d
        /*05d4*/ 	.word	0x00013270
        /*05d8*/ 	.short	0x010a
        /*05da*/ 	.byte	0x3f
	.zero		1


	//   ....[67]....
        /*05dc*/ 	.word	0x00009bc0
        /*05e0*/ 	.word	0x0000000d
        /*05e4*/ 	.word	0x00013260
        /*05e8*/ 	.short	0x010a
        /*05ea*/ 	.byte	0x3f
	.zero		1


	//   ....[68]....
        /*05ec*/ 	.word	0x00009c10
        /*05f0*/ 	.word	0x00000000
        /*05f4*/ 	.word	0x00013270
        /*05f8*/ 	.short	0x010a
        /*05fa*/ 	.byte	0x3f
	.zero		1


	//   ....[69]....
        /*05fc*/ 	.word	0x00009c60
        /*0600*/ 	.word	0x00000000
        /*0604*/ 	.word	0x00013260
        /*0608*/ 	.short	0x010a
        /*060a*/ 	.byte	0x3f
	.zero		1


	//   ....[70]....
        /*060c*/ 	.word	0x00009cb0
        /*0610*/ 	.word	0x00000006
        /*0614*/ 	.word	0x00013220
        /*0618*/ 	.short	0x010a
        /*061a*/ 	.byte	0x3f
	.zero		1


	//   ....[71]....
        /*061c*/ 	.word	0x00009d00
        /*0620*/ 	.word	0x00000005
        /*0624*/ 	.word	0x00000000
        /*0628*/ 	.short	0x010a
        /*062a*/ 	.byte	0x3f
	.zero		1


	//   ....[72]....
        /*062c*/ 	.word	0x00009d50
        /*0630*/ 	.word	0x00000009
        /*0634*/ 	.word	0x00000000
        /*0638*/ 	.short	0x010a
        /*063a*/ 	.byte	0x3f
	.zero		1


	//   ....[73]....
        /*063c*/ 	.word	0x00009da0
        /*0640*/ 	.word	0x00000013
        /*0644*/ 	.word	0x00013260
        /*0648*/ 	.short	0x010a
        /*064a*/ 	.byte	0x3f
	.zero		1


	//   ....[74]....
        /*064c*/ 	.word	0x00009df0
        /*0650*/ 	.word	0x00000007
        /*0654*/ 	.word	0x00013260
        /*0658*/ 	.short	0x010a
        /*065a*/ 	.byte	0x3f
	.zero		1


	//   ....[75]....
        /*065c*/ 	.word	0x00009e40
        /*0660*/ 	.word	0x00000013
        /*0664*/ 	.word	0x00013280
        /*0668*/ 	.short	0x010a
        /*066a*/ 	.byte	0x3f
	.zero		1


	//----- nvinfo : EIATTR_NUM_MBARRIERS
	.align		4
.L_89:
        /*066c*/ 	.byte	0x03, 0x38
        /*066e*/ 	.short	0x0016


	//----- nvinfo : EIATTR_EXIT_INSTR_OFFSETS
	.align		4
        /*0670*/ 	.byte	0x04, 0x1c
        /*0672*/ 	.short	(.L_91 - .L_90)


	//   ....[0]....
.L_90:
        /*0674*/ 	.word	0x00000a10


	//   ....[1]....
        /*0678*/ 	.word	0x00007280


	//   ....[2]....
        /*067c*/ 	.word	0x00009450


	//   ....[3]....
        /*0680*/ 	.word	0x000096f0


	//----- nvinfo : EIATTR_MAX_THREADS
	.align		4
.L_91:
        /*0684*/ 	.byte	0x04, 0x05
        /*0686*/ 	.short	(.L_93 - .L_92)
.L_92:
        /*0688*/ 	.word	0x00000200
        /*068c*/ 	.word	0x00000001
        /*0690*/ 	.word	0x00000001


	//----- nvinfo : EIATTR_CRS_STACK_SIZE
	.align		4
.L_93:
        /*0694*/ 	.byte	0x04, 0x1e
        /*0696*/ 	.short	(.L_95 - .L_94)
.L_94:
        /*0698*/ 	.word	0x00000000


	//----- nvinfo : EIATTR_CBANK_PARAM_SIZE
	.align		4
.L_95:
        /*069c*/ 	.byte	0x03, 0x19
        /*069e*/ 	.short	0x0bf0


	//----- nvinfo : EIATTR_PARAM_CBANK
	.align		4
        /*06a0*/ 	.byte	0x04, 0x0a
        /*06a2*/ 	.short	(.L_97 - .L_96)
	.align		4
.L_96:
        /*06a4*/ 	.word	index@(.nv.constant0._ZN7cutlass13device_kernelIN5flash11enable_sm90INS1_16FlashAttnFwdSm90INS1_25CollectiveMainloopFwdSm90ILi2EN4cute5tupleIJNS5_1CILi1EEES8_S8_EEENS6_IJNS7_ILi192EEENS7_ILi160EEENS7_ILi64EEEEEELi64ENS_12float_e4m3_tEfNS_4arch4Sm90ELb0ELb0ELb0ELb0ELb0ELb0ELb0ELb1ELb1ELb0ELb0ELb0EEENS1_21CollectiveEpilogueFwdINS6_IJSA_SC_SB_EEES9_NS_10bfloat16_tESG_Li384ELb0ELb0ELb0ELb1EEENS1_29StaticPersistentTileSchedulerILb0EEEEEEEEEvNT_6ParamsE)
        /*06a8*/ 	.short	0x0210
        /*06aa*/ 	.short	0x0bf0


	//----- nvinfo : EIATTR_SW_WAR
	.align		4
.L_97:
        /*06ac*/ 	.byte	0x04, 0x36
        /*06ae*/ 	.short	(.L_99 - .L_98)
.L_98:
        /*06b0*/ 	.word	0x00000008
.L_99:


//--------------------- .nv.info._ZN7cutlass13device_kernelIN5flash11enable_sm90INS1_16FlashAttnFwdSm90INS1_25CollectiveMainloopFwdSm90ILi2EN4cute5tupleIJNS5_1CILi1EEES8_S8_EEENS6_IJNS7_ILi192EEENS7_ILi160EEENS7_ILi64EEEEEELi64ENS_12float_e4m3_tEfNS_4arch4Sm90ELb0ELb0ELb0ELb1ELb0ELb0ELb0ELb1ELb1ELb0ELb0ELb0EEENS1_21CollectiveEpilogueFwdINS6_IJSA_SC_SB_EEES9_NS_10bfloat16_tESG_Li384ELb1ELb0ELb0ELb1EEENS1_36VarlenDynamicPersistentTileSchedulerILi192ELi160ELi384ELi128ELb0ELb0ELb1ELb0ELb1ELb1EEEEEEEEEvNT_6ParamsE --------------------------
	.section	.nv.info._ZN7cutlass13device_kernelIN5flash11enable_sm90INS1_16FlashAttnFwdSm90INS1_25CollectiveMainloopFwdSm90ILi2EN4cute5tupleIJNS5_1CILi1EEES8_S8_EEENS6_IJNS7_ILi192EEENS7_ILi160EEENS7_ILi64EEEEEELi64ENS_12float_e4m3_tEfNS_4arch4Sm90ELb0ELb0ELb0ELb1ELb0ELb0ELb0ELb1ELb1ELb0ELb0ELb0EEENS1_21CollectiveEpilogueFwdINS6_IJSA_SC_SB_EEES9_NS_10bfloat16_tESG_Li384ELb1ELb0ELb0ELb1EEENS1_36VarlenDynamicPersistentTileSchedulerILi192ELi160ELi384ELi128ELb0ELb0ELb1ELb0ELb1ELb1EEEEEEEEEvNT_6ParamsE,"",@"SHT_CUDA_INFO"
	.sectionflags	@""
	.align	4


	//----- nvinfo : EIATTR_CUDA_API_VERSION
	.align		4
        /*0000*/ 	.byte	0x04, 0x37
        /*0002*/ 	.short	(.L_101 - .L_100)
.L_100:
        /*0004*/ 	.word	0x00000082


	//----- nvinfo : EIATTR_KPARAM_INFO
	.align		4
.L_101:
        /*0008*/ 	.byte	0x04, 0x17
        /*000a*/ 	.short	(.L_103 - .L_102)
.L_102:
        /*000c*/ 	.word	0x00000000
        /*0010*/ 	.short	0x0000
        /*0012*/ 	.short	0x0070
        /*0014*/ 	.byte	0x00, 0xf0, 0x01, 0x28


	//----- nvinfo : EIATTR_SPARSE_MMA_MASK
	.align		4
.L_103:
        /*0018*/ 	.byte	0x03, 0x50
        /*001a*/ 	.short	0x0000


	//----- nvinfo : EIATTR_MAXREG_COUNT
	.align		4
        /*001c*/ 	.byte	0x03, 0x1b
        /*001e*/ 	.short	0x0080


	//----- nvinfo : EIATTR_NUM_BARRIERS
	.align		4
        /*0020*/ 	.byte	0x02, 0x4c
        /*0022*/ 	.byte	0x09
	.zero		1


	//----- nvinfo : EIATTR_EXTERNS
	.align		4
        /*0024*/ 	.byte	0x04, 0x0f
        /*0026*/ 	.short	(.L_105 - .L_104)


	//   ....[0]....
	.align		4
.L_104:
        /*0028*/ 	.word	index@(__assertfail)


	//----- nvinfo : EIATTR_ANNOTATIONS
	.align		4
.L_105:
        /*002c*/ 	.byte	0x04, 0x55
        /*002e*/ 	.short	(.L_107 - .L_106)


	//   ....[0]....
.L_106:
        /*0030*/ 	.word	0x00000001
        /*0034*/ 	.byte	0x70, 0x0c, 0x00, 0x00, 0x01, 0x00, 0x00, 0x00, 0x50, 0x19, 0x00, 0x00, 0x01, 0x00, 0x00, 0x00
        /*0044*/ 	.byte	0xd0, 0x19, 0x00, 0x00, 0x01, 0x00, 0x00, 0x00, 0x60, 0x6e, 0x00, 0x00, 0x01, 0x00, 0x00, 0x00
        /*0054*/ 	.byte	0x50, 0x8a, 0x00, 0x00, 0x01, 0x00, 0x00, 0x00, 0xc0, 0x8a, 0x00, 0x00, 0x01, 0x00, 0x00, 0x00
        /*0064*/ 	.byte	0x10, 0x9d, 0x00, 0x00, 0x01, 0x00, 0x00, 0x00, 0x70, 0x9d, 0x00, 0x00, 0x01, 0x00, 0x00, 0x00
        /*0074*/ 	.byte	0x10, 0xbb, 0x00, 0x00


	//----- nvinfo : EIATTR_MERCURY_ISA_VERSION
	.align		4
.L_107:
        /*0078*/ 	.byte	0x03, 0x5f
        /*007a*/ 	.short	0x0101


	//----- nvinfo : EIATTR_UNUSED_LOAD_BYTE_OFFSET
	.align		4
        /*007c*/ 	.byte	0x04, 0x44
        /*007e*/ 	.short	(.L_109 - .L_108)


	//   ....[0]....
.L_108:
        /*0080*/ 	.word	0x00000a30
        /*0084*/ 	.word	0x0000fff0


	//   ....[1]....
        /*0088*/ 	.word	0x00006e00
        /*008c*/ 	.word	0x0000fff0


	//----- nvinfo : EIATTR_INT_WARP_WIDE_INSTR_OFFSETS
	.align		4
.L_109:
        /*0090*/ 	.byte	0x04, 0x31
        /*0092*/ 	.short	(.L_111 - .L_110)


	//   ....[0]....
.L_110:
        /*0094*/ 	.word	0x00000160


	//   ....[1]....
        /*0098*/ 	.word	0x000001a0


	//   ....[2]....
        /*009c*/ 	.word	0x00000210


	//   ....[3]....
        /*00a0*/ 	.word	0x00009ae0


	//   ....[4]....
        /*00a4*/ 	.word	0x00009b70


	//   ....[5]....
        /*00a8*/ 	.word	0x0000a270


	//   ....[6]....
        /*00ac*/ 	.word	0x0000b5d0


	//   ....[7]....
        /*00b0*/ 	.word	0x0000b660


	//----- nvinfo : EIATTR_COOP_GROUP_MASK_REGIDS
	.align		4
.L_111:
        /*00b4*/ 	.byte	0x04, 0x29
        /*00b6*/ 	.short	(.L_113 - .L_112)


	//   ....[0]....
.L_112:
        /*00b8*/ 	.word	0xffffffff


	//   ....[1]....
        /*00bc*/ 	.word	0xffffffff


	//   ....[2]....
        /*00c0*/ 	.word	0xffffffff


	//   ....[3]....
        /*00c4*/ 	.word	0xffffffff


	//   ....[4]....
        /*00c8*/ 	.word	0xffffffff


	//   ....[5]....
        /*00cc*/ 	.word	0xffffffff


	//   ....[6]....
        /*00d0*/ 	.word	0xffffffff


	//   ....[7]....
        /*00d4*/ 	.word	0xffffffff


	//   ....[8]....
        /*00d8*/ 	.word	0xffffffff


	//   ....[9]....
        /*00dc*/ 	.word	0xffffffff


	//   ....[10]....
        /*00e0*/ 	.word	0xffffffff


	//   ....[11]....
        /*00e4*/ 	.word	0xffffffff


	//   ....[12]....
        /*00e8*/ 	.word	0xffffffff


	//   ....[13]....
        /*00ec*/ 	.word	0xffffffff


	//   ....[14]....
        /*00f0*/ 	.word	0xffffffff


	//   ....[15]....
        /*00f4*/ 	.word	0xffffffff


	//   ....[16]....
        /*00f8*/ 	.word	0xffffffff


	//   ....[17]....
        /*00fc*/ 	.word	0xffffffff


	//   ....[18]....
        /*0100*/ 	.word	0xffffffff


	//   ....[19]....
        /*0104*/ 	.word	0xffffffff


	//   ....[20]....
        /*0108*/ 	.word	0xffffffff


	//   ....[21]....
        /*010c*/ 	.word	0xffffffff


	//   ....[22]....
        /*0110*/ 	.word	0xffffffff


	//   ....[23]....
        /*0114*/ 	.word	0xffffffff


	//   ....[24]....
        /*0118*/ 	.word	0xffffffff


	//   ....[25]....
        /*011c*/ 	.word	0xffffffff


	//   ....[26]....
        /*0120*/ 	.word	0xffffffff


	//   ....[27]....
        /*0124*/ 	.word	0xffffffff


	//   ....[28]....
        /*0128*/ 	.word	0xffffffff


	//   ....[29]....
        /*012c*/ 	.word	0xffffffff


	//   ....[30]....
        /*0130*/ 	.word	0xffffffff


	//   ....[31]....
        /*0134*/ 	.word	0xffffffff


	//   ....[32]....
        /*0138*/ 	.word	0xffffffff


	//   ....[33]....
        /*013c*/ 	.word	0xffffffff


	//   ....[34]....
        /*0140*/ 	.word	0xffffffff


	//   ....[35]....
        /*0144*/ 	.word	0xffffffff


	//   ....[36]....
        /*0148*/ 	.word	0xffffffff


	//   ....[37]....
        /*014c*/ 	.word	0xffffffff


	//   ....[38]....
        /*0150*/ 	.word	0xffffffff


	//   ....[39]....
        /*0154*/ 	.word	0xffffffff


	//   ....[40]....
        /*0158*/ 	.word	0xffffffff


	//   ....[41]....
        /*015c*/ 	.word	0xffffffff


	//   ....[42]....
        /*0160*/ 	.word	0xffffffff


	//   ....[43]....
        /*0164*/ 	.word	0xffffffff


	//   ....[44]....
        /*0168*/ 	.word	0xffffffff


	//   ....[45]....
        /*016c*/ 	.word	0xffffffff


	//   ....[46]....
        /*0170*/ 	.word	0xffffffff


	//   ....[47]....
        /*0174*/ 	.word	0xffffffff


	//   ....[48]....
        /*0178*/ 	.word	0xffffffff


	//   ....[49]....
        /*017c*/ 	.word	0xffffffff


	//   ....[50]....
        /*0180*/ 	.word	0xffffffff


	//   ....[51]....
        /*0184*/ 	.word	0xffffffff


	//   ....[52]....
        /*0188*/ 	.word	0xffffffff


	//   ....[53]....
        /*018c*/ 	.word	0xffffffff


	//   ....[54]....
        /*0190*/ 	.word	0xffffffff


	//   ....[55]....
        /*0194*/ 	.word	0xffffffff


	//   ....[56]....
        /*0198*/ 	.word	0xffffffff


	//   ....[57]....
        /*019c*/ 	.word	0xffffffff


	//   ....[58]....
        /*01a0*/ 	.word	0xffffffff


	//   ....[59]....
        /*01a4*/ 	.word	0xffffffff


	//   ....[60]....
        /*01a8*/ 	.word	0xffffffff


	//   ....[61]....
        /*01ac*/ 	.word	0xffffffff


	//   ....[62]....
        /*01b0*/ 	.word	0xffffffff


	//   ....[63]....
        /*01b4*/ 	.word	0xffffffff


	//   ....[64]....
        /*01b8*/ 	.word	0xffffffff


	//   ....[65]....
        /*01bc*/ 	.word	0xffffffff


	//   ....[66]....
        /*01c0*/ 	.word	0xffffffff


	//   ....[67]....
        /*01c4*/ 	.word	0xffffffff


	//   ....[68]....
        /*01c8*/ 	.word	0xffffffff


	//   ....[69]....
        /*01cc*/ 	.word	0xffffffff


	//   ....[70]....
        /*01d0*/ 	.word	0xffffffff


	//   ....[71]....
        /*01d4*/ 	.word	0x0500000f


	//   ....[72]....
        /*01d8*/ 	.word	0x0500000f


	//----- nvinfo : EIATTR_COOP_GROUP_INSTR_OFFSETS
	.align		4
.L_113:
        /*01dc*/ 	.byte	0x04, 0x28
        /*01de*/ 	.short	(.L_115 - .L_114)


	//   ....[0]....
.L_114:
        /*01e0*/ 	.word	0x00000060


	//   ....[1]....
        /*01e4*/ 	.word	0x00000170


	//   ....[2]....
        /*01e8*/ 	.word	0x000001c0


	//   ....[3]....
        /*01ec*/ 	.word	0x000003f0


	//   ....[4]....
        /*01f0*/ 	.word	0x00000550


	//   ....[5]....
        /*01f4*/ 	.word	0x00000670


	//   ....[6]....
        /*01f8*/ 	.word	0x000007d0


	//   ....[7]....
        /*01fc*/ 	.word	0x00001600


	//   ....[8]....
        /*0200*/ 	.word	0x00002910


	//   ....[9]....
        /*0204*/ 	.word	0x00002a10


	//   ....[10]....
        /*0208*/ 	.word	0x00002d50


	//   ....[11]....
        /*020c*/ 	.word	0x00002ed0


	//   ....[12]....
        /*0210*/ 	.word	0x00004db0


	//   ....[13]....
        /*0214*/ 	.word	0x00004dc0


	//   ....[14]....
        /*0218*/ 	.word	0x00004df0


	//   ....[15]....
        /*021c*/ 	.word	0x00004e00


	//   ....[16]....
        /*0220*/ 	.word	0x00006840


	//   ....[17]....
        /*0224*/ 	.word	0x00006850


	//   ....[18]....
        /*0228*/ 	.word	0x000068f0


	//   ....[19]....
        /*022c*/ 	.word	0x00006900


	//   ....[20]....
        /*0230*/ 	.word	0x00007320


	//   ....[21]....
        /*0234*/ 	.word	0x00007330


	//   ....[22]....
        /*0238*/ 	.word	0x00007340


	//   ....[23]....
        /*023c*/ 	.word	0x00007350


	//   ....[24]....
        /*0240*/ 	.word	0x00007360


	//   ....[25]....
        /*0244*/ 	.word	0x00007370


	//   ....[26]....
        /*0248*/ 	.word	0x00007390


	//   ....[27]....
        /*024c*/ 	.word	0x000073a0


	//   ....[28]....
        /*0250*/ 	.word	0x000073b0


	//   ....[29]....
        /*0254*/ 	.word	0x000073e0


	//   ....[30]....
        /*0258*/ 	.word	0x00007410


	//   ....[31]....
        /*025c*/ 	.word	0x00007420


	//   ....[32]....
        /*0260*/ 	.word	0x00007430


	//   ....[33]....
        /*0264*/ 	.word	0x00007440


	//   ....[34]....
        /*0268*/ 	.word	0x00007470


	//   ....[35]....
        /*026c*/ 	.word	0x000074a0


	//   ....[36]....
        /*0270*/ 	.word	0x00008a70


	//   ....[37]....
        /*0274*/ 	.word	0x00008c70


	//   ....[38]....
        /*0278*/ 	.word	0x00008ca0


	//   ....[39]....
        /*027c*/ 	.word	0x00008cd0


	//   ....[40]....
        /*0280*/ 	.word	0x00008d00


	//   ....[41]....
        /*0284*/ 	.word	0x00008d30


	//   ....[42]....
        /*0288*/ 	.word	0x00008d70


	//   ....[43]....
        /*028c*/ 	.word	0x00008ef0


	//   ....[44]....
        /*0290*/ 	.word	0x00008f20


	//   ....[45]....
        /*0294*/ 	.word	0x00008f50


	//   ....[46]....
        /*0298*/ 	.word	0x00008f80


	//   ....[47]....
        /*029c*/ 	.word	0x00008fb0


	//   ....[48]....
        /*02a0*/ 	.word	0x00008ff0


	//   ....[49]....
        /*02a4*/ 	.word	0x00009070


	//   ....[50]....
        /*02a8*/ 	.word	0x000090b0


	//   ....[51]....
        /*02ac*/ 	.word	0x00009140


	//   ....[52]....
        /*02b0*/ 	.word	0x0000a390


	//   ....[53]....
        /*02b4*/ 	.word	0x0000bcb0


	//   ....[54]....
        /*02b8*/ 	.word	0x0000bce0


	//   ....[55]....
        /*02bc*/ 	.word	0x0000bd10


	//   ....[56]....
        /*02c0*/ 	.word	0x0000bd20


	//   ....[57]....
        /*02c4*/ 	.word	0x0000bd50


	//   ....[58]....
        /*02c8*/ 	.word	0x0000bd60


	//   ....[59]....
        /*02cc*/ 	.word	0x0000bd90


	//   ....[60]....
        /*02d0*/ 	.word	0x0000bdd0


	//   ....[61]....
        /*02d4*/ 	.word	0x0000bef0


	//   ....[62]....
        /*02d8*/ 	.word	0x0000bf20


	//   ....[63]....
        /*02dc*/ 	.word	0x0000bf50


	//   ....[64]....
        /*02e0*/ 	.word	0x0000bf80


	//   ....[65]....
        /*02e4*/ 	.word	0x0000bfb0


	//   ....[66]....
        /*02e8*/ 	.word	0x0000bff0


	//   ....[67]....
        /*02ec*/ 	.word	0x0000c080


	//   ....[68]....
        /*02f0*/ 	.word	0x0000c0c0


	//   ....[69]....
        /*02f4*/ 	.word	0x0000c160


	//   ....[70]....
        /*02f8*/ 	.word	0x0000c560


	//   ....[71]....
        /*02fc*/ 	.word	0x0000ca40


	//   ....[72]....
        /*0300*/ 	.word	0x0000ceb0


	//----- nvinfo : EIATTR_REG_RECONFIG
	.align		4
.L_115:
        /*0304*/ 	.byte	0x01, 0x54
	.zero		2


	//----- nvinfo : EIATTR_SYSCALL_OFFSETS
	.align		4
        /*0308*/ 	.byte	0x04, 0x46
        /*030a*/ 	.short	(.L_117 - .L_116)


	//   ....[0]....
.L_116:
        /*030c*/ 	.word	0x000017e0


	//   ....[1]....
        /*0310*/ 	.word	0x00009d00


	//   ....[2]....
        /*0314*/ 	.word	0x00009e80


	//   ....[3]....
        /*0318*/ 	.word	0x00009fc0


	//   ....[4]....
        /*031c*/ 	.word	0x0000a0e0


	//----- nvinfo : EIATTR_MBARRIER_INSTR_OFFSETS
	.align		4
.L_117:
        /*0320*/ 	.byte	0x04, 0x39
        /*0322*/ 	.short	(.L_119 - .L_118)


	//   ....[0]....
.L_118:
        /*0324*/ 	.word	0x000002a0
        /*0328*/ 	.word	0x000000ff
        /*032c*/ 	.word	0x00013200
        /*0330*/ 	.short	0x0100
        /*0332*/ 	.byte	0x08
	.zero		1


	//   ....[1]....
        /*0334*/ 	.word	0x000002b0
        /*0338*/ 	.word	0x000000ff
        /*033c*/ 	.word	0x00013220
        /*0340*/ 	.short	0x0100
        /*0342*/ 	.byte	0x08
	.zero		1


	//   ....[2]....
        /*0344*/ 	.word	0x000003a0
        /*0348*/ 	.word	0x000000ff
        /*034c*/ 	.word	0x00013230
        /*0350*/ 	.short	0x0100
        /*0352*/ 	.byte	0x08
	.zero		1


	//   ....[3]....
        /*0354*/ 	.word	0x000003b0
        /*0358*/ 	.word	0x000000ff
        /*035c*/ 	.word	0x00013240
        /*0360*/ 	.short	0x0100
        /*0362*/ 	.byte	0x08
	.zero		1


	//   ....[4]....
        /*0364*/ 	.word	0x000003c0
        /*0368*/ 	.word	0x000000ff
        /*036c*/ 	.word	0x00013238
        /*0370*/ 	.short	0x0100
        /*0372*/ 	.byte	0x08
	.zero		1


	//   ....[5]....
        /*0374*/ 	.word	0x000003d0
        /*0378*/ 	.word	0x000000ff
        /*037c*/ 	.word	0x00013248
        /*0380*/ 	.short	0x0100
        /*0382*/ 	.byte	0x08
	.zero		1


	//   ....[6]....
        /*0384*/ 	.word	0x00000500
        /*0388*/ 	.word	0x000000ff
        /*038c*/ 	.word	0x00013250
        /*0390*/ 	.short	0x0100
        /*0392*/ 	.byte	0x08
	.zero		1


	//   ....[7]....
        /*0394*/ 	.word	0x00000510
        /*0398*/ 	.word	0x000000ff
        /*039c*/ 	.word	0x00013260
        /*03a0*/ 	.short	0x0100
        /*03a2*/ 	.byte	0x08
	.zero		1


	//   ....[8]....
        /*03a4*/ 	.word	0x00000520
        /*03a8*/ 	.word	0x000000ff
        /*03ac*/ 	.word	0x00013258
        /*03b0*/ 	.short	0x0100
        /*03b2*/ 	.byte	0x08
	.zero		1


	//   ....[9]....
        /*03b4*/ 	.word	0x00000530
        /*03b8*/ 	.word	0x000000ff
        /*03bc*/ 	.word	0x00013268
        /*03c0*/ 	.short	0x0100
        /*03c2*/ 	.byte	0x08
	.zero		1


	//   ....[10]....
        /*03c4*/ 	.word	0x00000620
        /*03c8*/ 	.word	0x000000ff
        /*03cc*/ 	.word	0x00013270
        /*03d0*/ 	.short	0x0100
        /*03d2*/ 	.byte	0x06
	.zero		1


	//   ....[11]....
        /*03d4*/ 	.word	0x00000630
        /*03d8*/ 	.word	0x000000ff
        /*03dc*/ 	.word	0x00013280
        /*03e0*/ 	.short	0x0100
        /*03e2*/ 	.byte	0x06
	.zero		1


	//   ....[12]....
        /*03e4*/ 	.word	0x00000640
        /*03e8*/ 	.word	0x000000ff
        /*03ec*/ 	.word	0x00013278
        /*03f0*/ 	.short	0x0100
        /*03f2*/ 	.byte	0x06
	.zero		1


	//   ....[13]....
        /*03f4*/ 	.word	0x00000650
        /*03f8*/ 	.word	0x000000ff
        /*03fc*/ 	.word	0x00013288
        /*0400*/ 	.short	0x0100
        /*0402*/ 	.byte	0x06
	.zero		1


	//   ....[14]....
        /*0404*/ 	.word	0x00000780
        /*0408*/ 	.word	0x000000ff
        /*040c*/ 	.word	0x00013290
        /*0410*/ 	.short	0x0100
        /*0412*/ 	.byte	0x08
	.zero		1


	//   ....[15]....
        /*0414*/ 	.word	0x00000790
        /*0418*/ 	.word	0x000000ff
        /*041c*/ 	.word	0x000132a0
        /*0420*/ 	.short	0x0100
        /*0422*/ 	.byte	0x08
	.zero		1


	//   ....[16]....
        /*0424*/ 	.word	0x000007a0
        /*0428*/ 	.word	0x000000ff
        /*042c*/ 	.word	0x00013298
        /*0430*/ 	.short	0x0100
        /*0432*/ 	.byte	0x08
	.zero		1


	//   ....[17]....
        /*0434*/ 	.word	0x000007b0
        /*0438*/ 	.word	0x000000ff
        /*043c*/ 	.word	0x000132a8
        /*0440*/ 	.short	0x0100
        /*0442*/ 	.byte	0x08
	.zero		1


	//   ....[18]....
        /*0444*/ 	.word	0x000008e0
        /*0448*/ 	.word	0x000000ff
        /*044c*/ 	.word	0x000132b0
        /*0450*/ 	.short	0x0100
        /*0452*/ 	.byte	0x08
	.zero		1


	//   ....[19]....
        /*0454*/ 	.word	0x000008f0
        /*0458*/ 	.word	0x000000ff
        /*045c*/ 	.word	0x000132c0
        /*0460*/ 	.short	0x0100
        /*0462*/ 	.byte	0x08
	.zero		1


	//   ....[20]....
        /*0464*/ 	.word	0x00000900
        /*0468*/ 	.word	0x000000ff
        /*046c*/ 	.word	0x000132b8
        /*0470*/ 	.short	0x0100
        /*0472*/ 	.byte	0x08
	.zero		1


	//   ....[21]....
        /*0474*/ 	.word	0x00000910
        /*0478*/ 	.word	0x000000ff
        /*047c*/ 	.word	0x000132c8
        /*0480*/ 	.short	0x0100
        /*0482*/ 	.byte	0x08
	.zero		1


	//   ....[22]....
        /*0484*/ 	.word	0x00001890
        /*0488*/ 	.word	0x00000000
        /*048c*/ 	.word	0x00013200
        /*0490*/ 	.short	0x010a
        /*0492*/ 	.byte	0x3f
	.zero		1


	//   ....[23]....
        /*0494*/ 	.word	0x00001920
        /*0498*/ 	.word	0x00000005
        /*049c*/ 	.word	0x00013230
        /*04a0*/ 	.short	0x010a
        /*04a2*/ 	.byte	0x3f
	.zero		1


	//   ....[24]....
        /*04a4*/ 	.word	0x000019f0
        /*04a8*/ 	.word	0x00000005
        /*04ac*/ 	.word	0x00013230
        /*04b0*/ 	.short	0x010a
        /*04b2*/ 	.byte	0x3f
	.zero		1


	//   ....[25]....
        /*04b4*/ 	.word	0x00003330
        /*04b8*/ 	.word	0x0000003a
        /*04bc*/ 	.word	0x00000000
        /*04c0*/ 	.short	0x0101
        /*04c2*/ 	.byte	0x3f
	.zero		1


	//   ....[26]....
        /*04c4*/ 	.word	0x00004280
        /*04c8*/ 	.word	0x00000005
        /*04cc*/ 	.word	0x00013230
        /*04d0*/ 	.short	0x010a
        /*04d2*/ 	.byte	0x3f
	.zero		1


	//   ....[27]....
        /*04d4*/ 	.word	0x000042c0
        /*04d8*/ 	.word	0x00000005
        /*04dc*/ 	.word	0x00013230
        /*04e0*/ 	.short	0x010a
        /*04e2*/ 	.byte	0x3f
	.zero		1


	//   ....[28]....
        /*04e4*/ 	.word	0x00004720
        /*04e8*/ 	.word	0x000000ff
        /*04ec*/ 	.word	0x00013250
        /*04f0*/ 	.short	0x010a
        /*04f2*/ 	.byte	0x0c
	.zero		1


	//   ....[29]....
        /*04f4*/ 	.word	0x00004760
        /*04f8*/ 	.word	0x000000ff
        /*04fc*/ 	.word	0x00013250
        /*0500*/ 	.short	0x010a
        /*0502*/ 	.byte	0x0c
	.zero		1


	//   ....[30]....
        /*0504*/ 	.word	0x00005cd0
        /*0508*/ 	.word	0x00000006
        /*050c*/ 	.word	0x00000000
        /*0510*/ 	.short	0x0101
        /*0512*/ 	.byte	0x3f
	.zero		1


	//   ....[31]....
        /*0514*/ 	.word	0x00006060
        /*0518*/ 	.word	0x000000ff
        /*051c*/ 	.word	0x00000000
        /*0520*/ 	.short	0x0101
        /*0522*/ 	.byte	0x06
	.zero		1


	//   ....[32]....
        /*0524*/ 	.word	0x000064a0
        /*0528*/ 	.word	0x00000014
        /*052c*/ 	.word	0x00013250
        /*0530*/ 	.short	0x010a
        /*0532*/ 	.byte	0x3f
	.zero		1


	//   ....[33]....
        /*0534*/ 	.word	0x000064f0
        /*0538*/ 	.word	0x00000014
        /*053c*/ 	.word	0x00013250
        /*0540*/ 	.short	0x010a
        /*0542*/ 	.byte	0x3f
	.zero		1


	//   ....[34]....
        /*0544*/ 	.word	0x00006ba0
        /*0548*/ 	.word	0x00000005
        /*054c*/ 	.word	0x00000000
        /*0550*/ 	.short	0x0101
        /*0552*/ 	.byte	0x3f
	.zero		1


	//   ....[35]....
        /*0554*/ 	.word	0x00007c70
        /*0558*/ 	.word	0x00000002
        /*055c*/ 	.word	0x00000000
        /*0560*/ 	.short	0x0101
        /*0562*/ 	.byte	0x3f
	.zero		1


	//   ....[36]....
        /*0564*/ 	.word	0x0000a5b0
        /*0568*/ 	.word	0x00000005
        /*056c*/ 	.word	0x00013280
        /*0570*/ 	.short	0x010a
        /*0572*/ 	.byte	0x3f
	.zero		1


	//   ....[37]....
        /*0574*/ 	.word	0x0000a740
        /*0578*/ 	.word	0x00000005
        /*057c*/ 	.word	0x00013240
        /*0580*/ 	.short	0x010a
        /*0582*/ 	.byte	0x3f
	.zero		1


	//   ....[38]....
        /*0584*/ 	.word	0x0000aa10
        /*0588*/ 	.word	0x000000ff
        /*058c*/ 	.word	0x00013220
        /*0590*/ 	.short	0x010a
        /*0592*/ 	.byte	0x28
	.zero		1


	//   ....[39]....
        /*0594*/ 	.word	0x0000acc0
        /*0598*/ 	.word	0x00000009
        /*059c*/ 	.word	0x00013280
        /*05a0*/ 	.short	0x010a
        /*05a2*/ 	.byte	0x3f
	.zero		1


	//   ....[40]....
        /*05a4*/ 	.word	0x0000af20
        /*05a8*/ 	.word	0x00000009
        /*05ac*/ 	.word	0x00013240
        /*05b0*/ 	.short	0x010a
        /*05b2*/ 	.byte	0x3f
	.zero		1


	//   ....[41]....
        /*05b4*/ 	.word	0x0000b1d0
        /*05b8*/ 	.word	0x0000000c
        /*05bc*/ 	.word	0x00013270
        /*05c0*/ 	.short	0x010a
        /*05c2*/ 	.byte	0x3f
	.zero		1


	//   ....[42]....
        /*05c4*/ 	.word	0x0000b240
        /*05c8*/ 	.word	0x0000000c
        /*05cc*/ 	.word	0x00013260
        /*05d0*/ 	.short	0x010a
        /*05d2*/ 	.byte	0x3f
	.zero		1


	//   ....[43]....
        /*05d4*/ 	.word	0x0000b500
        /*05d8*/ 	.word	0x0000000c
        /*05dc*/ 	.word	0x00013250
        /*05e0*/ 	.short	0x0101
        /*05e2*/ 	.byte	0x3f
	.zero		1


	//   ....[44]....
        /*05e4*/ 	.word	0x0000b570
        /*05e8*/ 	.word	0x00000003
        /*05ec*/ 	.word	0x00000000
        /*05f0*/ 	.short	0x0101
        /*05f2*/ 	.byte	0x3f
	.zero		1


	//   ....[45]....
        /*05f4*/ 	.word	0x0000b730
        /*05f8*/ 	.word	0x00000002
        /*05fc*/ 	.word	0x00013270
        /*0600*/ 	.short	0x010a
        /*0602*/ 	.byte	0x3f
	.zero		1


	//   ....[46]....
        /*0604*/ 	.word	0x0000b7a0
        /*0608*/ 	.word	0x00000002
        /*060c*/ 	.word	0x00013260
        /*0610*/ 	.short	0x010a
        /*0612*/ 	.byte	0x3f
	.zero		1


	//   ....[47]....
        /*0614*/ 	.word	0x0000ba60
        /*0618*/ 	.word	0x00000002
        /*061c*/ 	.word	0x00013250
        /*0620*/ 	.short	0x0101
        /*0622*/ 	.byte	0x3f
	.zero		1


	//   ....[48]....
        /*0624*/ 	.word	0x0000bad0
        /*0628*/ 	.word	0x00000000
        /*062c*/ 	.word	0x00000000
        /*0630*/ 	.short	0x0101
        /*0632*/ 	.byte	0x3f
	.zero		1


	//   ....[49]....
        /*0634*/ 	.word	0x0000c4e0
        /*0638*/ 	.word	0x00000007
        /*063c*/ 	.word	0x00013220
        /*0640*/ 	.short	0x010a
        /*0642*/ 	.byte	0x3f
	.zero		1


	//   ....[50]....
        /*0644*/ 	.word	0x0000c680
        /*0648*/ 	.word	0x00000005
        /*064c*/ 	.word	0x00000000
        /*0650*/ 	.short	0x010a
        /*0652*/ 	.byte	0x3f
	.zero		1


	//   ....[51]....
        /*0654*/ 	.word	0x0000c6f0
        /*0658*/ 	.word	0x00000003
        /*065c*/ 	.word	0x00000000
        /*0660*/ 	.short	0x010a
        /*0662*/ 	.byte	0x3f
	.zero		1


	//   ....[52]....
        /*0664*/ 	.word	0x0000c740
        /*0668*/ 	.word	0x00000003
        /*066c*/ 	.word	0x00013260
        /*0670*/ 	.short	0x010a
        /*0672*/ 	.byte	0x3f
	.zero		1


	//   ....[53]....
        /*0674*/ 	.word	0x0000c790
        /*0678*/ 	.word	0x00000005
        /*067c*/ 	.word	0x00013260
        /*0680*/ 	.short	0x010a
        /*0682*/ 	.byte	0x3f
	.zero		1


	//   ....[54]....
        /*0684*/ 	.word	0x0000c7d0
        /*0688*/ 	.word	0x00000003
        /*068c*/ 	.word	0x00013280
        /*0690*/ 	.short	0x010a
        /*0692*/ 	.byte	0x3f
	.zero		1


	//   ....[55]....
        /*0694*/ 	.word	0x0000c7f0
        /*0698*/ 	.word	0x00000005
        /*069c*/ 	.word	0x00013280
        /*06a0*/ 	.short	0x010a
        /*06a2*/ 	.byte	0x3f
	.zero		1


	//   ....[56]....
        /*06a4*/ 	.word	0x0000c850
        /*06a8*/ 	.word	0x00000000
        /*06ac*/ 	.word	0x00013200
        /*06b0*/ 	.short	0x010a
        /*06b2*/ 	.byte	0x3f
	.zero		1


	//   ....[57]....
        /*06b4*/ 	.word	0x0000c8a0
        /*06b8*/ 	.word	0x00000005
        /*06bc*/ 	.word	0x00013230
        /*06c0*/ 	.short	0x010a
        /*06c2*/ 	.byte	0x3f
	.zero		1


	//   ....[58]....
        /*06c4*/ 	.word	0x0000c8f0
        /*06c8*/ 	.word	0x00000005
        /*06cc*/ 	.word	0x00013230
        /*06d0*/ 	.short	0x010a
        /*06d2*/ 	.byte	0x3f
	.zero		1


	//   ....[59]....
        /*06d4*/ 	.word	0x0000c950
        /*06d8*/ 	.word	0x0000000d
        /*06dc*/ 	.word	0x00013250
        /*06e0*/ 	.short	0x010a
        /*06e2*/ 	.byte	0x3f
	.zero		1


	//   ....[60]....
        /*06e4*/ 	.word	0x0000c9a0
        /*06e8*/ 	.word	0x00000014
        /*06ec*/ 	.word	0x00013250
        /*06f0*/ 	.short	0x010a
        /*06f2*/ 	.byte	0x3f
	.zero		1


	//   ....[61]....
        /*06f4*/ 	.word	0x0000caf0
        /*06f8*/ 	.word	0x00000005
        /*06fc*/ 	.word	0x00013280
        /*0700*/ 	.short	0x010a
        /*0702*/ 	.byte	0x3f
	.zero		1


	//   ....[62]....
        /*0704*/ 	.word	0x0000cb40
        /*0708*/ 	.word	0x00000005
        /*070c*/ 	.word	0x00013240
        /*0710*/ 	.short	0x010a
        /*0712*/ 	.byte	0x3f
	.zero		1


	//   ....[63]....
        /*0714*/ 	.word	0x0000cba0
        /*0718*/ 	.word	0x00000003
        /*071c*/ 	.word	0x00013220
        /*0720*/ 	.short	0x010a
        /*0722*/ 	.byte	0x3f
	.zero		1


	//   ....[64]....
        /*0724*/ 	.word	0x0000cbf0
        /*0728*/ 	.word	0x00000009
        /*072c*/ 	.word	0x00013280
        /*0730*/ 	.short	0x010a
        /*0732*/ 	.byte	0x3f
	.zero		1


	//   ....[65]....
        /*0734*/ 	.word	0x0000cc40
        /*0738*/ 	.word	0x00000009
        /*073c*/ 	.word	0x00013240
        /*0740*/ 	.short	0x010a
        /*0742*/ 	.byte	0x3f
	.zero		1


	//   ....[66]....
        /*0744*/ 	.word	0x0000cc90
        /*0748*/ 	.word	0x0000000c
        /*074c*/ 	.word	0x00013270
        /*0750*/ 	.short	0x010a
        /*0752*/ 	.byte	0x3f
	.zero		1


	//   ....[67]....
        /*0754*/ 	.word	0x0000cce0
        /*0758*/ 	.word	0x0000000c
        /*075c*/ 	.word	0x00013260
        /*0760*/ 	.short	0x010a
        /*0762*/ 	.byte	0x3f
	.zero		1


	//   ....[68]....
        /*0764*/ 	.word	0x0000cd30
        /*0768*/ 	.word	0x00000002
        /*076c*/ 	.word	0x00013270
        /*0770*/ 	.short	0x010a
        /*0772*/ 	.byte	0x3f
	.zero		1


	//   ....[69]....
        /*0774*/ 	.word	0x0000cd80
        /*0778*/ 	.word	0x00000002
        /*077c*/ 	.word	0x00013260
        /*0780*/ 	.short	0x010a
        /*0782*/ 	.byte	0x3f
	.zero		1


	//   ....[70]....
        /*0784*/ 	.word	0x0000cdd0
        /*0788*/ 	.word	0x00000007
        /*078c*/ 	.word	0x00013220
        /*0790*/ 	.short	0x010a
        /*0792*/ 	.byte	0x3f
	.zero		1


	//   ....[71]....
        /*0794*/ 	.word	0x0000cf70
        /*0798*/ 	.word	0x00000005
        /*079c*/ 	.word	0x00000000
        /*07a0*/ 	.short	0x010a
        /*07a2*/ 	.byte	0x3f
	.zero		1


	//   ....[72]....
        /*07a4*/ 	.word	0x0000cfc0
        /*07a8*/ 	.word	0x00000003
        /*07ac*/ 	.word	0x00000000
        /*07b0*/ 	.short	0x010a
        /*07b2*/ 	.byte	0x3f
	.zero		1


	//   ....[73]....
        /*07b4*/ 	.word	0x0000d010
        /*07b8*/ 	.word	0x00000003
        /*07bc*/ 	.word	0x00013260
        /*07c0*/ 	.short	0x010a
        /*07c2*/ 	.byte	0x3f
	.zero		1


	//   ....[74]....
        /*07c4*/ 	.word	0x0000d060
        /*07c8*/ 	.word	0x00000005
        /*07cc*/ 	.word	0x00013260
        /*07d0*/ 	.short	0x010a
        /*07d2*/ 	.byte	0x3f
	.zero		1


	//   ....[75]....
        /*07d4*/ 	.word	0x0000d0b0
        /*07d8*/ 	.word	0x00000003
        /*07dc*/ 	.word	0x00013280
        /*07e0*/ 	.short	0x010a
        /*07e2*/ 	.byte	0x3f
	.zero		1


	//----- nvinfo : EIATTR_NUM_MBARRIERS
	.align		4
.L_119:
        /*07e4*/ 	.byte	0x03, 0x38
        /*07e6*/ 	.short	0x0016


	//----- nvinfo : EIATTR_EXIT_INSTR_OFFSETS
	.align		4
        /*07e8*/ 	.byte	0x04, 0x1c
        /*07ea*/ 	.short	(.L_121 - .L_120)


	//   ....[0]....
.L_120:
        /*07ec*/ 	.word	0x00000a70


	//   ....[1]....
        /*07f0*/ 	.word	0x00008a20


	//   ....[2]....
        /*07f4*/ 	.word	0x0000c840


	//----- nvinfo : EIATTR_MAX_THREADS
	.align		4
.L_121:
        /*07f8*/ 	.byte	0x04, 0x05
        /*07fa*/ 	.short	(.L_123 - .L_122)
.L_122:
        /*07fc*/ 	.word	0x00000200
        /*0800*/ 	.word	0x00000001
        /*0804*/ 	.word	0x00000001


	//----- nvinfo : EIATTR_CRS_STACK_SIZE
	.align		4
.L_123:
        /*0808*/ 	.byte	0x04, 0x1e
        /*080a*/ 	.short	(.L_125 - .L_124)
.L_124:
        /*080c*/ 	.word	0x00000000


	//----- nvinfo : EIATTR_CBANK_PARAM_SIZE
	.align		4
.L_125:
        /*0810*/ 	.byte	0x03, 0x19
        /*0812*/ 	.short	0x0a70


	//----- nvinfo : EIATTR_PARAM_CBANK
	.align		4
        /*0814*/ 	.byte	0x04, 0x0a
        /*0816*/ 	.short	(.L_127 - .L_126)
	.align		4
.L_126:
        /*0818*/ 	.word	index@(.nv.constant0._ZN7cutlass13device_kernelIN5flash11enable_sm90INS1_16FlashAttnFwdSm90INS1_25CollectiveMainloopFwdSm90ILi2EN4cute5tupleIJNS5_1CILi1EEES8_S8_EEENS6_IJNS7_ILi192EEENS7_ILi160EEENS7_ILi64EEEEEELi64ENS_12float_e4m3_tEfNS_4arch4Sm90ELb0ELb0ELb0ELb1ELb0ELb0ELb0ELb1ELb1ELb0ELb0ELb0EEENS1_21CollectiveEpilogueFwdINS6_IJSA_SC_SB_EEES9_NS_10bfloat16_tESG_Li384ELb1ELb0ELb0ELb1EEENS1_36VarlenDynamicPersistentTileSchedulerILi192ELi160ELi384ELi128ELb0ELb0ELb1ELb0ELb1ELb1EEEEEEEEEvNT_6ParamsE)
        /*081c*/ 	.short	0x0210
        /*081e*/ 	.short	0x0a70


	//----- nvinfo : EIATTR_SW_WAR
	.align		4
.L_127:
        /*0820*/ 	.byte	0x04, 0x36
        /*0822*/ 	.short	(.L_129 - .L_128)
.L_128:
        /*0824*/ 	.word	0x00000008
.L_129:


//--------------------- .nv.info._ZN7cutlass13device_kernelIN5flash11enable_sm90INS1_16FlashAttnFwdSm90INS1_25CollectiveMainloopFwdSm90ILi2EN4cute5tupleIJNS5_1CILi1EEES8_S8_EEENS6_IJNS7_ILi192EEENS7_ILi160EEENS7_ILi64EEEEEELi64ENS_12float_e4m3_tEfNS_4arch4Sm90ELb0ELb0ELb0ELb1ELb0ELb1ELb0ELb1ELb1ELb0ELb0ELb0EEENS1_21CollectiveEpilogueFwdINS6_IJSA_SC_SB_EEES9_NS_10bfloat16_tESG_Li384ELb1ELb0ELb0ELb1EEENS1_36VarlenDynamicPersistentTileSchedulerILi192ELi160ELi384ELi128ELb0ELb0ELb1ELb0ELb1ELb1EEEEEEEEEvNT_6ParamsE --------------------------
	.section	.nv.info._ZN7cutlass13device_kernelIN5flash11enable_sm90INS1_16FlashAttnFwdSm90INS1_25CollectiveMainloopFwdSm90ILi2EN4cute5tupleIJNS5_1CILi1EEES8_S8_EEENS6_IJNS7_ILi192EEENS7_ILi160EEENS7_ILi64EEEEEELi64ENS_12float_e4m3_tEfNS_4arch4Sm90ELb0ELb0ELb0ELb1ELb0ELb1ELb0ELb1ELb1ELb0ELb0ELb0EEENS1_21CollectiveEpilogueFwdINS6_IJSA_SC_SB_EEES9_NS_10bfloat16_tESG_Li384ELb1ELb0ELb0ELb1EEENS1_36VarlenDynamicPersistentTileSchedulerILi192ELi160ELi384ELi128ELb0ELb0ELb1ELb0ELb1ELb1EEEEEEEEEvNT_6ParamsE,"",@"SHT_CUDA_INFO"
	.sectionflags	@""
	.align	4


	//----- nvinfo : EIATTR_CUDA_API_VERSION
	.align		4
        /*0000*/ 	.byte	0x04, 0x37
        /*0002*/ 	.short	(.L_131 - .L_130)
.L_130:
        /*0004*/ 	.word	0x00000082


	//----- nvinfo : EIATTR_KPARAM_INFO
	.align		4
.L_131:
        /*0008*/ 	.byte	0x04, 0x17
        /*000a*/ 	.short	(.L_133 - .L_132)
.L_132:
        /*000c*/ 	.word	0x00000000
        /*0010*/ 	.short	0x0000
        /*0012*/ 	.short	0x0070
        /*0014*/ 	.byte	0x00, 0xf0, 0x01, 0x28


	//----- nvinfo : EIATTR_SPARSE_MMA_MASK
	.align		4
.L_133:
        /*0018*/ 	.byte	0x03, 0x50
        /*001a*/ 	.short	0x0000


	//----- nvinfo : EIATTR_MAXREG_COUNT
	.align		4
        /*001c*/ 	.byte	0x03, 0x1b
        /*001e*/ 	.short	0x0080


	//----- nvinfo : EIATTR_NUM_BARRIERS
	.align		4
        /*0020*/ 	.byte	0x02, 0x4c
        /*0022*/ 	.byte	0x10
	.zero		1


	//----- nvinfo : EIATTR_EXTERNS
	.align		4
        /*0024*/ 	.byte	0x04, 0x0f
        /*0026*/ 	.short	(.L_135 - .L_134)


	//   ....[0]....
	.align		4
.L_134:
        /*0028*/ 	.word	index@(__assertfail)


	//----- nvinfo : EIATTR_ANNOTATIONS
	.align		4
.L_135:
        /*002c*/ 	.byte	0x04, 0x55
        /*002e*/ 	.short	(.L_137 - .L_136)


	//   ....[0]....
.L_136:
        /*0030*/ 	.word	0x00000001
        /*0034*/ 	.byte	0xc0, 0x0a, 0x00, 0x00, 0x01, 0x00, 0x00, 0x00, 0x50, 0x0e, 0x00, 0x00, 0x01, 0x00, 0x00, 0x00
        /* <DEDUP_REMOVED lines=49> */
        /*0354*/ 	.byte	0x60, 0x3d, 0x01, 0x00


	//----- nvinfo : EIATTR_MERCURY_ISA_VERSION
	.align		4
.L_137:
        /*0358*/ 	.byte	0x03, 0x5f
        /*035a*/ 	.short	0x0101


	//----- nvinfo : EIATTR_UNUSED_LOAD_BYTE_OFFSET
	.align		4
        /*035c*/ 	.byte	0x04, 0x44
        /*035e*/ 	.short	(.L_139 - .L_138)


	//   ....[0]....
.L_138:
        /*0360*/ 	.word	0x00000ad0
        /*0364*/ 	.word	0x0000fff0


	//   ....[1]....
        /*0368*/ 	.word	0x0000d500
        /*036c*/ 	.word	0x0000fff0


	//----- nvinfo : EIATTR_INT_WARP_WIDE_INSTR_OFFSETS
	.align		4
.L_139:
        /*0370*/ 	.byte	0x04, 0x31
        /*0372*/ 	.short	(.L_141 - .L_140)


	//   ....[0]....
.L_140:
        /*0374*/ 	.word	0x000001c0


	//   ....[1]....
        /*0378*/ 	.word	0x00000200


	//   ....[2]....
        /*037c*/ 	.word	0x00000270


	//   ....[3]....
        /*0380*/ 	.word	0x00010fd0


	//   ....[4]....
        /*0384*/ 	.word	0x00011060


	//   ....[5]....
        /*0388*/ 	.word	0x00011770


	//   ....[6]....
        /*038c*/ 	.word	0x000117b0


	//   ....[7]....
        /*0390*/ 	.word	0x00012dc0


	//   ....[8]....
        /*0394*/ 	.word	0x00012e50


	//----- nvinfo : EIATTR_COOP_GROUP_MASK_REGIDS
	.align		4
.L_141:
        /*0398*/ 	.byte	0x04, 0x29
        /*039a*/ 	.short	(.L_143 - .L_142)


	//   ....[0]....
.L_142:
        /*039c*/ 	.word	0xffffffff


	//   ....[1]....
        /*03a0*/ 	.word	0xffffffff


	//   ....[2]....
        /*03a4*/ 	.word	0xffffffff


	//   ....[3]....
        /*03a8*/ 	.word	0xffffffff


	//   ....[4]....
        /*03ac*/ 	.word	0xffffffff


	//   ....[5]....
        /*03b0*/ 	.word	0xffffffff


	//   ....[6]....
        /*03b4*/ 	.word	0xffffffff


	//   ....[7]....
        /*03b8*/ 	.word	0xffffffff


	//   ....[8]....
        /*03bc*/ 	.word	0xffffffff


	//   ....[9]....
        /*03c0*/ 	.word	0xffffffff


	//   ....[10]....
        /*03c4*/ 	.word	0xffffffff


	//   ....[11]....
        /*03c8*/ 	.word	0xffffffff


	//   ....[12]....
        /*03cc*/ 	.word	0xffffffff


	//   ....[13]....
        /*03d0*/ 	.word	0xffffffff


	//   ....[14]....
        /*03d4*/ 	.word	0xffffffff


	//   ....[15]....
        /*03d8*/ 	.word	0xffffffff


	//   ....[16]....
        /*03dc*/ 	.word	0xffffffff


	//   ....[17]....
        /*03e0*/ 	.word	0xffffffff


	//   ....[18]....
        /*03e4*/ 	.word	0xffffffff


	//   ....[19]....
        /*03e8*/ 	.word	0xffffffff


	//   ....[20]....
        /*03ec*/ 	.word	0xffffffff


	//   ....[21]....
        /*03f0*/ 	.word	0xffffffff


	//   ....[22]....
        /*03f4*/ 	.word	0xffffffff


	//   ....[23]....
        /*03f8*/ 	.word	0xffffffff


	//   ....[24]....
        /*03fc*/ 	.word	0xffffffff


	//   ....[25]....
        /*0400*/ 	.word	0xffffffff


	//   ....[26]....
        /*0404*/ 	.word	0xffffffff


	//   ....[27]....
        /*0408*/ 	.word	0xffffffff


	//   ....[28]....
        /*040c*/ 	.word	0xffffffff


	//   ....[29]....
        /*0410*/ 	.word	0xffffffff


	//   ....[30]....
        /*0414*/ 	.word	0xffffffff


	//   ....[31]....
        /*0418*/ 	.word	0xffffffff


	//   ....[32]....
        /*041c*/ 	.word	0xffffffff


	//   ....[33]....
        /*0420*/ 	.word	0xffffffff


	//   ....[34]....
        /*0424*/ 	.word	0xffffffff


	//   ....[35]....
        /*0428*/ 	.word	0xffffffff


	//   ....[36]....
        /*042c*/ 	.word	0xffffffff


	//   ....[37]....
        /*0430*/ 	.word	0xffffffff


	//   ....[38]....
        /*0434*/ 	.word	0xffffffff


	//   ....[39]....
        /*0438*/ 	.word	0xffffffff


	//   ....[40]....
        /*043c*/ 	.word	0xffffffff


	//   ....[41]....
        /*0440*/ 	.word	0xffffffff


	//   ....[42]....
        /*0444*/ 	.word	0xffffffff


	//   ....[43]....
        /*0448*/ 	.word	0xffffffff


	//   ....[44]....
        /*044c*/ 	.word	0xffffffff


	//   ....[45]....
        /*0450*/ 	.word	0xffffffff


	//   ....[46]....
        /*0454*/ 	.word	0xffffffff


	//   ....[47]....
        /*0458*/ 	.word	0xffffffff


	//   ....[48]....
        /*045c*/ 	.word	0xffffffff


	//   ....[49]....
        /*0460*/ 	.word	0xffffffff


	//   ....[50]....
        /*0464*/ 	.word	0xffffffff


	//   ....[51]....
        /*0468*/ 	.word	0xffffffff


	//   ....[52]....
        /*046c*/ 	.word	0xffffffff


	//   ....[53]....
        /*0470*/ 	.word	0xffffffff


	//   ....[54]....
        /*0474*/ 	.word	0xffffffff


	//   ....[55]....
        /*0478*/ 	.word	0xffffffff


	//   ....[56]....
        /*047c*/ 	.word	0xffffffff


	//   ....[57]....
        /*0480*/ 	.word	0xffffffff


	//   ....[58]....
        /*0484*/ 	.word	0xffffffff


	//   ....[59]....
        /*0488*/ 	.word	0xffffffff


	//   ....[60]....
        /*048c*/ 	.word	0xffffffff


	//   ....[61]....
        /*0490*/ 	.word	0xffffffff


	//   ....[62]....
        /*0494*/ 	.word	0xffffffff


	//   ....[63]....
        /*0498*/ 	.word	0xffffffff


	//   ....[64]....
        /*049c*/ 	.word	0xffffffff


	//   ....[65]....
        /*04a0*/ 	.word	0xffffffff


	//   ....[66]....
        /*04a4*/ 	.word	0xffffffff


	//   ....[67]....
        /*04a8*/ 	.word	0xffffffff


	//   ....[68]....
        /*04ac*/ 	.word	0xffffffff


	//   ....[69]....
        /*04b0*/ 	.word	0xffffffff


	//   ....[70]....
        /*04b4*/ 	.word	0xffffffff


	//   ....[71]....
        /*04b8*/ 	.word	0xffffffff


	//   ....[72]....
        /*04bc*/ 	.word	0x0500000f


	//   ....[73]....
        /*04c0*/ 	.word	0x0500000f


	//   ....[74]....
        /*04c4*/ 	.word	0x0500000f


	//   ....[75]....
        /*04c8*/ 	.word	0x0500000f


	//   ....[76]....
        /*04cc*/ 	.word	0x0500000f


	//   ....[77]....
        /*04d0*/ 	.word	0x0500000f


	//   ....[78]....
        /*04d4*/ 	.word	0x0500000f


	//   ....[79]....
        /*04d8*/ 	.word	0x0500000f


	//   ....[80]....
        /*04dc*/ 	.word	0x0500000f


	//   ....[81]....
        /*04e0*/ 	.word	0x0500000f


	//   ....[82]....
        /*04e4*/ 	.word	0x0500000f


	//   ....[83]....
        /*04e8*/ 	.word	0x0500000f


	//   ....[84]....
        /*04ec*/ 	.word	0x0500000f


	//   ....[85]....
        /*04f0*/ 	.word	0x0500000f


	//   ....[86]....
        /*04f4*/ 	.word	0x0500000f


	//   ....[87]....
        /*04f8*/ 	.word	0x0500000f


	//   ....[88]....
        /*04fc*/ 	.word	0x0500000f


	//   ....[89]....
        /*0500*/ 	.word	0x0500000f


	//   ....[90]....
        /*0504*/ 	.word	0x0500000f


	//   ....[91]....
        /*0508*/ 	.word	0x0500000f


	//   ....[92]....
        /*050c*/ 	.word	0x0500000f


	//   ....[93]....
        /*0510*/ 	.word	0x0500000f


	//   ....[94]....
        /*0514*/ 	.word	0x0500000f


	//   ....[95]....
        /*0518*/ 	.word	0x0500000f


	//   ....[96]....
        /*051c*/ 	.word	0x0500000f


	//   ....[97]....
        /*0520*/ 	.word	0x0500000f


	//   ....[98]....
        /*0524*/ 	.word	0x0500000f


	//   ....[99]....
        /*0528*/ 	.word	0x0500000f


	//----- nvinfo : EIATTR_COOP_GROUP_INSTR_OFFSETS
	.align		4
.L_143:
        /*052c*/ 	.byte	0x04, 0x28
        /*052e*/ 	.short	(.L_145 - .L_144)


	//   ....[0]....
.L_144:
        /*0530*/ 	.word	0x00000070


	//   ....[1]....
        /*0534*/ 	.word	0x000001d0


	//   ....[2]....
        /*0538*/ 	.word	0x00000220


	//   ....[3]....
        /*053c*/ 	.word	0x00000450


	//   ....[4]....
        /*0540*/ 	.word	0x000005b0


	//   ....[5]....
        /*0544*/ 	.word	0x000006d0


	//   ....[6]....
        /*0548*/ 	.word	0x00000830


	//   ....[7]....
        /*054c*/ 	.word	0x00005080


	//   ....[8]....
        /*0550*/ 	.word	0x00008cb0


	//   ....[9]....
        /*0554*/ 	.word	0x00008db0


	//   ....[10]....
        /*0558*/ 	.word	0x00009490


	//   ....[11]....
        /*055c*/ 	.word	0x00009500


	//   ....[12]....
        /*0560*/ 	.word	0x0000b4b0


	//   ....[13]....
        /*0564*/ 	.word	0x0000b4e0


	//   ....[14]....
        /*0568*/ 	.word	0x0000b530


	//   ....[15]....
        /*056c*/ 	.word	0x0000b540


	//   ....[16]....
        /*0570*/ 	.word	0x0000ce50


	//   ....[17]....
        /*0574*/ 	.word	0x0000cf20


	//   ....[18]....
        /*0578*/ 	.word	0x0000cf70


	//   ....[19]....
        /*057c*/ 	.word	0x0000d020


	//   ....[20]....
        /*0580*/ 	.word	0x0000d960


	//   ....[21]....
        /*0584*/ 	.word	0x0000d970


	//   ....[22]....
        /*0588*/ 	.word	0x0000d980


	//   ....[23]....
        /*058c*/ 	.word	0x0000d990


	//   ....[24]....
        /*0590*/ 	.word	0x0000d9a0


	//   ....[25]....
        /*0594*/ 	.word	0x0000d9b0


	//   ....[26]....
        /*0598*/ 	.word	0x0000d9c0


	//   ....[27]....
        /*059c*/ 	.word	0x0000d9d0


	//   ....[28]....
        /*05a0*/ 	.word	0x0000d9e0


	//   ....[29]....
        /*05a4*/ 	.word	0x0000d9f0


	//   ....[30]....
        /*05a8*/ 	.word	0x0000da00


	//   ....[31]....
        /*05ac*/ 	.word	0x0000da10


	//   ....[32]....
        /*05b0*/ 	.word	0x0000da20


	//   ....[33]....
        /*05b4*/ 	.word	0x0000da30


	//   ....[34]....
        /*05b8*/ 	.word	0x0000da40


	//   ....[35]....
        /*05bc*/ 	.word	0x0000da50


	//   ....[36]....
        /*05c0*/ 	.word	0x0000f1b0


	//   ....[37]....
        /*05c4*/ 	.word	0x0000f380


	//   ....[38]....
        /*05c8*/ 	.word	0x0000f3b0


	//   ....[39]....
        /*05cc*/ 	.word	0x0000f3e0


	//   ....[40]....
        /*05d0*/ 	.word	0x0000f410


	//   ....[41]....
        /*05d4*/ 	.word	0x0000f440


	//   ....[42]....
        /*05d8*/ 	.word	0x0000f470


	//   ....[43]....
        /*05dc*/ 	.word	0x0000f5e0


	//   ....[44]....
        /*05e0*/ 	.word	0x0000f610


	//   ....[45]....
        /*05e4*/ 	.word	0x0000f640


	//   ....[46]....
        /*05e8*/ 	.word	0x0000f670


	//   ....[47]....
        /*05ec*/ 	.word	0x0000f6a0


	//   ....[48]....
        /*05f0*/ 	.word	0x0000f6d0


	//   ....[49]....
        /*05f4*/ 	.word	0x0000f760


	//   ....[50]....
        /*05f8*/ 	.word	0x0000f790


	//   ....[51]....
        /*05fc*/ 	.word	0x0000f810


	//   ....[52]....
        /*0600*/ 	.word	0x00010300


	//   ....[53]....
        /*0604*/ 	.word	0x00011960


	//   ....[54]....
        /*0608*/ 	.word	0x00013500


	//   ....[55]....
        /*060c*/ 	.word	0x00013550


	//   ....[56]....
        /*0610*/ 	.word	0x00013580


	//   ....[57]....
        /*0614*/ 	.word	0x00013590


	//   ....[58]....
        /*0618*/ 	.word	0x000135c0


	//   ....[59]....
        /*061c*/ 	.word	0x000135f0


	//   ....[60]....
        /*0620*/ 	.word	0x00013620


	//   ....[61]....
        /*0624*/ 	.word	0x00013650


	//   ....[62]....
        /*0628*/ 	.word	0x000137d0


	//   ....[63]....
        /*062c*/ 	.word	0x00013800


	//   ....[64]....
        /*0630*/ 	.word	0x00013830


	//   ....[65]....
        /*0634*/ 	.word	0x00013860


	//   ....[66]....
        /*0638*/ 	.word	0x00013890


	//   ....[67]....
        /*063c*/ 	.word	0x000138c0


	//   ....[68]....
        /*0640*/ 	.word	0x00013980


	//   ....[69]....
        /*0644*/ 	.word	0x000139a0


	//   ....[70]....
        /*0648*/ 	.word	0x00013a10


	//   ....[71]....
        /*064c*/ 	.word	0x00013e80


	//   ....[72]....
        /*0650*/ 	.word	0x00014300


	//   ....[73]....
        /*0654*/ 	.word	0x000143a0


	//   ....[74]....
        /*0658*/ 	.word	0x00014440


	//   ....[75]....
        /*065c*/ 	.word	0x000144e0


	//   ....[76]....
        /*0660*/ 	.word	0x000145d0


	//   ....[77]....
        /*0664*/ 	.word	0x00014670


	//   ....[78]....
        /*0668*/ 	.word	0x00014710


	//   ....[79]....
        /*066c*/ 	.word	0x000147b0


	//   ....[80]....
        /*0670*/ 	.word	0x00014a10


	//   ....[81]....
        /*0674*/ 	.word	0x00014cf0


	//   ....[82]....
        /*0678*/ 	.word	0x00015110


	//   ....[83]....
        /*067c*/ 	.word	0x000151b0


	//   ....[84]....
        /*0680*/ 	.word	0x000152d0


	//   ....[85]....
        /*0684*/ 	.word	0x00015340


	//   ....[86]....
        /*0688*/ 	.word	0x000153b0


	//   ....[87]....
        /*068c*/ 	.word	0x00015420


	//   ....[88]....
        /*0690*/ 	.word	0x00015490


	//   ....[89]....
        /*0694*/ 	.word	0x00015510


	//   ....[90]....
        /*0698*/ 	.word	0x000155a0


	//   ....[91]....
        /*069c*/ 	.word	0x00015630


	//   ....[92]....
        /*06a0*/ 	.word	0x000156a0


	//   ....[93]....
        /*06a4*/ 	.word	0x00015710


	//   ....[94]....
        /*06a8*/ 	.word	0x00015780


	//   ....[95]....
        /*06ac*/ 	.word	0x00015800


	//   ....[96]....
        /*06b0*/ 	.word	0x00015870


	//   ....[97]....
        /*06b4*/ 	.word	0x00015910


	//   ....[98]....
        /*06b8*/ 	.word	0x000159a0


	//   ....[99]....
        /*06bc*/ 	.word	0x00015ac0


	//----- nvinfo : EIATTR_REG_RECONFIG
	.align		4
.L_145:
        /*06c0*/ 	.byte	0x01, 0x54
	.zero		2


	//----- nvinfo : EIATTR_SYSCALL_OFFSETS
	.align		4
        /*06c4*/ 	.byte	0x04, 0x46
        /*06c6*/ 	.short	(.L_147 - .L_146)


	//   ....[0]....
.L_146:
        /*06c8*/ 	.word	0x000017f0


	//   ....[1]....
        /*06cc*/ 	.word	0x00001940


	//   ....[2]....
        /*06d0*/ 	.word	0x000051f0


	//   ....[3]....
        /*06d4*/ 	.word	0x000056a0


	//   ....[4]....
        /*06d8*/ 	.word	0x000111e0


	//   ....[5]....
        /*06dc*/ 	.word	0x00011360


	//   ....[6]....
        /*06e0*/ 	.word	0x000114c0


	//   ....[7]....
        /*06e4*/ 	.word	0x00011620


	//----- nvinfo : EIATTR_MBARRIER_INSTR_OFFSETS
	.align		4
.L_147:
        /*06e8*/ 	.byte	0x04, 0x39
        /*06ea*/ 	.short	(.L_149 - .L_148)


	//   ....[0]....
.L_148:
        /*06ec*/ 	.word	0x00000300
        /*06f0*/ 	.word	0x000000ff
        /*06f4*/ 	.word	0x00013200
        /*06f8*/ 	.short	0x0100
        /*06fa*/ 	.byte	0x08
	.zero		1


	//   ....[1]....
        /*06fc*/ 	.word	0x00000310
        /*0700*/ 	.word	0x000000ff
        /*0704*/ 	.word	0x00013220
        /*0708*/ 	.short	0x0100
        /*070a*/ 	.byte	0x08
	.zero		1


	//   ....[2]....
        /*070c*/ 	.word	0x00000400
        /*0710*/ 	.word	0x000000ff
        /*0714*/ 	.word	0x00013230
        /*0718*/ 	.short	0x0100
        /*071a*/ 	.byte	0x08
	.zero		1


	//   ....[3]....
        /*071c*/ 	.word	0x00000410
        /*0720*/ 	.word	0x000000ff
        /*0724*/ 	.word	0x00013240
        /*0728*/ 	.short	0x0100
        /*072a*/ 	.byte	0x08
	.zero		1


	//   ....[4]....
        /*072c*/ 	.word	0x00000420
        /*0730*/ 	.word	0x000000ff
        /*0734*/ 	.word	0x00013238
        /*0738*/ 	.short	0x0100
        /*073a*/ 	.byte	0x08
	.zero		1


	//   ....[5]....
        /*073c*/ 	.word	0x00000430
        /*0740*/ 	.word	0x000000ff
        /*0744*/ 	.word	0x00013248
        /*0748*/ 	.short	0x0100
        /*074a*/ 	.byte	0x08
	.zero		1


	//   ....[6]....
        /*074c*/ 	.word	0x00000560
        /*0750*/ 	.word	0x000000ff
        /*0754*/ 	.word	0x00013250
        /*0758*/ 	.short	0x0100
        /*075a*/ 	.byte	0x08
	.zero		1


	//   ....[7]....
        /*075c*/ 	.word	0x00000570
        /*0760*/ 	.word	0x000000ff
        /*0764*/ 	.word	0x00013260
        /*0768*/ 	.short	0x0100
        /*076a*/ 	.byte	0x08
	.zero		1


	//   ....[8]....
        /*076c*/ 	.word	0x00000580
        /*0770*/ 	.word	0x000000ff
        /*0774*/ 	.word	0x00013258
        /*0778*/ 	.short	0x0100
        /*077a*/ 	.byte	0x08
	.zero		1


	//   ....[9]....
        /*077c*/ 	.word	0x00000590
        /*0780*/ 	.word	0x000000ff
        /*0784*/ 	.word	0x00013268
        /*0788*/ 	.short	0x0100
        /*078a*/ 	.byte	0x08
	.zero		1


	//   ....[10]....
        /*078c*/ 	.word	0x00000680
        /*0790*/ 	.word	0x000000ff
        /*0794*/ 	.word	0x00013270
        /*0798*/ 	.short	0x0100
        /*079a*/ 	.byte	0x06
	.zero		1


	//   ....[11]....
        /*079c*/ 	.word	0x00000690
        /*07a0*/ 	.word	0x000000ff
        /*07a4*/ 	.word	0x00013280
        /*07a8*/ 	.short	0x0100
        /*07aa*/ 	.byte	0x06
	.zero		1


	//   ....[12]....
        /*07ac*/ 	.word	0x000006a0
        /*07b0*/ 	.word	0x000000ff
        /*07b4*/ 	.word	0x00013278
        /*07b8*/ 	.short	0x0100
        /*07ba*/ 	.byte	0x06
	.zero		1


	//   ....[13]....
        /*07bc*/ 	.word	0x000006b0
        /*07c0*/ 	.word	0x000000ff
        /*07c4*/ 	.word	0x00013288
        /*07c8*/ 	.short	0x0100
        /*07ca*/ 	.byte	0x06
	.zero		1


	//   ....[14]....
        /*07cc*/ 	.word	0x000007e0
        /*07d0*/ 	.word	0x000000ff
        /*07d4*/ 	.word	0x00013290
        /*07d8*/ 	.short	0x0100
        /*07da*/ 	.byte	0x08
	.zero		1


	//   ....[15]....
        /*07dc*/ 	.word	0x000007f0
        /*07e0*/ 	.word	0x000000ff
        /*07e4*/ 	.word	0x000132a0
        /*07e8*/ 	.short	0x0100
        /*07ea*/ 	.byte	0x08
	.zero		1


	//   ....[16]....
        /*07ec*/ 	.word	0x00000800
        /*07f0*/ 	.word	0x000000ff
        /*07f4*/ 	.word	0x00013298
        /*07f8*/ 	.short	0x0100
        /*07fa*/ 	.byte	0x08
	.zero		1


	//   ....[17]....
        /*07fc*/ 	.word	0x00000810
        /*0800*/ 	.word	0x000000ff
        /*0804*/ 	.word	0x000132a8
        /*0808*/ 	.short	0x0100
        /*080a*/ 	.byte	0x08
	.zero		1


	//   ....[18]....
        /*080c*/ 	.word	0x00000940
        /*0810*/ 	.word	0x000000ff
        /*0814*/ 	.word	0x000132b0
        /*0818*/ 	.short	0x0100
        /*081a*/ 	.byte	0x08
	.zero		1


	//   ....[19]....
        /*081c*/ 	.word	0x00000950
        /*0820*/ 	.word	0x000000ff
        /*0824*/ 	.word	0x000132c0
        /*0828*/ 	.short	0x0100
        /*082a*/ 	.byte	0x08
	.zero		1


	//   ....[20]....
        /*082c*/ 	.word	0x00000960
        /*0830*/ 	.word	0x000000ff
        /*0834*/ 	.word	0x000132b8
        /*0838*/ 	.short	0x0100
        /*083a*/ 	.byte	0x08
	.zero		1


	//   ....[21]....
        /*083c*/ 	.word	0x00000970
        /*0840*/ 	.word	0x000000ff
        /*0844*/ 	.word	0x000132c8
        /*0848*/ 	.short	0x0100
        /*084a*/ 	.byte	0x08
	.zero		1


	//   ....[22]....
        /*084c*/ 	.word	0x00002590
        /*0850*/ 	.word	0x0000004e
        /*0854*/ 	.word	0x00013290
        /*0858*/ 	.short	0x010a
        /*085a*/ 	.byte	0x3f
	.zero		1


	//   ....[23]....
        /*085c*/ 	.word	0x00003620
        /*0860*/ 	.word	0x0000004e
        /*0864*/ 	.word	0x00013290
        /*0868*/ 	.short	0x010a
        /*086a*/ 	.byte	0x3f
	.zero		1


	//   ....[24]....
        /*086c*/ 	.word	0x00004680
        /*0870*/ 	.word	0x0000004e
        /*0874*/ 	.word	0x00013290
        /*0878*/ 	.short	0x010a
        /*087a*/ 	.byte	0x3f
	.zero		1


	//   ....[25]....
        /*087c*/ 	.word	0x00004810
        /*0880*/ 	.word	0x00000004
        /*0884*/ 	.word	0x00000000
        /*0888*/ 	.short	0x0101
        /*088a*/ 	.byte	0x3f
	.zero		1


	//   ....[26]....
        /*088c*/ 	.word	0x00004850
        /*0890*/ 	.word	0x0000004e
        /*0894*/ 	.word	0x000132b0
        /*0898*/ 	.short	0x010a
        /*089a*/ 	.byte	0x3f
	.zero		1


	//   ....[27]....
        /*089c*/ 	.word	0x00004ad0
        /*08a0*/ 	.word	0x0000004e
        /*08a4*/ 	.word	0x00000000
        /*08a8*/ 	.short	0x0101
        /*08aa*/ 	.byte	0x3f
	.zero		1


	//   ....[28]....
        /*08ac*/ 	.word	0x00005290
        /*08b0*/ 	.word	0x00000010
        /*08b4*/ 	.word	0x00013200
        /*08b8*/ 	.short	0x010a
        /*08ba*/ 	.byte	0x3f
	.zero		1


	//   ....[29]....
        /*08bc*/ 	.word	0x000052e0
        /*08c0*/ 	.word	0x00000010
        /*08c4*/ 	.word	0x00013200
        /*08c8*/ 	.short	0x010a
        /*08ca*/ 	.byte	0x3f
	.zero		1


	//   ....[30]....
        /*08cc*/ 	.word	0x00005930
        /*08d0*/ 	.word	0x00000010
        /*08d4*/ 	.word	0x00013200
        /*08d8*/ 	.short	0x010a
        /*08da*/ 	.byte	0x3f
	.zero		1


	//   ....[31]....
        /*08dc*/ 	.word	0x00006ae0
        /*08e0*/ 	.word	0x00000010
        /*08e4*/ 	.word	0x00013200
        /*08e8*/ 	.short	0x010a
        /*08ea*/ 	.byte	0x3f
	.zero		1


	//   ....[32]....
        /*08ec*/ 	.word	0x00007c10
        /*08f0*/ 	.word	0x00000003
        /*08f4*/ 	.word	0x00013230
        /*08f8*/ 	.short	0x010a
        /*08fa*/ 	.byte	0x3f
	.zero		1


	//   ....[33]....
        /*08fc*/ 	.word	0x00007cc0
        /*0900*/ 	.word	0x00000003
        /*0904*/ 	.word	0x00013230
        /*0908*/ 	.short	0x010a
        /*090a*/ 	.byte	0x3f
	.zero		1


	//   ....[34]....
        /*090c*/ 	.word	0x00009750
        /*0910*/ 	.word	0x00000047
        /*0914*/ 	.word	0x00000000
        /*0918*/ 	.short	0x0101
        /*091a*/ 	.byte	0x3f
	.zero		1


	//   ....[35]....
        /*091c*/ 	.word	0x0000a6f0
        /*0920*/ 	.word	0x0000000e
        /*0924*/ 	.word	0x00013230
        /*0928*/ 	.short	0x010a
        /*092a*/ 	.byte	0x3f
	.zero		1


	//   ....[36]....
        /*092c*/ 	.word	0x0000a780
        /*0930*/ 	.word	0x0000000e
        /*0934*/ 	.word	0x00013230
        /*0938*/ 	.short	0x010a
        /*093a*/ 	.byte	0x3f
	.zero		1


	//   ....[37]....
        /*093c*/ 	.word	0x0000ad40
        /*0940*/ 	.word	0x0000000f
        /*0944*/ 	.word	0x00013250
        /*0948*/ 	.short	0x010a
        /*094a*/ 	.byte	0x3f
	.zero		1


	//   ....[38]....
        /*094c*/ 	.word	0x0000ad90
        /*0950*/ 	.word	0x0000000f
        /*0954*/ 	.word	0x00013250
        /*0958*/ 	.short	0x010a
        /*095a*/ 	.byte	0x3f
	.zero		1


	//   ....[39]....
        /*095c*/ 	.word	0x0000bd40
        /*0960*/ 	.word	0x0000000e
        /*0964*/ 	.word	0x00000000
        /*0968*/ 	.short	0x0101
        /*096a*/ 	.byte	0x3f
	.zero		1


	//   ....[40]....
        /*096c*/ 	.word	0x0000cad0
        /*0970*/ 	.word	0x0000000f
        /*0974*/ 	.word	0x00000000
        /*0978*/ 	.short	0x0101
        /*097a*/ 	.byte	0x3f
	.zero		1


	//   ....[41]....
        /*097c*/ 	.word	0x0000cb60
        /*0980*/ 	.word	0x0000000e
        /*0984*/ 	.word	0x00013250
        /*0988*/ 	.short	0x010a
        /*098a*/ 	.byte	0x3f
	.zero		1


	//   ....[42]....
        /*098c*/ 	.word	0x0000cbb0
        /*0990*/ 	.word	0x0000000e
        /*0994*/ 	.word	0x00013250
        /*0998*/ 	.short	0x010a
        /*099a*/ 	.byte	0x3f
	.zero		1


	//   ....[43]....
        /*099c*/ 	.word	0x0000d230
        /*09a0*/ 	.word	0x00000000
        /*09a4*/ 	.word	0x00000000
        /*09a8*/ 	.short	0x0101
        /*09aa*/ 	.byte	0x3f
	.zero		1


	//   ....[44]....
        /*09ac*/ 	.word	0x0000e3b0
        /*09b0*/ 	.word	0x00000000
        /*09b4*/ 	.word	0x00000000
        /*09b8*/ 	.short	0x0101
        /*09ba*/ 	.byte	0x3f
	.zero		1


	//   ....[45]....
        /*09bc*/ 	.word	0x00010410
        /*09c0*/ 	.word	0x00000006
        /*09c4*/ 	.word	0x00013220
        /*09c8*/ 	.short	0x010a
        /*09ca*/ 	.byte	0x3f
	.zero		1


	//   ....[46]....
        /*09cc*/ 	.word	0x000104c0
        /*09d0*/ 	.word	0x00000007
        /*09d4*/ 	.word	0x000132a0
        /*09d8*/ 	.short	0x010a
        /*09da*/ 	.byte	0x3f
	.zero		1


	//   ....[47]....
        /*09dc*/ 	.word	0x000106f0
        /*09e0*/ 	.word	0x00000007
        /*09e4*/ 	.word	0x000132c0
        /*09e8*/ 	.short	0x010a
        /*09ea*/ 	.byte	0x3f
	.zero		1


	//   ....[48]....
        /*09ec*/ 	.word	0x00010a40
        /*09f0*/ 	.word	0x00000007
        /*09f4*/ 	.word	0x000132a0
        /*09f8*/ 	.short	0x010a
        /*09fa*/ 	.byte	0x3f
	.zero		1


	//   ....[49]....
        /*09fc*/ 	.word	0x00010c60
        /*0a00*/ 	.word	0x00000007
        /*0a04*/ 	.word	0x000132c0
        /*0a08*/ 	.short	0x010a
        /*0a0a*/ 	.byte	0x3f
	.zero		1


	//   ....[50]....
        /*0a0c*/ 	.word	0x00011bc0
        /*0a10*/ 	.word	0x00000004
        /*0a14*/ 	.word	0x00013280
        /*0a18*/ 	.short	0x010a
        /*0a1a*/ 	.byte	0x3f
	.zero		1


	//   ....[51]....
        /*0a1c*/ 	.word	0x00011d80
        /*0a20*/ 	.word	0x00000004
        /*0a24*/ 	.word	0x00013240
        /*0a28*/ 	.short	0x010a
        /*0a2a*/ 	.byte	0x3f
	.zero		1


	//   ....[52]....
        /*0a2c*/ 	.word	0x00012120
        /*0a30*/ 	.word	0x00000005
        /*0a34*/ 	.word	0x00013220
        /*0a38*/ 	.short	0x010a
        /*0a3a*/ 	.byte	0x3f
	.zero		1


	//   ....[53]....
        /*0a3c*/ 	.word	0x00012420
        /*0a40*/ 	.word	0x00000007
        /*0a44*/ 	.word	0x00013280
        /*0a48*/ 	.short	0x010a
        /*0a4a*/ 	.byte	0x3f
	.zero		1


	//   ....[54]....
        /*0a4c*/ 	.word	0x00012670
        /*0a50*/ 	.word	0x00000007
        /*0a54*/ 	.word	0x00013240
        /*0a58*/ 	.short	0x010a
        /*0a5a*/ 	.byte	0x3f
	.zero		1


	//   ....[55]....
        /*0a5c*/ 	.word	0x00012960
        /*0a60*/ 	.word	0x0000000d
        /*0a64*/ 	.word	0x00013270
        /*0a68*/ 	.short	0x010a
        /*0a6a*/ 	.byte	0x3f
	.zero		1


	//   ....[56]....
        /*0a6c*/ 	.word	0x000129e0
        /*0a70*/ 	.word	0x0000000d
        /*0a74*/ 	.word	0x00013260
        /*0a78*/ 	.short	0x010a
        /*0a7a*/ 	.byte	0x3f
	.zero		1


	//   ....[57]....
        /*0a7c*/ 	.word	0x00012cf0
        /*0a80*/ 	.word	0x0000000d
        /*0a84*/ 	.word	0x00013250
        /*0a88*/ 	.short	0x0101
        /*0a8a*/ 	.byte	0x3f
	.zero		1


	//   ....[58]....
        /*0a8c*/ 	.word	0x00012d70
        /*0a90*/ 	.word	0x00000004
        /*0a94*/ 	.word	0x00000000
        /*0a98*/ 	.short	0x0101
        /*0a9a*/ 	.byte	0x3f
	.zero		1


	//   ....[59]....
        /*0a9c*/ 	.word	0x00012f40
        /*0aa0*/ 	.word	0x00000002
        /*0aa4*/ 	.word	0x00013270
        /*0aa8*/ 	.short	0x010a
        /*0aaa*/ 	.byte	0x3f
	.zero		1


	//   ....[60]....
        /*0aac*/ 	.word	0x00012fd0
        /*0ab0*/ 	.word	0x00000002
        /*0ab4*/ 	.word	0x00013260
        /*0ab8*/ 	.short	0x010a
        /*0aba*/ 	.byte	0x3f
	.zero		1


	//   ....[61]....
        /*0abc*/ 	.word	0x000132d0
        /*0ac0*/ 	.word	0x00000002
        /*0ac4*/ 	.word	0x00013250
        /*0ac8*/ 	.short	0x0101
        /*0aca*/ 	.byte	0x3f
	.zero		1


	//   ....[62]....
        /*0acc*/ 	.word	0x00013340
        /*0ad0*/ 	.word	0x00000000
        /*0ad4*/ 	.word	0x00000000
        /*0ad8*/ 	.short	0x0101
        /*0ada*/ 	.byte	0x3f
	.zero		1


	//   ....[63]....
        /*0adc*/ 	.word	0x00013e00
        /*0ae0*/ 	.word	0x00000008
        /*0ae4*/ 	.word	0x00013220
        /*0ae8*/ 	.short	0x010a
        /*0aea*/ 	.byte	0x3f
	.zero		1


	//   ....[64]....
        /*0aec*/ 	.word	0x00013f90
        /*0af0*/ 	.word	0x00000006
        /*0af4*/ 	.word	0x00000000
        /*0af8*/ 	.short	0x010a
        /*0afa*/ 	.byte	0x3f
	.zero		1


	//   ....[65]....
        /*0afc*/ 	.word	0x00014000
        /*0b00*/ 	.word	0x00000007
        /*0b04*/ 	.word	0x00000000
        /*0b08*/ 	.short	0x010a
        /*0b0a*/ 	.byte	0x3f
	.zero		1


	//   ....[66]....
        /*0b0c*/ 	.word	0x00014050
        /*0b10*/ 	.word	0x00000002
        /*0b14*/ 	.word	0x00013260
        /*0b18*/ 	.short	0x010a
        /*0b1a*/ 	.byte	0x3f
	.zero		1


	//   ....[67]....
        /*0b1c*/ 	.word	0x000140a0
        /*0b20*/ 	.word	0x00000005
        /*0b24*/ 	.word	0x00013260
        /*0b28*/ 	.short	0x010a
        /*0b2a*/ 	.byte	0x3f
	.zero		1


	//   ....[68]....
        /*0b2c*/ 	.word	0x000140e0
        /*0b30*/ 	.word	0x00000002
        /*0b34*/ 	.word	0x00013280
        /*0b38*/ 	.short	0x010a
        /*0b3a*/ 	.byte	0x3f
	.zero		1


	//   ....[69]....
        /*0b3c*/ 	.word	0x00014100
        /*0b40*/ 	.word	0x00000005
        /*0b44*/ 	.word	0x00013280
        /*0b48*/ 	.short	0x010a
        /*0b4a*/ 	.byte	0x3f
	.zero		1


	//   ....[70]....
        /*0b4c*/ 	.word	0x00014160
        /*0b50*/ 	.word	0x0000004e
        /*0b54*/ 	.word	0x00013290
        /*0b58*/ 	.short	0x010a
        /*0b5a*/ 	.byte	0x3f
	.zero		1


	//   ....[71]....
        /*0b5c*/ 	.word	0x000141b0
        /*0b60*/ 	.word	0x0000004e
        /*0b64*/ 	.word	0x00013290
        /*0b68*/ 	.short	0x010a
        /*0b6a*/ 	.byte	0x3f
	.zero		1


	//   ....[72]....
        /*0b6c*/ 	.word	0x00014200
        /*0b70*/ 	.word	0x0000004e
        /*0b74*/ 	.word	0x00013290
        /*0b78*/ 	.short	0x010a
        /*0b7a*/ 	.byte	0x3f
	.zero		1


	//   ....[73]....
        /*0b7c*/ 	.word	0x00014250
        /*0b80*/ 	.word	0x0000004e
        /*0b84*/ 	.word	0x000132b0
        /*0b88*/ 	.short	0x010a
        /*0b8a*/ 	.byte	0x3f
	.zero		1


	//   ....[74]....
        /*0b8c*/ 	.word	0x00014520
        /*0b90*/ 	.word	0x00000010
        /*0b94*/ 	.word	0x00013200
        /*0b98*/ 	.short	0x010a
        /*0b9a*/ 	.byte	0x3f
	.zero		1


	//   ....[75]....
        /*0b9c*/ 	.word	0x000147f0
        /*0ba0*/ 	.word	0x00000010
        /*0ba4*/ 	.word	0x00013200
        /*0ba8*/ 	.short	0x010a
        /*0baa*/ 	.byte	0x3f
	.zero		1


	//   ....[76]....
        /*0bac*/ 	.word	0x00014840
        /*0bb0*/ 	.word	0x00000003
        /*0bb4*/ 	.word	0x00013230
        /*0bb8*/ 	.short	0x010a
        /*0bba*/ 	.byte	0x3f
	.zero		1


	//   ....[77]....
        /*0bbc*/ 	.word	0x00014890
        /*0bc0*/ 	.word	0x0000000e
        /*0bc4*/ 	.word	0x00013230
        /*0bc8*/ 	.short	0x010a
        /*0bca*/ 	.byte	0x3f
	.zero		1


	//   ....[78]....
        /*0bcc*/ 	.word	0x000148e0
        /*0bd0*/ 	.word	0x0000000f
        /*0bd4*/ 	.word	0x00013250
        /*0bd8*/ 	.short	0x010a
        /*0bda*/ 	.byte	0x3f
	.zero		1


	//   ....[79]....
        /*0bdc*/ 	.word	0x00014930
        /*0be0*/ 	.word	0x0000000e
        /*0be4*/ 	.word	0x00013250
        /*0be8*/ 	.short	0x010a
        /*0bea*/ 	.byte	0x3f
	.zero		1


	//   ....[80]....
        /*0bec*/ 	.word	0x00014ad0
        /*0bf0*/ 	.word	0x00000006
        /*0bf4*/ 	.word	0x00013220
        /*0bf8*/ 	.short	0x010a
        /*0bfa*/ 	.byte	0x3f
	.zero		1


	//   ....[81]....
        /*0bfc*/ 	.word	0x00014b20
        /*0c00*/ 	.word	0x00000007
        /*0c04*/ 	.word	0x000132a0
        /*0c08*/ 	.short	0x010a
        /*0c0a*/ 	.byte	0x3f
	.zero		1


	//   ....[82]....
        /*0c0c*/ 	.word	0x00014b70
        /*0c10*/ 	.word	0x00000007
        /*0c14*/ 	.word	0x000132c0
        /*0c18*/ 	.short	0x010a
        /*0c1a*/ 	.byte	0x3f
	.zero		1


	//   ....[83]....
        /*0c1c*/ 	.word	0x00014bc0
        /*0c20*/ 	.word	0x00000007
        /*0c24*/ 	.word	0x000132a0
        /*0c28*/ 	.short	0x010a
        /*0c2a*/ 	.byte	0x3f
	.zero		1


	//   ....[84]....
        /*0c2c*/ 	.word	0x00014c10
        /*0c30*/ 	.word	0x00000007
        /*0c34*/ 	.word	0x000132c0
        /*0c38*/ 	.short	0x010a
        /*0c3a*/ 	.byte	0x3f
	.zero		1


	//   ....[85]....
        /*0c3c*/ 	.word	0x00014db0
        /*0c40*/ 	.word	0x00000004
        /*0c44*/ 	.word	0x00013280
        /*0c48*/ 	.short	0x010a
        /*0c4a*/ 	.byte	0x3f
	.zero		1


	//   ....[86]....
        /*0c4c*/ 	.word	0x00014e00
        /*0c50*/ 	.word	0x00000004
        /*0c54*/ 	.word	0x00013240
        /*0c58*/ 	.short	0x010a
        /*0c5a*/ 	.byte	0x3f
	.zero		1


	//   ....[87]....
        /*0c5c*/ 	.word	0x00014e80
        /*0c60*/ 	.word	0x00000004
        /*0c64*/ 	.word	0x00013220
        /*0c68*/ 	.short	0x010a
        /*0c6a*/ 	.byte	0x3f
	.zero		1


	//   ....[88]....
        /*0c6c*/ 	.word	0x00014ed0
        /*0c70*/ 	.word	0x00000007
        /*0c74*/ 	.word	0x00013280
        /*0c78*/ 	.short	0x010a
        /*0c7a*/ 	.byte	0x3f
	.zero		1


	//   ....[89]....
        /*0c7c*/ 	.word	0x00014f20
        /*0c80*/ 	.word	0x00000007
        /*0c84*/ 	.word	0x00013240
        /*0c88*/ 	.short	0x010a
        /*0c8a*/ 	.byte	0x3f
	.zero		1


	//   ....[90]....
        /*0c8c*/ 	.word	0x00014f70
        /*0c90*/ 	.word	0x0000000d
        /*0c94*/ 	.word	0x00013270
        /*0c98*/ 	.short	0x010a
        /*0c9a*/ 	.byte	0x3f
	.zero		1


	//   ....[91]....
        /*0c9c*/ 	.word	0x00014fc0
        /*0ca0*/ 	.word	0x0000000d
        /*0ca4*/ 	.word	0x00013260
        /*0ca8*/ 	.short	0x010a
        /*0caa*/ 	.byte	0x3f
	.zero		1


	//   ....[92]....
        /*0cac*/ 	.word	0x00015010
        /*0cb0*/ 	.word	0x00000002
        /*0cb4*/ 	.word	0x00013270
        /*0cb8*/ 	.short	0x010a
        /*0cba*/ 	.byte	0x3f
	.zero		1


	//   ....[93]....
        /*0cbc*/ 	.word	0x00015060
        /*0cc0*/ 	.word	0x00000002
        /*0cc4*/ 	.word	0x00013260
        /*0cc8*/ 	.short	0x010a
        /*0cca*/ 	.byte	0x3f
	.zero		1


	//   ....[94]....
        /*0ccc*/ 	.word	0x000159e0
        /*0cd0*/ 	.word	0x00000008
        /*0cd4*/ 	.word	0x00013220
        /*0cd8*/ 	.short	0x010a
        /*0cda*/ 	.byte	0x3f
	.zero		1


	//   ....[95]....
        /*0cdc*/ 	.word	0x00015b80
        /*0ce0*/ 	.word	0x00000006
        /*0ce4*/ 	.word	0x00000000
        /*0ce8*/ 	.short	0x010a
        /*0cea*/ 	.byte	0x3f
	.zero		1


	//   ....[96]....
        /*0cec*/ 	.word	0x00015bd0
        /*0cf0*/ 	.word	0x00000007
        /*0cf4*/ 	.word	0x00000000
        /*0cf8*/ 	.short	0x010a
        /*0cfa*/ 	.byte	0x3f
	.zero		1


	//   ....[97]....
        /*0cfc*/ 	.word	0x00015c20
        /*0d00*/ 	.word	0x00000002
        /*0d04*/ 	.word	0x00013260
        /*0d08*/ 	.short	0x010a
        /*0d0a*/ 	.byte	0x3f
	.zero		1


	//   ....[98]....
        /*0d0c*/ 	.word	0x00015c70
        /*0d10*/ 	.word	0x00000005
        /*0d14*/ 	.word	0x00013260
        /*0d18*/ 	.short	0x010a
        /*0d1a*/ 	.byte	0x3f
	.zero		1


	//   ....[99]....
        /*0d1c*/ 	.word	0x00015cc0
        /*0d20*/ 	.word	0x00000002
        /*0d24*/ 	.word	0x00013280
        /*0d28*/ 	.short	0x010a
        /*0d2a*/ 	.byte	0x3f
	.zero		1


	//----- nvinfo : EIATTR_NUM_MBARRIERS
	.align		4
.L_149:
        /*0d2c*/ 	.byte	0x03, 0x38
        /*0d2e*/ 	.short	0x0016


	//----- nvinfo : EIATTR_EXIT_INSTR_OFFSETS
	.align		4
        /*0d30*/ 	.byte	0x04, 0x1c
        /*0d32*/ 	.short	(.L_151 - .L_150)


	//   ....[0]....
.L_150:
        /*0d34*/ 	.word	0x00014150


	//----- nvinfo : EIATTR_MAX_THREADS
	.align		4
.L_151:
        /*0d38*/ 	.byte	0x04, 0x05
        /*0d3a*/ 	.short	(.L_153 - .L_152)
.L_152:
        /*0d3c*/ 	.word	0x00000200
        /*0d40*/ 	.word	0x00000001
        /*0d44*/ 	.word	0x00000001


	//----- nvinfo : EIATTR_CRS_STACK_SIZE
	.align		4
.L_153:
        /*0d48*/ 	.byte	0x04, 0x1e
        /*0d4a*/ 	.short	(.L_155 - .L_154)
.L_154:
        /*0d4c*/ 	.word	0x00000000


	//----- nvinfo : EIATTR_CBANK_PARAM_SIZE
	.align		4
.L_155:
        /*0d50*/ 	.byte	0x03, 0x19
        /*0d52*/ 	.short	0x0a70


	//----- nvinfo : EIATTR_PARAM_CBANK
	.align		4
        /*0d54*/ 	.byte	0x04, 0x0a
        /*0d56*/ 	.short	(.L_157 - .L_156)
	.align		4
.L_156:
        /*0d58*/ 	.word	index@(.nv.constant0._ZN7cutlass13device_kernelIN5flash11enable_sm90INS1_16FlashAttnFwdSm90INS1_25CollectiveMainloopFwdSm90ILi2EN4cute5tupleIJNS5_1CILi1EEES8_S8_EEENS6_IJNS7_ILi192EEENS7_ILi160EEENS7_ILi64EEEEEELi64ENS_12float_e4m3_tEfNS_4arch4Sm90ELb0ELb0ELb0ELb1ELb0ELb1ELb0ELb1ELb1ELb0ELb0ELb0EEENS1_21CollectiveEpilogueFwdINS6_IJSA_SC_SB_EEES9_NS_10bfloat16_tESG_Li384ELb1ELb0ELb0ELb1EEENS1_36VarlenDynamicPersistentTileSchedulerILi192ELi160ELi384ELi128ELb0ELb0ELb1ELb0ELb1ELb1EEEEEEEEEvNT_6ParamsE)
        /*0d5c*/ 	.short	0x0210
        /*0d5e*/ 	.short	0x0a70


	//----- nvinfo : EIATTR_SW_WAR
	.align		4
.L_157:
        /*0d60*/ 	.byte	0x04, 0x36
        /*0d62*/ 	.short	(.L_159 - .L_158)
.L_158:
        /*0d64*/ 	.word	0x00000008
.L_159:


//--------------------- .nv.info._ZN7cutlass13device_kernelIN5flash11enable_sm90INS1_16FlashAttnFwdSm90INS1_25CollectiveMainloopFwdSm90ILi2EN4cute5tupleIJNS5_1CILi1EEES8_S8_EEENS6_IJNS7_ILi192EEENS7_ILi160EEENS7_ILi64EEEEEELi64ENS_12float_e4m3_tEfNS_4arch4Sm90ELb0ELb1ELb0ELb0ELb0ELb0ELb0ELb1ELb1ELb0ELb0ELb0EEENS1_21CollectiveEpilogueFwdINS6_IJSA_SC_SB_EEES9_NS_10bfloat16_tESG_Li384ELb0ELb0ELb0ELb1EEENS1_30DynamicPersistentTileSchedulerILi384ELi128ELb0ELb0ELb1EEEEEEEEEvNT_6ParamsE --------------------------
	.section	.nv.info._ZN7cutlass13device_kernelIN5flash11enable_sm90INS1_16FlashAttnFwdSm90INS1_25CollectiveMainloopFwdSm90ILi2EN4cute5tupleIJNS5_1CILi1EEES8_S8_EEENS6_IJNS7_ILi192EEENS7_ILi160EEENS7_ILi64EEEEEELi64ENS_12float_e4m3_tEfNS_4arch4Sm90ELb0ELb1ELb0ELb0ELb0ELb0ELb0ELb1ELb1ELb0ELb0ELb0EEENS1_21CollectiveEpilogueFwdINS6_IJSA_SC_SB_EEES9_NS_10bfloat16_tESG_Li384ELb0ELb0ELb0ELb1EEENS1_30DynamicPersistentTileSchedulerILi384ELi128ELb0ELb0ELb1EEEEEEEEEvNT_6ParamsE,"",@"SHT_CUDA_INFO"
	.sectionflags	@""
	.align	4


	//----- nvinfo : EIATTR_CUDA_API_VERSION
	.align		4
        /*0000*/ 	.byte	0x04, 0x37
        /*0002*/ 	.short	(.L_161 - .L_160)
.L_160:
        /*0004*/ 	.word	0x00000082


	//----- nvinfo : EIATTR_KPARAM_INFO
	.align		4
.L_161:
        /*0008*/ 	.byte	0x04, 0x17
        /*000a*/ 	.short	(.L_163 - .L_162)
.L_162:
        /*000c*/ 	.word	0x00000000
        /*0010*/ 	.short	0x0000
        /*0012*/ 	.short	0x0070
        /*0014*/ 	.byte	0x00, 0xf0, 0x01, 0x2e


	//----- nvinfo : EIATTR_SPARSE_MMA_MASK
	.align		4
.L_163:
        /*0018*/ 	.byte	0x03, 0x50
        /*001a*/ 	.short	0x0000


	//----- nvinfo : EIATTR_MAXREG_COUNT
	.align		4
        /*001c*/ 	.byte	0x03, 0x1b
        /*001e*/ 	.short	0x0080


	//----- nvinfo : EIATTR_NUM_BARRIERS
	.align		4
        /*0020*/ 	.byte	0x02, 0x4c
        /*0022*/ 	.byte	0x09
	.zero		1


	//----- nvinfo : EIATTR_EXTERNS
	.align		4
        /*0024*/ 	.byte	0x04, 0x0f
        /*0026*/ 	.short	(.L_165 - .L_164)


	//   ....[0]....
	.align		4
.L_164:
        /*0028*/ 	.word	index@(__assertfail)


	//----- nvinfo : EIATTR_ANNOTATIONS
	.align		4
.L_165:
        /*002c*/ 	.byte	0x04, 0x55
        /*002e*/ 	.short	(.L_167 - .L_166)


	//   ....[0]....
.L_166:
        /*0030*/ 	.word	0x00000001
        /*0034*/ 	.byte	0x50, 0x0d, 0x00, 0x00, 0x01, 0x00, 0x00, 0x00, 0xd0, 0x1d, 0x00, 0x00, 0x01, 0x00, 0x00, 0x00
        /*0044*/ 	.byte	0xc0, 0x04, 0x01, 0x00


	//----- nvinfo : EIATTR_MERCURY_ISA_VERSION
	.align		4
.L_167:
        /*0048*/ 	.byte	0x03, 0x5f
        /*004a*/ 	.short	0x0101


	//----- nvinfo : EIATTR_INT_WARP_WIDE_INSTR_OFFSETS
	.align		4
        /*004c*/ 	.byte	0x04, 0x31
        /*004e*/ 	.short	(.L_169 - .L_168)


	//   ....[0]....
.L_168:
        /*0050*/ 	.word	0x00000190


	//   ....[1]....
        /*0054*/ 	.word	0x000001c0


	//   ....[2]....
        /*0058*/ 	.word	0x000001d0


	//   ....[3]....
        /*005c*/ 	.word	0x00012080


	//   ....[4]....
        /*0060*/ 	.word	0x00012110


	//   ....[5]....
        /*0064*/ 	.word	0x00012760


	//   ....[6]....
        /*0068*/ 	.word	0x00013a00


	//   ....[7]....
        /*006c*/ 	.word	0x00013a90


	//----- nvinfo : EIATTR_COOP_GROUP_MASK_REGIDS
	.align		4
.L_169:
        /*0070*/ 	.byte	0x04, 0x29
        /*0072*/ 	.short	(.L_171 - .L_170)


	//   ....[0]....
.L_170:
        /*0074*/ 	.word	0xffffffff


	//   ....[1]....
        /*0078*/ 	.word	0xffffffff


	//   ....[2]....
        /*007c*/ 	.word	0xffffffff


	//   ....[3]....
        /*0080*/ 	.word	0xffffffff


	//   ....[4]....
        /*0084*/ 	.word	0xffffffff


	//   ....[5]....
        /*0088*/ 	.word	0xffffffff


	//   ....[6]....
        /*008c*/ 	.word	0xffffffff


	//   ....[7]....
        /*0090*/ 	.word	0xffffffff


	//   ....[8]....
        /*0094*/ 	.word	0xffffffff


	//   ....[9]....
        /*0098*/ 	.word	0xffffffff


	//   ....[10]....
        /*009c*/ 	.word	0xffffffff


	//   ....[11]....
        /*00a0*/ 	.word	0xffffffff


	//   ....[12]....
        /*00a4*/ 	.word	0xffffffff


	//   ....[13]....
        /*00a8*/ 	.word	0xffffffff


	//   ....[14]....
        /*00ac*/ 	.word	0xffffffff


	//   ....[15]....
        /*00b0*/ 	.word	0xffffffff


	//   ....[16]....
        /*00b4*/ 	.word	0xffffffff


	//   ....[17]....
        /*00b8*/ 	.word	0xffffffff


	//   ....[18]....
        /*00bc*/ 	.word	0xffffffff


	//   ....[19]....
        /*00c0*/ 	.word	0xffffffff


	//   ....[20]....
        /*00c4*/ 	.word	0xffffffff


	//   ....[21]....
        /*00c8*/ 	.word	0xffffffff


	//   ....[22]....
        /*00cc*/ 	.word	0xffffffff


	//   ....[23]....
        /*00d0*/ 	.word	0xffffffff


	//   ....[24]....
        /*00d4*/ 	.word	0xffffffff


	//   ....[25]....
        /*00d8*/ 	.word	0xffffffff


	//   ....[26]....
        /*00dc*/ 	.word	0xffffffff


	//   ....[27]....
        /*00e0*/ 	.word	0xffffffff


	//   ....[28]....
        /*00e4*/ 	.word	0xffffffff


	//   ....[29]....
        /*00e8*/ 	.word	0xffffffff


	//   ....[30]....
        /*00ec*/ 	.word	0xffffffff


	//   ....[31]....
        /*00f0*/ 	.word	0xffffffff


	//   ....[32]....
        /*00f4*/ 	.word	0xffffffff


	//   ....[33]....
        /*00f8*/ 	.word	0xffffffff


	//   ....[34]....
        /*00fc*/ 	.word	0xffffffff


	//   ....[35]....
        /*0100*/ 	.word	0xffffffff


	//   ....[36]....
        /*0104*/ 	.word	0xffffffff


	//   ....[37]....
        /*0108*/ 	.word	0xffffffff


	//   ....[38]....
        /*010c*/ 	.word	0xffffffff


	//   ....[39]....
        /*0110*/ 	.word	0xffffffff


	//   ....[40]....
        /*0114*/ 	.word	0xffffffff


	//   ....[41]....
        /*0118*/ 	.word	0xffffffff


	//   ....[42]....
        /*011c*/ 	.word	0xffffffff


	//   ....[43]....
        /*0120*/ 	.word	0xffffffff


	//   ....[44]....
        /*0124*/ 	.word	0xffffffff


	//   ....[45]....
        /*0128*/ 	.word	0xffffffff


	//   ....[46]....
        /*012c*/ 	.word	0xffffffff


	//   ....[47]....
        /*0130*/ 	.word	0xffffffff


	//   ....[48]....
        /*0134*/ 	.word	0xffffffff


	//   ....[49]....
        /*0138*/ 	.word	0x0500000f


	//   ....[50]....
        /*013c*/ 	.word	0x0500000f


	//----- nvinfo : EIATTR_COOP_GROUP_INSTR_OFFSETS
	.align		4
.L_171:
        /*0140*/ 	.byte	0x04, 0x28
        /*0142*/ 	.short	(.L_173 - .L_172)


	//   ....[0]....
.L_172:
        /*0144*/ 	.word	0x00000060


	//   ....[1]....
        /*0148*/ 	.word	0x000001a0


	//   ....[2]....
        /*014c*/ 	.word	0x000001f0


	//   ....[3]....
        /*0150*/ 	.word	0x000003e0


	//   ....[4]....
        /*0154*/ 	.word	0x00000540


	//   ....[5]....
        /*0158*/ 	.word	0x00000660


	//   ....[6]....
        /*015c*/ 	.word	0x000007c0


	//   ....[7]....
        /*0160*/ 	.word	0x000019c0


	//   ....[8]....
        /*0164*/ 	.word	0x00003b90


	//   ....[9]....
        /*0168*/ 	.word	0x00003ca0


	//   ....[10]....
        /*016c*/ 	.word	0x000047e0


	//   ....[11]....
        /*0170*/ 	.word	0x00004850


	//   ....[12]....
        /*0174*/ 	.word	0x00007910


	//   ....[13]....
        /*0178*/ 	.word	0x00007a20


	//   ....[14]....
        /*017c*/ 	.word	0x00008560


	//   ....[15]....
        /*0180*/ 	.word	0x000085d0


	//   ....[16]....
        /*0184*/ 	.word	0x0000a560


	//   ....[17]....
        /*0188*/ 	.word	0x0000a570


	//   ....[18]....
        /*018c*/ 	.word	0x0000a5b0


	//   ....[19]....
        /*0190*/ 	.word	0x0000a5e0


	//   ....[20]....
        /*0194*/ 	.word	0x0000dcf0


	//   ....[21]....
        /*0198*/ 	.word	0x0000de10


	//   ....[22]....
        /*019c*/ 	.word	0x0000e940


	//   ....[23]....
        /*01a0*/ 	.word	0x0000e9b0


	//   ....[24]....
        /*01a4*/ 	.word	0x0000feb0


	//   ....[25]....
        /*01a8*/ 	.word	0x0000fec0


	//   ....[26]....
        /*01ac*/ 	.word	0x0000ff40


	//   ....[27]....
        /*01b0*/ 	.word	0x0000ff50


	//   ....[28]....
        /*01b4*/ 	.word	0x00010a10


	//   ....[29]....
        /*01b8*/ 	.word	0x00010a20


	//   ....[30]....
        /*01bc*/ 	.word	0x00010a30


	//   ....[31]....
        /*01c0*/ 	.word	0x00010a40


	//   ....[32]....
        /*01c4*/ 	.word	0x00010a50


	//   ....[33]....
        /*01c8*/ 	.word	0x00010a60


	//   ....[34]....
        /*01cc*/ 	.word	0x00010a80


	//   ....[35]....
        /*01d0*/ 	.word	0x00010aa0


	//   ....[36]....
        /*01d4*/ 	.word	0x00010ad0


	//   ....[37]....
        /*01d8*/ 	.word	0x00010af0


	//   ....[38]....
        /*01dc*/ 	.word	0x00010b20


	//   ....[39]....
        /*01e0*/ 	.word	0x00010b50


	//   ....[40]....
        /*01e4*/ 	.word	0x00010b80


	//   ....[41]....
        /*01e8*/ 	.word	0x00010bb0


	//   ....[42]....
        /*01ec*/ 	.word	0x00010bc0


	//   ....[43]....
        /*01f0*/ 	.word	0x00010bf0


	//   ....[44]....
        /*01f4*/ 	.word	0x00010d20


	//   ....[45]....
        /*01f8*/ 	.word	0x000116c0


	//   ....[46]....
        /*01fc*/ 	.word	0x00012830


	//   ....[47]....
        /*0200*/ 	.word	0x00014020


	//   ....[48]....
        /*0204*/ 	.word	0x00014170


	//   ....[49]....
        /*0208*/ 	.word	0x00014800


	//   ....[50]....
        /*020c*/ 	.word	0x00014c40


	//----- nvinfo : EIATTR_REG_RECONFIG
	.align		4
.L_173:
        /*0210*/ 	.byte	0x01, 0x54
	.zero		2


	//----- nvinfo : EIATTR_SYSCALL_OFFSETS
	.align		4
        /*0214*/ 	.byte	0x04, 0x46
        /*0216*/ 	.short	(.L_175 - .L_174)


	//   ....[0]....
.L_174:
        /*0218*/ 	.word	0x00001b70


	//   ....[1]....
        /*021c*/ 	.word	0x000122a0


	//   ....[2]....
        /*0220*/ 	.word	0x00012400


	//   ....[3]....
        /*0224*/ 	.word	0x00012540


	//   ....[4]....
        /*0228*/ 	.word	0x00012660


	//----- nvinfo : EIATTR_MBARRIER_INSTR_OFFSETS
	.align		4
.L_175:
        /*022c*/ 	.byte	0x04, 0x39
        /*022e*/ 	.short	(.L_177 - .L_176)


	//   ....[0]....
.L_176:
        /*0230*/ 	.word	0x00000290
        /*0234*/ 	.word	0x000000ff
        /*0238*/ 	.word	0x00013200
        /*023c*/ 	.short	0x0100
        /*023e*/ 	.byte	0x06
	.zero		1


	//   ....[1]....
        /*0240*/ 	.word	0x000002a0
        /*0244*/ 	.word	0x000000ff
        /*0248*/ 	.word	0x00013220
        /*024c*/ 	.short	0x0100
        /*024e*/ 	.byte	0x06
	.zero		1


	//   ....[2]....
        /*0250*/ 	.word	0x00000390
        /*0254*/ 	.word	0x000000ff
        /*0258*/ 	.word	0x00013230
        /*025c*/ 	.short	0x0100
        /*025e*/ 	.byte	0x08
	.zero		1


	//   ....[3]....
        /*0260*/ 	.word	0x000003a0
        /*0264*/ 	.word	0x000000ff
        /*0268*/ 	.word	0x00013240
        /*026c*/ 	.short	0x0100
        /*026e*/ 	.byte	0x08
	.zero		1


	//   ....[4]....
        /*0270*/ 	.word	0x000003b0
        /*0274*/ 	.word	0x000000ff
        /*0278*/ 	.word	0x00013238
        /*027c*/ 	.short	0x0100
        /*027e*/ 	.byte	0x08
	.zero		1


	//   ....[5]....
        /*0280*/ 	.word	0x000003c0
        /*0284*/ 	.word	0x000000ff
        /*0288*/ 	.word	0x00013248
        /*028c*/ 	.short	0x0100
        /*028e*/ 	.byte	0x08
	.zero		1


	//   ....[6]....
        /*0290*/ 	.word	0x000004f0
        /*0294*/ 	.word	0x000000ff
        /*0298*/ 	.word	0x00013250
        /*029c*/ 	.short	0x0100
        /*029e*/ 	.byte	0x08
	.zero		1


	//   ....[7]....
        /*02a0*/ 	.word	0x00000500
        /*02a4*/ 	.word	0x000000ff
        /*02a8*/ 	.word	0x00013260
        /*02ac*/ 	.short	0x0100
        /*02ae*/ 	.byte	0x08
	.zero		1


	//   ....[8]....
        /*02b0*/ 	.word	0x00000510
        /*02b4*/ 	.word	0x000000ff
        /*02b8*/ 	.word	0x00013258
        /*02bc*/ 	.short	0x0100
        /*02be*/ 	.byte	0x08
	.zero		1


	//   ....[9]....
        /*02c0*/ 	.word	0x00000520
        /*02c4*/ 	.word	0x000000ff
        /*02c8*/ 	.word	0x00013268
        /*02cc*/ 	.short	0x0100
        /*02ce*/ 	.byte	0x08
	.zero		1


	//   ....[10]....
        /*02d0*/ 	.word	0x00000610
        /*02d4*/ 	.word	0x000000ff
        /*02d8*/ 	.word	0x00013270
        /*02dc*/ 	.short	0x0100
        /*02de*/ 	.byte	0x06
	.zero		1


	//   ....[11]....
        /*02e0*/ 	.word	0x00000620
        /*02e4*/ 	.word	0x000000ff
        /*02e8*/ 	.word	0x00013280
        /*02ec*/ 	.short	0x0100
        /*02ee*/ 	.byte	0x06
	.zero		1


	//   ....[12]....
        /*02f0*/ 	.word	0x00000630
        /*02f4*/ 	.word	0x000000ff
        /*02f8*/ 	.word	0x00013278
        /*02fc*/ 	.short	0x0100
        /*02fe*/ 	.byte	0x06
	.zero		1


	//   ....[13]....
        /*0300*/ 	.word	0x00000640
        /*0304*/ 	.word	0x000000ff
        /*0308*/ 	.word	0x00013288
        /*030c*/ 	.short	0x0100
        /*030e*/ 	.byte	0x06
	.zero		1


	//   ....[14]....
        /*0310*/ 	.word	0x00000770
        /*0314*/ 	.word	0x000000ff
        /*0318*/ 	.word	0x00013290
        /*031c*/ 	.short	0x0100
        /*031e*/ 	.byte	0x08
	.zero		1


	//   ....[15]....
        /*0320*/ 	.word	0x00000780
        /*0324*/ 	.word	0x000000ff
        /*0328*/ 	.word	0x000132a0
        /*032c*/ 	.short	0x0100
        /*032e*/ 	.byte	0x08
	.zero		1


	//   ....[16]....
        /*0330*/ 	.word	0x00000790
        /*0334*/ 	.word	0x000000ff
        /*0338*/ 	.word	0x00013298
        /*033c*/ 	.short	0x0100
        /*033e*/ 	.byte	0x08
	.zero		1


	//   ....[17]....
        /*0340*/ 	.word	0x000007a0
        /*0344*/ 	.word	0x000000ff
        /*0348*/ 	.word	0x000132a8
        /*034c*/ 	.short	0x0100
        /*034e*/ 	.byte	0x08
	.zero		1


	//   ....[18]....
        /*0350*/ 	.word	0x000008d0
        /*0354*/ 	.word	0x000000ff
        /*0358*/ 	.word	0x000132b0
        /*035c*/ 	.short	0x0100
        /*035e*/ 	.byte	0x08
	.zero		1


	//   ....[19]....
        /*0360*/ 	.word	0x000008e0
        /*0364*/ 	.word	0x000000ff
        /*0368*/ 	.word	0x000132c0
        /*036c*/ 	.short	0x0100
        /*036e*/ 	.byte	0x08
	.zero		1


	//   ....[20]....
        /*0370*/ 	.word	0x000008f0
        /*0374*/ 	.word	0x000000ff
        /*0378*/ 	.word	0x000132b8
        /*037c*/ 	.short	0x0100
        /*037e*/ 	.byte	0x08
	.zero		1


	//   ....[21]....
        /*0380*/ 	.word	0x00000900
        /*0384*/ 	.word	0x000000ff
        /*0388*/ 	.word	0x000132c8
        /*038c*/ 	.short	0x0100
        /*038e*/ 	.byte	0x08
	.zero		1


	//   ....[22]....
        /*0390*/ 	.word	0x00001bf0
        /*0394*/ 	.word	0x000000ff
        /*0398*/ 	.word	0x00013200
        /*039c*/ 	.short	0x010a
        /*039e*/ 	.byte	0x28
	.zero		1


	//   ....[23]....
        /*03a0*/ 	.word	0x00001c70
        /*03a4*/ 	.word	0x00000005
        /*03a8*/ 	.word	0x00013230
        /*03ac*/ 	.short	0x010a
        /*03ae*/ 	.byte	0x3f
	.zero		1


	//   ....[24]....
        /*03b0*/ 	.word	0x00001cb0
        /*03b4*/ 	.word	0x00000005
        /*03b8*/ 	.word	0x00013230
        /*03bc*/ 	.short	0x010a
        /*03be*/ 	.byte	0x3f
	.zero		1


	//   ....[25]....
        /*03c0*/ 	.word	0x000022b0
        /*03c4*/ 	.word	0x00000000
        /*03c8*/ 	.word	0x00000000
        /*03cc*/ 	.short	0x0101
        /*03ce*/ 	.byte	0x3f
	.zero		1


	//   ....[26]....
        /*03d0*/ 	.word	0x00005960
        /*03d4*/ 	.word	0x000000ff
        /*03d8*/ 	.word	0x00013230
        /*03dc*/ 	.short	0x010a
        /*03de*/ 	.byte	0x17
	.zero		1


	//   ....[27]....
        /*03e0*/ 	.word	0x000059a0
        /*03e4*/ 	.word	0x000000ff
        /*03e8*/ 	.word	0x00013230
        /*03ec*/ 	.short	0x010a
        /*03ee*/ 	.byte	0x17
	.zero		1


	//   ....[28]....
        /*03f0*/ 	.word	0x00005df0
        /*03f4*/ 	.word	0x000000ff
        /*03f8*/ 	.word	0x00013250
        /*03fc*/ 	.short	0x010a
        /*03fe*/ 	.byte	0x0b
	.zero		1


	//   ....[29]....
        /*0400*/ 	.word	0x00005e30
        /*0404*/ 	.word	0x000000ff
        /*0408*/ 	.word	0x00013250
        /*040c*/ 	.short	0x010a
        /*040e*/ 	.byte	0x0b
	.zero		1


	//   ....[30]....
        /*0410*/ 	.word	0x000060c0
        /*0414*/ 	.word	0x0000000b
        /*0418*/ 	.word	0x00000000
        /*041c*/ 	.short	0x0101
        /*041e*/ 	.byte	0x3f
	.zero		1


	//   ....[31]....
        /*0420*/ 	.word	0x000092f0
        /*0424*/ 	.word	0x000000ff
        /*0428*/ 	.word	0x00000000
        /*042c*/ 	.short	0x0101
        /*042e*/ 	.byte	0x06
	.zero		1


	//   ....[32]....
        /*0430*/ 	.word	0x00009a50
        /*0434*/ 	.word	0x000000ff
        /*0438*/ 	.word	0x00013230
        /*043c*/ 	.short	0x010a
        /*043e*/ 	.byte	0x06
	.zero		1


	//   ....[33]....
        /*0440*/ 	.word	0x00009a90
        /*0444*/ 	.word	0x000000ff
        /*0448*/ 	.word	0x00013230
        /*044c*/ 	.short	0x010a
        /*044e*/ 	.byte	0x06
	.zero		1


	//   ....[34]....
        /*0450*/ 	.word	0x00009ee0
        /*0454*/ 	.word	0x000000ff
        /*0458*/ 	.word	0x00013250
        /*045c*/ 	.short	0x010a
        /*045e*/ 	.byte	0x0b
	.zero		1


	//   ....[35]....
        /*0460*/ 	.word	0x00009f20
        /*0464*/ 	.word	0x000000ff
        /*0468*/ 	.word	0x00013250
        /*046c*/ 	.short	0x010a
        /*046e*/ 	.byte	0x0b
	.zero		1


	//   ....[36]....
        /*0470*/ 	.word	0x0000b4a0
        /*0474*/ 	.word	0x00000005
        /*0478*/ 	.word	0x00000000
        /*047c*/ 	.short	0x0101
        /*047e*/ 	.byte	0x3f
	.zero		1


	//   ....[37]....
        /*0480*/ 	.word	0x0000b7b0
        /*0484*/ 	.word	0x000000ff
        /*0488*/ 	.word	0x00000000
        /*048c*/ 	.short	0x0101
        /*048e*/ 	.byte	0x06
	.zero		1


	//   ....[38]....
        /*0490*/ 	.word	0x0000bd60
        /*0494*/ 	.word	0x000000ff
        /*0498*/ 	.word	0x00013230
        /*049c*/ 	.short	0x010a
        /*049e*/ 	.byte	0x18
	.zero		1


	//   ....[39]....
        /*04a0*/ 	.word	0x0000bda0
        /*04a4*/ 	.word	0x000000ff
        /*04a8*/ 	.word	0x00013230
        /*04ac*/ 	.short	0x010a
        /*04ae*/ 	.byte	0x18
	.zero		1


	//   ....[40]....
        /*04b0*/ 	.word	0x0000c1f0
        /*04b4*/ 	.word	0x000000ff
        /*04b8*/ 	.word	0x00013250
        /*04bc*/ 	.short	0x010a
        /*04be*/ 	.byte	0x0b
	.zero		1


	//   ....[41]....
        /*04c0*/ 	.word	0x0000c230
        /*04c4*/ 	.word	0x000000ff
        /*04c8*/ 	.word	0x00013250
        /*04cc*/ 	.short	0x010a
        /*04ce*/ 	.byte	0x0b
	.zero		1


	//   ....[42]....
        /*04d0*/ 	.word	0x0000c4a0
        /*04d4*/ 	.word	0x00000000
        /*04d8*/ 	.word	0x00000000
        /*04dc*/ 	.short	0x0101
        /*04de*/ 	.byte	0x3f
	.zero		1


	//   ....[43]....
        /*04e0*/ 	.word	0x0000f6e0
        /*04e4*/ 	.word	0x000000ff
        /*04e8*/ 	.word	0x00000000
        /*04ec*/ 	.short	0x0101
        /*04ee*/ 	.byte	0x06
	.zero		1


	//   ....[44]....
        /*04f0*/ 	.word	0x0000fb80
        /*04f4*/ 	.word	0x000000ff
        /*04f8*/ 	.word	0x00013250
        /*04fc*/ 	.short	0x010a
        /*04fe*/ 	.byte	0x0e
	.zero		1


	//   ....[45]....
        /*0500*/ 	.word	0x0000fbc0
        /*0504*/ 	.word	0x000000ff
        /*0508*/ 	.word	0x00013250
        /*050c*/ 	.short	0x010a
        /*050e*/ 	.byte	0x0e
	.zero		1


	//   ....[46]....
        /*0510*/ 	.word	0x00010230
        /*0514*/ 	.word	0x000000ff
        /*0518*/ 	.word	0x00000000
        /*051c*/ 	.short	0x0101
        /*051e*/ 	.byte	0x04
	.zero		1


	//   ....[47]....
        /*0520*/ 	.word	0x00010e60
        /*0524*/ 	.word	0x000000ff
        /*0528*/ 	.word	0x00000000
        /*052c*/ 	.short	0x0101
        /*052e*/ 	.byte	0x05
	.zero		1


	//   ....[48]....
        /*0530*/ 	.word	0x00012a40
        /*0534*/ 	.word	0x00000005
        /*0538*/ 	.word	0x00013280
        /*053c*/ 	.short	0x010a
        /*053e*/ 	.byte	0x3f
	.zero		1


	//   ....[49]....
        /*0540*/ 	.word	0x00012bc0
        /*0544*/ 	.word	0x00000005
        /*0548*/ 	.word	0x00013240
        /*054c*/ 	.short	0x010a
        /*054e*/ 	.byte	0x3f
	.zero		1


	//   ....[50]....
        /*0550*/ 	.word	0x00012e90
        /*0554*/ 	.word	0x000000ff
        /*0558*/ 	.word	0x00013220
        /*055c*/ 	.short	0x010a
        /*055e*/ 	.byte	0x28
	.zero		1


	//   ....[51]....
        /*0560*/ 	.word	0x00013120
        /*0564*/ 	.word	0x00000009
        /*0568*/ 	.word	0x00013280
        /*056c*/ 	.short	0x010a
        /*056e*/ 	.byte	0x3f
	.zero		1


	//   ....[52]....
        /*0570*/ 	.word	0x00013350
        /*0574*/ 	.word	0x00000009
        /*0578*/ 	.word	0x00013240
        /*057c*/ 	.short	0x010a
        /*057e*/ 	.byte	0x3f
	.zero		1


	//   ....[53]....
        /*0580*/ 	.word	0x00013600
        /*0584*/ 	.word	0x0000000c
        /*0588*/ 	.word	0x00013270
        /*058c*/ 	.short	0x010a
        /*058e*/ 	.byte	0x3f
	.zero		1


	//   ....[54]....
        /*0590*/ 	.word	0x00013670
        /*0594*/ 	.word	0x0000000c
        /*0598*/ 	.word	0x00013260
        /*059c*/ 	.short	0x010a
        /*059e*/ 	.byte	0x3f
	.zero		1


	//   ....[55]....
        /*05a0*/ 	.word	0x00013930
        /*05a4*/ 	.word	0x0000000c
        /*05a8*/ 	.word	0x00013250
        /*05ac*/ 	.short	0x0101
        /*05ae*/ 	.byte	0x3f
	.zero		1


	//   ....[56]....
        /*05b0*/ 	.word	0x000139a0
        /*05b4*/ 	.word	0x00000003
        /*05b8*/ 	.word	0x00000000
        /*05bc*/ 	.short	0x0101
        /*05be*/ 	.byte	0x3f
	.zero		1


	//   ....[57]....
        /*05c0*/ 	.word	0x00013b60
        /*05c4*/ 	.word	0x00000002
        /*05c8*/ 	.word	0x00013270
        /*05cc*/ 	.short	0x010a
        /*05ce*/ 	.byte	0x3f
	.zero		1


	//   ....[58]....
        /*05d0*/ 	.word	0x00013bd0
        /*05d4*/ 	.word	0x00000002
        /*05d8*/ 	.word	0x00013260
        /*05dc*/ 	.short	0x010a
        /*05de*/ 	.byte	0x3f
	.zero		1


	//   ....[59]....
        /*05e0*/ 	.word	0x00013e90
        /*05e4*/ 	.word	0x00000002
        /*05e8*/ 	.word	0x00013250
        /*05ec*/ 	.short	0x0101
        /*05ee*/ 	.byte	0x3f
	.zero		1


	//   ....[60]....
        /*05f0*/ 	.word	0x00013f20
        /*05f4*/ 	.word	0x00000000
        /*05f8*/ 	.word	0x00000000
        /*05fc*/ 	.short	0x0101
        /*05fe*/ 	.byte	0x3f
	.zero		1


	//   ....[61]....
        /*0600*/ 	.word	0x00014120
        /*0604*/ 	.word	0x00000006
        /*0608*/ 	.word	0x00013220
        /*060c*/ 	.short	0x010a
        /*060e*/ 	.byte	0x3f
	.zero		1


	//   ....[62]....
        /*0610*/ 	.word	0x00014290
        /*0614*/ 	.word	0x00000005
        /*0618*/ 	.word	0x00000000
        /*061c*/ 	.short	0x010a
        /*061e*/ 	.byte	0x3f
	.zero		1


	//   ....[63]....
        /*0620*/ 	.word	0x00014300
        /*0624*/ 	.word	0x00000009
        /*0628*/ 	.word	0x00000000
        /*062c*/ 	.short	0x010a
        /*062e*/ 	.byte	0x3f
	.zero		1


	//   ....[64]....
        /*0630*/ 	.word	0x00014350
        /*0634*/ 	.word	0x00000011
        /*0638*/ 	.word	0x00013260
        /*063c*/ 	.short	0x010a
        /*063e*/ 	.byte	0x3f
	.zero		1


	//   ....[65]....
        /*0640*/ 	.word	0x000143a0
        /*0644*/ 	.word	0x00000007
        /*0648*/ 	.word	0x00013260
        /*064c*/ 	.short	0x010a
        /*064e*/ 	.byte	0x3f
	.zero		1


	//   ....[66]....
        /*0650*/ 	.word	0x000143e0
        /*0654*/ 	.word	0x00000011
        /*0658*/ 	.word	0x00013280
        /*065c*/ 	.short	0x010a
        /*065e*/ 	.byte	0x3f
	.zero		1


	//   ....[67]....
        /*0660*/ 	.word	0x00014400
        /*0664*/ 	.word	0x00000007
        /*0668*/ 	.word	0x00013280
        /*066c*/ 	.short	0x010a
        /*066e*/ 	.byte	0x3f
	.zero		1


	//   ....[68]....
        /*0670*/ 	.word	0x00014470
        /*0674*/ 	.word	0x00000003
        /*0678*/ 	.word	0x00013200
        /*067c*/ 	.short	0x010a
        /*067e*/ 	.byte	0x3f
	.zero		1


	//   ....[69]....
        /*0680*/ 	.word	0x000144c0
        /*0684*/ 	.word	0x00000005
        /*0688*/ 	.word	0x00013230
        /*068c*/ 	.short	0x010a
        /*068e*/ 	.byte	0x3f
	.zero		1


	//   ....[70]....
        /*0690*/ 	.word	0x00014520
        /*0694*/ 	.word	0x0000000c
        /*0698*/ 	.word	0x00013230
        /*069c*/ 	.short	0x010a
        /*069e*/ 	.byte	0x3f
	.zero		1


	//   ....[71]....
        /*06a0*/ 	.word	0x00014580
        /*06a4*/ 	.word	0x0000000c
        /*06a8*/ 	.word	0x00013250
        /*06ac*/ 	.short	0x010a
        /*06ae*/ 	.byte	0x3f
	.zero		1


	//   ....[72]....
        /*06b0*/ 	.word	0x000145e0
        /*06b4*/ 	.word	0x00000003
        /*06b8*/ 	.word	0x00013230
        /*06bc*/ 	.short	0x010a
        /*06be*/ 	.byte	0x3f
	.zero		1


	//   ....[73]....
        /*06c0*/ 	.word	0x00014640
        /*06c4*/ 	.word	0x00000003
        /*06c8*/ 	.word	0x00013250
        /*06cc*/ 	.short	0x010a
        /*06ce*/ 	.byte	0x3f
	.zero		1


	//   ....[74]....
        /*06d0*/ 	.word	0x000146a0
        /*06d4*/ 	.word	0x00000003
        /*06d8*/ 	.word	0x00013230
        /*06dc*/ 	.short	0x010a
        /*06de*/ 	.byte	0x3f
	.zero		1


	//   ....[75]....
        /*06e0*/ 	.word	0x00014700
        /*06e4*/ 	.word	0x00000003
        /*06e8*/ 	.word	0x00013250
        /*06ec*/ 	.short	0x010a
        /*06ee*/ 	.byte	0x3f
	.zero		1


	//   ....[76]....
        /*06f0*/ 	.word	0x00014760
        /*06f4*/ 	.word	0x00000007
        /*06f8*/ 	.word	0x00013250
        /*06fc*/ 	.short	0x010a
        /*06fe*/ 	.byte	0x3f
	.zero		1


	//   ....[77]....
        /*0700*/ 	.word	0x000148b0
        /*0704*/ 	.word	0x00000005
        /*0708*/ 	.word	0x00013280
        /*070c*/ 	.short	0x010a
        /*070e*/ 	.byte	0x3f
	.zero		1


	//   ....[78]....
        /*0710*/ 	.word	0x00014900
        /*0714*/ 	.word	0x00000005
        /*0718*/ 	.word	0x00013240
        /*071c*/ 	.short	0x010a
        /*071e*/ 	.byte	0x3f
	.zero		1


	//   ....[79]....
        /*0720*/ 	.word	0x00014960
        /*0724*/ 	.word	0x00000003
        /*0728*/ 	.word	0x00013220
        /*072c*/ 	.short	0x010a
        /*072e*/ 	.byte	0x3f
	.zero		1


	//   ....[80]....
        /*0730*/ 	.word	0x000149b0
        /*0734*/ 	.word	0x00000009
        /*0738*/ 	.word	0x00013280
        /*073c*/ 	.short	0x010a
        /*073e*/ 	.byte	0x3f
	.zero		1


	//   ....[81]....
        /*0740*/ 	.word	0x00014a00
        /*0744*/ 	.word	0x00000009
        /*0748*/ 	.word	0x00013240
        /*074c*/ 	.short	0x010a
        /*074e*/ 	.byte	0x3f
	.zero		1


	//   ....[82]....
        /*0750*/ 	.word	0x00014a50
        /*0754*/ 	.word	0x0000000c
        /*0758*/ 	.word	0x00013270
        /*075c*/ 	.short	0x010a
        /*075e*/ 	.byte	0x3f
	.zero		1


	//   ....[83]....
        /*0760*/ 	.word	0x00014aa0
        /*0764*/ 	.word	0x0000000c
        /*0768*/ 	.word	0x00013260
        /*076c*/ 	.short	0x010a
        /*076e*/ 	.byte	0x3f
	.zero		1


	//   ....[84]....
        /*0770*/ 	.word	0x00014af0
        /*0774*/ 	.word	0x00000002
        /*0778*/ 	.word	0x00013270
        /*077c*/ 	.short	0x010a
        /*077e*/ 	.byte	0x3f
	.zero		1


	//   ....[85]....
        /*0780*/ 	.word	0x00014b40
        /*0784*/ 	.word	0x00000002
        /*0788*/ 	.word	0x00013260
        /*078c*/ 	.short	0x010a
        /*078e*/ 	.byte	0x3f
	.zero		1


	//   ....[86]....
        /*0790*/ 	.word	0x00014b90
        /*0794*/ 	.word	0x00000006
        /*0798*/ 	.word	0x00013220
        /*079c*/ 	.short	0x010a
        /*079e*/ 	.byte	0x3f
	.zero		1


	//   ....[87]....
        /*07a0*/ 	.word	0x00014d00
        /*07a4*/ 	.word	0x00000005
        /*07a8*/ 	.word	0x00000000
        /*07ac*/ 	.short	0x010a
        /*07ae*/ 	.byte	0x3f
	.zero		1


	//   ....[88]....
        /*07b0*/ 	.word	0x00014d50
        /*07b4*/ 	.word	0x00000009
        /*07b8*/ 	.word	0x00000000
        /*07bc*/ 	.short	0x010a
        /*07be*/ 	.byte	0x3f
	.zero		1


	//   ....[89]....
        /*07c0*/ 	.word	0x00014da0
        /*07c4*/ 	.word	0x00000011
        /*07c8*/ 	.word	0x00013260
        /*07cc*/ 	.short	0x010a
        /*07ce*/ 	.byte	0x3f
	.zero		1


	//   ....[90]....
        /*07d0*/ 	.word	0x00014df0
        /*07d4*/ 	.word	0x00000007
        /*07d8*/ 	.word	0x00013260
        /*07dc*/ 	.short	0x010a
        /*07de*/ 	.byte	0x3f
	.zero		1


	//   ....[91]....
        /*07e0*/ 	.word	0x00014e40
        /*07e4*/ 	.word	0x00000011
        /*07e8*/ 	.word	0x00013280
        /*07ec*/ 	.short	0x010a
        /*07ee*/ 	.byte	0x3f
	.zero		1


	//----- nvinfo : EIATTR_NUM_MBARRIERS
	.align		4
.L_177:
        /*07f0*/ 	.byte	0x03, 0x38
        /*07f2*/ 	.short	0x0016


	//----- nvinfo : EIATTR_EXIT_INSTR_OFFSETS
	.align		4
        /*07f4*/ 	.byte	0x04, 0x1c
        /*07f6*/ 	.short	(.L_179 - .L_178)


	//   ....[0]....
.L_178:
        /*07f8*/ 	.word	0x00000a30


	//   ....[1]....
        /*07fc*/ 	.word	0x00011650


	//   ....[2]....
        /*0800*/ 	.word	0x00014450


	//----- nvinfo : EIATTR_MAX_THREADS
	.align		4
.L_179:
        /*0804*/ 	.byte	0x04, 0x05
        /*0806*/ 	.short	(.L_181 - .L_180)
.L_180:
        /*0808*/ 	.word	0x00000200
        /*080c*/ 	.word	0x00000001
        /*0810*/ 	.word	0x00000001


	//----- nvinfo : EIATTR_CRS_STACK_SIZE
	.align		4
.L_181:
        /*0814*/ 	.byte	0x04, 0x1e
        /*0816*/ 	.short	(.L_183 - .L_182)
.L_182:
        /*0818*/ 	.word	0x00000000


	//----- nvinfo : EIATTR_CBANK_PARAM_SIZE
	.align		4
.L_183:
        /*081c*/ 	.byte	0x03, 0x19
        /*081e*/ 	.short	0x0bf0


	//----- nvinfo : EIATTR_PARAM_CBANK
	.align		4
        /*0820*/ 	.byte	0x04, 0x0a
        /*0822*/ 	.short	(.L_185 - .L_184)
	.align		4
.L_184:
        /*0824*/ 	.word	index@(.nv.constant0._ZN7cutlass13device_kernelIN5flash11enable_sm90INS1_16FlashAttnFwdSm90INS1_25CollectiveMainloopFwdSm90ILi2EN4cute5tupleIJNS5_1CILi1EEES8_S8_EEENS6_IJNS7_ILi192EEENS7_ILi160EEENS7_ILi64EEEEEELi64ENS_12float_e4m3_tEfNS_4arch4Sm90ELb0ELb1ELb0ELb0ELb0ELb0ELb0ELb1ELb1ELb0ELb0ELb0EEENS1_21CollectiveEpilogueFwdINS6_IJSA_SC_SB_EEES9_NS_10bfloat16_tESG_Li384ELb0ELb0ELb0ELb1EEENS1_30DynamicPersistentTileSchedulerILi384ELi128ELb0ELb0ELb1EEEEEEEEEvNT_6ParamsE)
        /*0828*/ 	.short	0x0210
        /*082a*/ 	.short	0x0bf0


	//----- nvinfo : EIATTR_SW_WAR
	.align		4
.L_185:
        /*082c*/ 	.byte	0x04, 0x36
        /*082e*/ 	.short	(.L_187 - .L_186)
.L_186:
        /*0830*/ 	.word	0x00000008
.L_187:


//--------------------- .nv.info._ZN7cutlass13device_kernelIN5flash11enable_sm90INS1_16FlashAttnFwdSm90INS1_25CollectiveMainloopFwdSm90ILi2EN4cute5tupleIJNS5_1CILi1EEES8_S8_EEENS6_IJNS7_ILi192EEENS7_ILi160EEENS7_ILi64EEEEEELi64ENS_12float_e4m3_tEfNS_4arch4Sm90ELb0ELb1ELb0ELb1ELb0ELb0ELb0ELb1ELb1ELb0ELb0ELb0EEENS1_21CollectiveEpilogueFwdINS6_IJSA_SC_SB_EEES9_NS_10bfloat16_tESG_Li384ELb1ELb0ELb0ELb1EEENS1_36VarlenDynamicPersistentTileSchedulerILi192ELi160ELi384ELi128ELb0ELb0ELb1ELb1ELb0ELb1EEEEEEEEEvNT_6ParamsE --------------------------
	.section	.nv.info._ZN7cutlass13device_kernelIN5flash11enable_sm90INS1_16FlashAttnFwdSm90INS1_25CollectiveMainloopFwdSm90ILi2EN4cute5tupleIJNS5_1CILi1EEES8_S8_EEENS6_IJNS7_ILi192EEENS7_ILi160EEENS7_ILi64EEEEEELi64ENS_12float_e4m3_tEfNS_4arch4Sm90ELb0ELb1ELb0ELb1ELb0ELb0ELb0ELb1ELb1ELb0ELb0ELb0EEENS1_21CollectiveEpilogueFwdINS6_IJSA_SC_SB_EEES9_NS_10bfloat16_tESG_Li384ELb1ELb0ELb0ELb1EEENS1_36VarlenDynamicPersistentTileSchedulerILi192ELi160ELi384ELi128ELb0ELb0ELb1ELb1ELb0ELb1EEEEEEEEEvNT_6ParamsE,"",@"SHT_CUDA_INFO"
	.sectionflags	@""
	.align	4


	//----- nvinfo : EIATTR_CUDA_API_VERSION
	.align		4
        /*0000*/ 	.byte	0x04, 0x37
        /*0002*/ 	.short	(.L_189 - .L_188)
.L_188:
        /*0004*/ 	.word	0x00000082


	//----- nvinfo : EIATTR_KPARAM_INFO
	.align		4
.L_189:
        /*0008*/ 	.byte	0x04, 0x17
        /*000a*/ 	.short	(.L_191 - .L_190)
.L_190:
        /*000c*/ 	.word	0x00000000
        /*0010*/ 	.short	0x0000
        /*0012*/ 	.short	0x0070
        /*0014*/ 	.byte	0x00, 0xf0, 0x01, 0x28


	//----- nvinfo : EIATTR_SPARSE_MMA_MASK
	.align		4
.L_191:
        /*0018*/ 	.byte	0x03, 0x50
        /*001a*/ 	.short	0x0000


	//----- nvinfo : EIATTR_MAXREG_COUNT
	.align		4
        /*001c*/ 	.byte	0x03, 0x1b
        /*001e*/ 	.short	0x0080


	//----- nvinfo : EIATTR_NUM_BARRIERS
	.align		4
        /*0020*/ 	.byte	0x02, 0x4c
        /*0022*/ 	.byte	0x09
	.zero		1


	//----- nvinfo : EIATTR_EXTERNS
	.align		4
        /*0024*/ 	.byte	0x04, 0x0f
        /*0026*/ 	.short	(.L_193 - .L_192)


	//   ....[0]....
	.align		4
.L_192:
        /*0028*/ 	.word	index@(__assertfail)


	//----- nvinfo : EIATTR_ANNOTATIONS
	.align		4
.L_193:
        /*002c*/ 	.byte	0x04, 0x55
        /*002e*/ 	.short	(.L_195 - .L_194)


	//   ....[0]....
.L_194:
        /*0030*/ 	.word	0x00000001
        /*0034*/ 	.byte	0x40, 0x2d, 0x01, 0x00, 0x01, 0x00, 0x00, 0x00, 0x10, 0x2e, 0x01, 0x00, 0x01, 0x00, 0x00, 0x00
        /*0044*/ 	.byte	0xd0, 0x46, 0x01, 0x00, 0x01, 0x00, 0x00, 0x00, 0x10, 0x47, 0x01, 0x00, 0x01, 0x00, 0x00, 0x00
        /*0054*/ 	.byte	0x60, 0x64, 0x01, 0x00


	//----- nvinfo : EIATTR_MERCURY_ISA_VERSION
	.align		4
.L_195:
        /*0058*/ 	.byte	0x03, 0x5f
        /*005a*/ 	.short	0x0101


	//----- nvinfo : EIATTR_UNUSED_LOAD_BYTE_OFFSET
	.align		4
        /*005c*/ 	.byte	0x04, 0x44
        /*005e*/ 	.short	(.L_197 - .L_196)


	//   ....[0]....
.L_196:
        /*0060*/ 	.word	0x00000a30
        /*0064*/ 	.word	0x0000fff0


	//   ....[1]....
        /*0068*/ 	.word	0x000104c0
        /*006c*/ 	.word	0x0000fff0


	//----- nvinfo : EIATTR_INT_WARP_WIDE_INSTR_OFFSETS
	.align		4
.L_197:
        /*0070*/ 	.byte	0x04, 0x31
        /*0072*/ 	.short	(.L_199 - .L_198)


	//   ....[0]....
.L_198:
        /*0074*/ 	.word	0x00000160


	//   ....[1]....
        /*0078*/ 	.word	0x000001a0


	//   ....[2]....
        /*007c*/ 	.word	0x00000210


	//   ....[3]....
        /*0080*/ 	.word	0x00013800


	//   ....[4]....
        /*0084*/ 	.word	0x00013890


	//   ....[5]....
        /*0088*/ 	.word	0x00013f80


	//   ....[6]....
        /*008c*/ 	.word	0x00015320


	//   ....[7]....
        /*0090*/ 	.word	0x000153b0


	//----- nvinfo : EIATTR_COOP_GROUP_MASK_REGIDS
	.align		4
.L_199:
        /*0094*/ 	.byte	0x04, 0x29
        /*0096*/ 	.short	(.L_201 - .L_200)


	//   ....[0]....
.L_200:
        /*0098*/ 	.word	0xffffffff


	//   ....[1]....
        /*009c*/ 	.word	0xffffffff


	//   ....[2]....
        /*00a0*/ 	.word	0xffffffff


	//   ....[3]....
        /*00a4*/ 	.word	0xffffffff


	//   ....[4]....
        /*00a8*/ 	.word	0xffffffff


	//   ....[5]....
        /*00ac*/ 	.word	0xffffffff


	//   ....[6]....
        /*00b0*/ 	.word	0xffffffff


	//   ....[7]....
        /*00b4*/ 	.word	0xffffffff


	//   ....[8]....
        /*00b8*/ 	.word	0xffffffff


	//   ....[9]....
        /*00bc*/ 	.word	0xffffffff


	//   ....[10]....
        /*00c0*/ 	.word	0xffffffff


	//   ....[11]....
        /*00c4*/ 	.word	0xffffffff


	//   ....[12]....
        /*00c8*/ 	.word	0xffffffff


	//   ....[13]....
        /*00cc*/ 	.word	0xffffffff


	//   ....[14]....
        /*00d0*/ 	.word	0xffffffff


	//   ....[15]....
        /*00d4*/ 	.word	0xffffffff


	//   ....[16]....
        /*00d8*/ 	.word	0xffffffff


	//   ....[17]....
        /*00dc*/ 	.word	0xffffffff


	//   ....[18]....
        /*00e0*/ 	.word	0xffffffff


	//   ....[19]....
        /*00e4*/ 	.word	0xffffffff


	//   ....[20]....
        /*00e8*/ 	.word	0xffffffff


	//   ....[21]....
        /*00ec*/ 	.word	0xffffffff


	//   ....[22]....
        /*00f0*/ 	.word	0xffffffff


	//   ....[23]....
        /*00f4*/ 	.word	0xffffffff


	//   ....[24]....
        /*00f8*/ 	.word	0xffffffff


	//   ....[25]....
        /*00fc*/ 	.word	0xffffffff


	//   ....[26]....
        /*0100*/ 	.word	0xffffffff


	//   ....[27]....
        /*0104*/ 	.word	0xffffffff


	//   ....[28]....
        /*0108*/ 	.word	0xffffffff


	//   ....[29]....
        /*010c*/ 	.word	0xffffffff


	//   ....[30]....
        /*0110*/ 	.word	0xffffffff


	//   ....[31]....
        /*0114*/ 	.word	0xffffffff


	//   ....[32]....
        /*0118*/ 	.word	0xffffffff


	//   ....[33]....
        /*011c*/ 	.word	0xffffffff


	//   ....[34]....
        /*0120*/ 	.word	0xffffffff


	//   ....[35]....
        /*0124*/ 	.word	0xffffffff


	//   ....[36]....
        /*0128*/ 	.word	0xffffffff


	//   ....[37]....
        /*012c*/ 	.word	0xffffffff


	//   ....[38]....
        /*0130*/ 	.word	0xffffffff


	//   ....[39]....
        /*0134*/ 	.word	0xffffffff


	//   ....[40]....
        /*0138*/ 	.word	0xffffffff


	//   ....[41]....
        /*013c*/ 	.word	0xffffffff


	//   ....[42]....
        /*0140*/ 	.word	0xffffffff


	//   ....[43]....
        /*0144*/ 	.word	0xffffffff


	//   ....[44]....
        /*0148*/ 	.word	0xffffffff


	//   ....[45]....
        /*014c*/ 	.word	0xffffffff


	//   ....[46]....
        /*0150*/ 	.word	0xffffffff


	//   ....[47]....
        /*0154*/ 	.word	0xffffffff


	//   ....[48]....
        /*0158*/ 	.word	0xffffffff


	//   ....[49]....
        /*015c*/ 	.word	0xffffffff


	//   ....[50]....
        /*0160*/ 	.word	0xffffffff


	//   ....[51]....
        /*0164*/ 	.word	0xffffffff


	//   ....[52]....
        /*0168*/ 	.word	0xffffffff


	//   ....[53]....
        /*016c*/ 	.word	0xffffffff


	//   ....[54]....
        /*0170*/ 	.word	0xffffffff


	//   ....[55]....
        /*0174*/ 	.word	0xffffffff


	//   ....[56]....
        /*0178*/ 	.word	0xffffffff


	//   ....[57]....
        /*017c*/ 	.word	0xffffffff


	//   ....[58]....
        /*0180*/ 	.word	0xffffffff


	//   ....[59]....
        /*0184*/ 	.word	0xffffffff


	//   ....[60]....
        /*0188*/ 	.word	0xffffffff


	//   ....[61]....
        /*018c*/ 	.word	0xffffffff


	//   ....[62]....
        /*0190*/ 	.word	0xffffffff


	//   ....[63]....
        /*0194*/ 	.word	0xffffffff


	//   ....[64]....
        /*0198*/ 	.word	0xffffffff


	//   ....[65]....
        /*019c*/ 	.word	0xffffffff


	//   ....[66]....
        /*01a0*/ 	.word	0xffffffff


	//   ....[67]....
        /*01a4*/ 	.word	0xffffffff


	//   ....[68]....
        /*01a8*/ 	.word	0xffffffff


	//   ....[69]....
        /*01ac*/ 	.word	0xffffffff


	//   ....[70]....
        /*01b0*/ 	.word	0xffffffff


	//   ....[71]....
        /*01b4*/ 	.word	0xffffffff


	//   ....[72]....
        /*01b8*/ 	.word	0xffffffff


	//   ....[73]....
        /*01bc*/ 	.word	0xffffffff


	//   ....[74]....
        /*01c0*/ 	.word	0xffffffff


	//   ....[75]....
        /*01c4*/ 	.word	0xffffffff


	//   ....[76]....
        /*01c8*/ 	.word	0xffffffff


	//   ....[77]....
        /*01cc*/ 	.word	0xffffffff


	//   ....[78]....
        /*01d0*/ 	.word	0xffffffff


	//   ....[79]....
        /*01d4*/ 	.word	0x0500000f


	//   ....[80]....
        /*01d8*/ 	.word	0x0500000f


	//----- nvinfo : EIATTR_COOP_GROUP_INSTR_OFFSETS
	.align		4
.L_201:
        /*01dc*/ 	.byte	0x04, 0x28
        /*01de*/ 	.short	(.L_203 - .L_202)


	//   ....[0]....
.L_202:
        /*01e0*/ 	.word	0x00000060


	//   ....[1]....
        /*01e4*/ 	.word	0x00000170


	//   ....[2]....
        /*01e8*/ 	.word	0x000001c0


	//   ....[3]....
        /*01ec*/ 	.word	0x000003f0


	//   ....[4]....
        /*01f0*/ 	.word	0x00000550


	//   ....[5]....
        /*01f4*/ 	.word	0x00000670


	//   ....[6]....
        /*01f8*/ 	.word	0x000007d0


	//   ....[7]....
        /*01fc*/ 	.word	0x00001a60


	//   ....[8]....
        /*0200*/ 	.word	0x00003be0


	//   ....[9]....
        /*0204*/ 	.word	0x00003cf0


	//   ....[10]....
        /*0208*/ 	.word	0x00004800


	//   ....[11]....
        /*020c*/ 	.word	0x00004880


	//   ....[12]....
        /*0210*/ 	.word	0x00007960


	//   ....[13]....
        /*0214*/ 	.word	0x00007a70


	//   ....[14]....
        /*0218*/ 	.word	0x000085e0


	//   ....[15]....
        /*021c*/ 	.word	0x00008630


	//   ....[16]....
        /*0220*/ 	.word	0x0000a5c0


	//   ....[17]....
        /*0224*/ 	.word	0x0000a5d0


	//   ....[18]....
        /*0228*/ 	.word	0x0000a610


	//   ....[19]....
        /*022c*/ 	.word	0x0000a640


	//   ....[20]....
        /*0230*/ 	.word	0x0000dd50


	//   ....[21]....
        /*0234*/ 	.word	0x0000de70


	//   ....[22]....
        /*0238*/ 	.word	0x0000e990


	//   ....[23]....
        /*023c*/ 	.word	0x0000ea30


	//   ....[24]....
        /*0240*/ 	.word	0x0000ff10


	//   ....[25]....
        /*0244*/ 	.word	0x0000ff20


	//   ....[26]....
        /*0248*/ 	.word	0x0000ffa0


	//   ....[27]....
        /*024c*/ 	.word	0x0000ffb0


	//   ....[28]....
        /*0250*/ 	.word	0x00010a80


	//   ....[29]....
        /*0254*/ 	.word	0x00010a90


	//   ....[30]....
        /*0258*/ 	.word	0x00010aa0


	//   ....[31]....
        /*025c*/ 	.word	0x00010ab0


	//   ....[32]....
        /*0260*/ 	.word	0x00010ac0


	//   ....[33]....
        /*0264*/ 	.word	0x00010ad0


	//   ....[34]....
        /*0268*/ 	.word	0x00010ae0


	//   ....[35]....
        /*026c*/ 	.word	0x00010af0


	//   ....[36]....
        /*0270*/ 	.word	0x00010b10


	//   ....[37]....
        /*0274*/ 	.word	0x00010b20


	//   ....[38]....
        /*0278*/ 	.word	0x00010b50


	//   ....[39]....
        /*027c*/ 	.word	0x00010b60


	//   ....[40]....
        /*0280*/ 	.word	0x00010b80


	//   ....[41]....
        /*0284*/ 	.word	0x00010bb0


	//   ....[42]....
        /*0288*/ 	.word	0x00010be0


	//   ....[43]....
        /*028c*/ 	.word	0x00010bf0


	//   ....[44]....
        /*0290*/ 	.word	0x00012180


	//   ....[45]....
        /*0294*/ 	.word	0x00012360


	//   ....[46]....
        /*0298*/ 	.word	0x00012390


	//   ....[47]....
        /*029c*/ 	.word	0x000123c0


	//   ....[48]....
        /*02a0*/ 	.word	0x000123f0


	//   ....[49]....
        /*02a4*/ 	.word	0x00012420


	//   ....[50]....
        /*02a8*/ 	.word	0x00012460


	//   ....[51]....
        /*02ac*/ 	.word	0x000125e0


	//   ....[52]....
        /*02b0*/ 	.word	0x00012610


	//   ....[53]....
        /*02b4*/ 	.word	0x00012640


	//   ....[54]....
        /*02b8*/ 	.word	0x00012670


	//   ....[55]....
        /*02bc*/ 	.word	0x000126a0


	//   ....[56]....
        /*02c0*/ 	.word	0x000126e0


	//   ....[57]....
        /*02c4*/ 	.word	0x00012770


	//   ....[58]....
        /*02c8*/ 	.word	0x00012800


	//   ....[59]....
        /*02cc*/ 	.word	0x000128b0


	//   ....[60]....
        /*02d0*/ 	.word	0x00014090


	//   ....[61]....
        /*02d4*/ 	.word	0x00015a10


	//   ....[62]....
        /*02d8*/ 	.word	0x00015a40


	//   ....[63]....
        /*02dc*/ 	.word	0x00015a70


	//   ....[64]....
        /*02e0*/ 	.word	0x00015ab0


	//   ....[65]....
        /*02e4*/ 	.word	0x00015ac0


	//   ....[66]....
        /*02e8*/ 	.word	0x00015af0


	//   ....[67]....
        /*02ec*/ 	.word	0x00015b20


	//   ....[68]....
        /*02f0*/ 	.word	0x00015b30


	//   ....[69]....
        /*02f4*/ 	.word	0x00015c70


	//   ....[70]....
        /*02f8*/ 	.word	0x00015ca0


	//   ....[71]....
        /*02fc*/ 	.word	0x00015cd0


	//   ....[72]....
        /*0300*/ 	.word	0x00015d00


	//   ....[73]....
        /*0304*/ 	.word	0x00015d30


	//   ....[74]....
        /*0308*/ 	.word	0x00015d70


	//   ....[75]....
        /*030c*/ 	.word	0x00015e20


	//   ....[76]....
        /*0310*/ 	.word	0x00015ec0


	//   ....[77]....
        /*0314*/ 	.word	0x00015f70


	//   ....[78]....
        /*0318*/ 	.word	0x00016580


	//   ....[79]....
        /*031c*/ 	.word	0x00016c10


	//   ....[80]....
        /*0320*/ 	.word	0x00017080


	//----- nvinfo : EIATTR_REG_RECONFIG
	.align		4
.L_203:
        /*0324*/ 	.byte	0x01, 0x54
	.zero		2


	//----- nvinfo : EIATTR_SYSCALL_OFFSETS
	.align		4
        /*0328*/ 	.byte	0x04, 0x46
        /*032a*/ 	.short	(.L_205 - .L_204)


	//   ....[0]....
.L_204:
        /*032c*/ 	.word	0x00001c10


	//   ....[1]....
        /*0330*/ 	.word	0x00013a20


	//   ....[2]....
        /*0334*/ 	.word	0x00013b80


	//   ....[3]....
        /*0338*/ 	.word	0x00013cc0


	//   ....[4]....
        /*033c*/ 	.word	0x00013de0


	//----- nvinfo : EIATTR_MBARRIER_INSTR_OFFSETS
	.align		4
.L_205:
        /*0340*/ 	.byte	0x04, 0x39
        /*0342*/ 	.short	(.L_207 - .L_206)


	//   ....[0]....
.L_206:
        /*0344*/ 	.word	0x000002a0
        /*0348*/ 	.word	0x000000ff
        /*034c*/ 	.word	0x00013200
        /*0350*/ 	.short	0x0100
        /*0352*/ 	.byte	0x08
	.zero		1


	//   ....[1]....
        /*0354*/ 	.word	0x000002b0
        /*0358*/ 	.word	0x000000ff
        /*035c*/ 	.word	0x00013220
        /*0360*/ 	.short	0x0100
        /*0362*/ 	.byte	0x08
	.zero		1


	//   ....[2]....
        /*0364*/ 	.word	0x000003a0
        /*0368*/ 	.word	0x000000ff
        /*036c*/ 	.word	0x00013230
        /*0370*/ 	.short	0x0100
        /*0372*/ 	.byte	0x08
	.zero		1


	//   ....[3]....
        /*0374*/ 	.word	0x000003b0
        /*0378*/ 	.word	0x000000ff
        /*037c*/ 	.word	0x00013240
        /*0380*/ 	.short	0x0100
        /*0382*/ 	.byte	0x08
	.zero		1


	//   ....[4]....
        /*0384*/ 	.word	0x000003c0
        /*0388*/ 	.word	0x000000ff
        /*038c*/ 	.word	0x00013238
        /*0390*/ 	.short	0x0100
        /*0392*/ 	.byte	0x08
	.zero		1


	//   ....[5]....
        /*0394*/ 	.word	0x000003d0
        /*0398*/ 	.word	0x000000ff
        /*039c*/ 	.word	0x00013248
        /*03a0*/ 	.short	0x0100
        /*03a2*/ 	.byte	0x08
	.zero		1


	//   ....[6]....
        /*03a4*/ 	.word	0x00000500
        /*03a8*/ 	.word	0x000000ff
        /*03ac*/ 	.word	0x00013250
        /*03b0*/ 	.short	0x0100
        /*03b2*/ 	.byte	0x08
	.zero		1


	//   ....[7]....
        /*03b4*/ 	.word	0x00000510
        /*03b8*/ 	.word	0x000000ff
        /*03bc*/ 	.word	0x00013260
        /*03c0*/ 	.short	0x0100
        /*03c2*/ 	.byte	0x08
	.zero		1


	//   ....[8]....
        /*03c4*/ 	.word	0x00000520
        /*03c8*/ 	.word	0x000000ff
        /*03cc*/ 	.word	0x00013258
        /*03d0*/ 	.short	0x0100
        /*03d2*/ 	.byte	0x08
	.zero		1


	//   ....[9]....
        /*03d4*/ 	.word	0x00000530
        /*03d8*/ 	.word	0x000000ff
        /*03dc*/ 	.word	0x00013268
        /*03e0*/ 	.short	0x0100
        /*03e2*/ 	.byte	0x08
	.zero		1


	//   ....[10]....
        /*03e4*/ 	.word	0x00000620
        /*03e8*/ 	.word	0x000000ff
        /*03ec*/ 	.word	0x00013270
        /*03f0*/ 	.short	0x0100
        /*03f2*/ 	.byte	0x06
	.zero		1


	//   ....[11]....
        /*03f4*/ 	.word	0x00000630
        /*03f8*/ 	.word	0x000000ff
        /*03fc*/ 	.word	0x00013280
        /*0400*/ 	.short	0x0100
        /*0402*/ 	.byte	0x06
	.zero		1


	//   ....[12]....
        /*0404*/ 	.word	0x00000640
        /*0408*/ 	.word	0x000000ff
        /*040c*/ 	.word	0x00013278
        /*0410*/ 	.short	0x0100
        /*0412*/ 	.byte	0x06
	.zero		1


	//   ....[13]....
        /*0414*/ 	.word	0x00000650
        /*0418*/ 	.word	0x000000ff
        /*041c*/ 	.word	0x00013288
        /*0420*/ 	.short	0x0100
        /*0422*/ 	.byte	0x06
	.zero		1


	//   ....[14]....
        /*0424*/ 	.word	0x00000780
        /*0428*/ 	.word	0x000000ff
        /*042c*/ 	.word	0x00013290
        /*0430*/ 	.short	0x0100
        /*0432*/ 	.byte	0x08
	.zero		1


	//   ....[15]....
        /*0434*/ 	.word	0x00000790
        /*0438*/ 	.word	0x000000ff
        /*043c*/ 	.word	0x000132a0
        /*0440*/ 	.short	0x0100
        /*0442*/ 	.byte	0x08
	.zero		1


	//   ....[16]....
        /*0444*/ 	.word	0x000007a0
        /*0448*/ 	.word	0x000000ff
        /*044c*/ 	.word	0x00013298
        /*0450*/ 	.short	0x0100
        /*0452*/ 	.byte	0x08
	.zero		1


	//   ....[17]....
        /*0454*/ 	.word	0x000007b0
        /*0458*/ 	.word	0x000000ff
        /*045c*/ 	.word	0x000132a8
        /*0460*/ 	.short	0x0100
        /*0462*/ 	.byte	0x08
	.zero		1


	//   ....[18]....
        /*0464*/ 	.word	0x000008e0
        /*0468*/ 	.word	0x000000ff
        /*046c*/ 	.word	0x000132b0
        /*0470*/ 	.short	0x0100
        /*0472*/ 	.byte	0x08
	.zero		1


	//   ....[19]....
        /*0474*/ 	.word	0x000008f0
        /*0478*/ 	.word	0x000000ff
        /*047c*/ 	.word	0x000132c0
        /*0480*/ 	.short	0x0100
        /*0482*/ 	.byte	0x08
	.zero		1


	//   ....[20]....
        /*0484*/ 	.word	0x00000900
        /*0488*/ 	.word	0x000000ff
        /*048c*/ 	.word	0x000132b8
        /*0490*/ 	.short	0x0100
        /*0492*/ 	.byte	0x08
	.zero		1


	//   ....[21]....
        /*0494*/ 	.word	0x00000910
        /*0498*/ 	.word	0x000000ff
        /*049c*/ 	.word	0x000132c8
        /*04a0*/ 	.short	0x0100
        /*04a2*/ 	.byte	0x08
	.zero		1


	//   ....[22]....
        /*04a4*/ 	.word	0x00001c90
        /*04a8*/ 	.word	0x000000ff
        /*04ac*/ 	.word	0x00013200
        /*04b0*/ 	.short	0x010a
        /*04b2*/ 	.byte	0x2d
	.zero		1


	//   ....[23]....
        /*04b4*/ 	.word	0x00001d10
        /*04b8*/ 	.word	0x00000003
        /*04bc*/ 	.word	0x00013230
        /*04c0*/ 	.short	0x010a
        /*04c2*/ 	.byte	0x3f
	.zero		1


	//   ....[24]....
        /*04c4*/ 	.word	0x00001d50
        /*04c8*/ 	.word	0x00000003
        /*04cc*/ 	.word	0x00013230
        /*04d0*/ 	.short	0x010a
        /*04d2*/ 	.byte	0x3f
	.zero		1


	//   ....[25]....
        /*04d4*/ 	.word	0x000022e0
        /*04d8*/ 	.word	0x00000000
        /*04dc*/ 	.word	0x00000000
        /*04e0*/ 	.short	0x0101
        /*04e2*/ 	.byte	0x3f
	.zero		1


	//   ....[26]....
        /*04e4*/ 	.word	0x000059e0
        /*04e8*/ 	.word	0x000000ff
        /*04ec*/ 	.word	0x00013230
        /*04f0*/ 	.short	0x010a
        /*04f2*/ 	.byte	0x17
	.zero		1


	//   ....[27]....
        /*04f4*/ 	.word	0x00005a20
        /*04f8*/ 	.word	0x000000ff
        /*04fc*/ 	.word	0x00013230
        /*0500*/ 	.short	0x010a
        /*0502*/ 	.byte	0x17
	.zero		1


	//   ....[28]....
        /*0504*/ 	.word	0x00005e70
        /*0508*/ 	.word	0x000000ff
        /*050c*/ 	.word	0x00013250
        /*0510*/ 	.short	0x010a
        /*0512*/ 	.byte	0x0b
	.zero		1


	//   ....[29]....
        /*0514*/ 	.word	0x00005eb0
        /*0518*/ 	.word	0x000000ff
        /*051c*/ 	.word	0x00013250
        /*0520*/ 	.short	0x010a
        /*0522*/ 	.byte	0x0b
	.zero		1


	//   ....[30]....
        /*0524*/ 	.word	0x00006120
        /*0528*/ 	.word	0x0000000e
        /*052c*/ 	.word	0x00000000
        /*0530*/ 	.short	0x0101
        /*0532*/ 	.byte	0x3f
	.zero		1


	//   ....[31]....
        /*0534*/ 	.word	0x00009340
        /*0538*/ 	.word	0x000000ff
        /*053c*/ 	.word	0x00000000
        /*0540*/ 	.short	0x0101
        /*0542*/ 	.byte	0x06
	.zero		1


	//   ....[32]....
        /*0544*/ 	.word	0x00009ab0
        /*0548*/ 	.word	0x000000ff
        /*054c*/ 	.word	0x00013230
        /*0550*/ 	.short	0x010a
        /*0552*/ 	.byte	0x06
	.zero		1


	//   ....[33]....
        /*0554*/ 	.word	0x00009af0
        /*0558*/ 	.word	0x000000ff
        /*055c*/ 	.word	0x00013230
        /*0560*/ 	.short	0x010a
        /*0562*/ 	.byte	0x06
	.zero		1


	//   ....[34]....
        /*0564*/ 	.word	0x00009f40
        /*0568*/ 	.word	0x000000ff
        /*056c*/ 	.word	0x00013250
        /*0570*/ 	.short	0x010a
        /*0572*/ 	.byte	0x0b
	.zero		1


	//   ....[35]....
        /*0574*/ 	.word	0x00009f80
        /*0578*/ 	.word	0x000000ff
        /*057c*/ 	.word	0x00013250
        /*0580*/ 	.short	0x010a
        /*0582*/ 	.byte	0x0b
	.zero		1


	//   ....[36]....
        /*0584*/ 	.word	0x0000b500
        /*0588*/ 	.word	0x00000005
        /*058c*/ 	.word	0x00000000
        /*0590*/ 	.short	0x0101
        /*0592*/ 	.byte	0x3f
	.zero		1


	//   ....[37]....
        /*0594*/ 	.word	0x0000b810
        /*0598*/ 	.word	0x000000ff
        /*059c*/ 	.word	0x00000000
        /*05a0*/ 	.short	0x0101
        /*05a2*/ 	.byte	0x06
	.zero		1


	//   ....[38]....
        /*05a4*/ 	.word	0x0000bde0
        /*05a8*/ 	.word	0x000000ff
        /*05ac*/ 	.word	0x00013230
        /*05b0*/ 	.short	0x010a
        /*05b2*/ 	.byte	0x17
	.zero		1


	//   ....[39]....
        /*05b4*/ 	.word	0x0000be20
        /*05b8*/ 	.word	0x000000ff
        /*05bc*/ 	.word	0x00013230
        /*05c0*/ 	.short	0x010a
        /*05c2*/ 	.byte	0x17
	.zero		1


	//   ....[40]....
        /*05c4*/ 	.word	0x0000c270
        /*05c8*/ 	.word	0x000000ff
        /*05cc*/ 	.word	0x00013250
        /*05d0*/ 	.short	0x010a
        /*05d2*/ 	.byte	0x0b
	.zero		1


	//   ....[41]....
        /*05d4*/ 	.word	0x0000c2b0
        /*05d8*/ 	.word	0x000000ff
        /*05dc*/ 	.word	0x00013250
        /*05e0*/ 	.short	0x010a
        /*05e2*/ 	.byte	0x0b
	.zero		1


	//   ....[42]....
        /*05e4*/ 	.word	0x0000c520
        /*05e8*/ 	.word	0x00000000
        /*05ec*/ 	.word	0x00000000
        /*05f0*/ 	.short	0x0101
        /*05f2*/ 	.byte	0x3f
	.zero		1


	//   ....[43]....
        /*05f4*/ 	.word	0x0000f740
        /*05f8*/ 	.word	0x000000ff
        /*05fc*/ 	.word	0x00000000
        /*0600*/ 	.short	0x0101
        /*0602*/ 	.byte	0x06
	.zero		1


	//   ....[44]....
        /*0604*/ 	.word	0x0000fbe0
        /*0608*/ 	.word	0x000000ff
        /*060c*/ 	.word	0x00013250
        /*0610*/ 	.short	0x010a
        /*0612*/ 	.byte	0x0e
	.zero		1


	//   ....[45]....
        /*0614*/ 	.word	0x0000fc20
        /*0618*/ 	.word	0x000000ff
        /*061c*/ 	.word	0x00013250
        /*0620*/ 	.short	0x010a
        /*0622*/ 	.byte	0x0e
	.zero		1


	//   ....[46]....
        /*0624*/ 	.word	0x00010290
        /*0628*/ 	.word	0x000000ff
        /*062c*/ 	.word	0x00000000
        /*0630*/ 	.short	0x0101
        /*0632*/ 	.byte	0x04
	.zero		1


	//   ....[47]....
        /*0634*/ 	.word	0x000113a0
        /*0638*/ 	.word	0x00000003
        /*063c*/ 	.word	0x00000000
        /*0640*/ 	.short	0x0101
        /*0642*/ 	.byte	0x3f
	.zero		1


	//   ....[48]....
        /*0644*/ 	.word	0x000142a0
        /*0648*/ 	.word	0x00000005
        /*064c*/ 	.word	0x00013280
        /*0650*/ 	.short	0x010a
        /*0652*/ 	.byte	0x3f
	.zero		1


	//   ....[49]....
        /*0654*/ 	.word	0x00014440
        /*0658*/ 	.word	0x00000005
        /*065c*/ 	.word	0x00013240
        /*0660*/ 	.short	0x010a
        /*0662*/ 	.byte	0x3f
	.zero		1


	//   ....[50]....
        /*0664*/ 	.word	0x00014760
        /*0668*/ 	.word	0x000000ff
        /*066c*/ 	.word	0x00013220
        /*0670*/ 	.short	0x010a
        /*0672*/ 	.byte	0x29
	.zero		1


	//   ....[51]....
        /*0674*/ 	.word	0x00014a20
        /*0678*/ 	.word	0x00000006
        /*067c*/ 	.word	0x00013280
        /*0680*/ 	.short	0x010a
        /*0682*/ 	.byte	0x3f
	.zero		1


	//   ....[52]....
        /*0684*/ 	.word	0x00014c50
        /*0688*/ 	.word	0x00000006
        /*068c*/ 	.word	0x00013240
        /*0690*/ 	.short	0x010a
        /*0692*/ 	.byte	0x3f
	.zero		1


	//   ....[53]....
        /*0694*/ 	.word	0x00014f20
        /*0698*/ 	.word	0x0000000c
        /*069c*/ 	.word	0x00013270
        /*06a0*/ 	.short	0x010a
        /*06a2*/ 	.byte	0x3f
	.zero		1


	//   ....[54]....
        /*06a4*/ 	.word	0x00014f90
        /*06a8*/ 	.word	0x0000000c
        /*06ac*/ 	.word	0x00013260
        /*06b0*/ 	.short	0x010a
        /*06b2*/ 	.byte	0x3f
	.zero		1


	//   ....[55]....
        /*06b4*/ 	.word	0x00015250
        /*06b8*/ 	.word	0x0000000c
        /*06bc*/ 	.word	0x00013250
        /*06c0*/ 	.short	0x0101
        /*06c2*/ 	.byte	0x3f
	.zero		1


	//   ....[56]....
        /*06c4*/ 	.word	0x000152c0
        /*06c8*/ 	.word	0x00000003
        /*06cc*/ 	.word	0x00000000
        /*06d0*/ 	.short	0x0101
        /*06d2*/ 	.byte	0x3f
	.zero		1


	//   ....[57]....
        /*06d4*/ 	.word	0x00015480
        /*06d8*/ 	.word	0x00000002
        /*06dc*/ 	.word	0x00013270
        /*06e0*/ 	.short	0x010a
        /*06e2*/ 	.byte	0x3f
	.zero		1


	//   ....[58]....
        /*06e4*/ 	.word	0x000154f0
        /*06e8*/ 	.word	0x00000002
        /*06ec*/ 	.word	0x00013260
        /*06f0*/ 	.short	0x010a
        /*06f2*/ 	.byte	0x3f
	.zero		1


	//   ....[59]....
        /*06f4*/ 	.word	0x000157b0
        /*06f8*/ 	.word	0x00000002
        /*06fc*/ 	.word	0x00013250
        /*0700*/ 	.short	0x0101
        /*0702*/ 	.byte	0x3f
	.zero		1


	//   ....[60]....
        /*0704*/ 	.word	0x00015840
        /*0708*/ 	.word	0x00000000
        /*070c*/ 	.word	0x00000000
        /*0710*/ 	.short	0x0101
        /*0712*/ 	.byte	0x3f
	.zero		1


	//   ....[61]....
        /*0714*/ 	.word	0x00016500
        /*0718*/ 	.word	0x00000006
        /*071c*/ 	.word	0x00013220
        /*0720*/ 	.short	0x010a
        /*0722*/ 	.byte	0x3f
	.zero		1


	//   ....[62]....
        /*0724*/ 	.word	0x000166a0
        /*0728*/ 	.word	0x00000005
        /*072c*/ 	.word	0x00000000
        /*0730*/ 	.short	0x010a
        /*0732*/ 	.byte	0x3f
	.zero		1


	//   ....[63]....
        /*0734*/ 	.word	0x00016710
        /*0738*/ 	.word	0x00000009
        /*073c*/ 	.word	0x00000000
        /*0740*/ 	.short	0x010a
        /*0742*/ 	.byte	0x3f
	.zero		1


	//   ....[64]....
        /*0744*/ 	.word	0x00016760
        /*0748*/ 	.word	0x00000011
        /*074c*/ 	.word	0x00013260
        /*0750*/ 	.short	0x010a
        /*0752*/ 	.byte	0x3f
	.zero		1


	//   ....[65]....
        /*0754*/ 	.word	0x000167b0
        /*0758*/ 	.word	0x00000007
        /*075c*/ 	.word	0x00013260
        /*0760*/ 	.short	0x010a
        /*0762*/ 	.byte	0x3f
	.zero		1


	//   ....[66]....
        /*0764*/ 	.word	0x000167f0
        /*0768*/ 	.word	0x00000011
        /*076c*/ 	.word	0x00013280
        /*0770*/ 	.short	0x010a
        /*0772*/ 	.byte	0x3f
	.zero		1


	//   ....[67]....
        /*0774*/ 	.word	0x00016810
        /*0778*/ 	.word	0x00000007
        /*077c*/ 	.word	0x00013280
        /*0780*/ 	.short	0x010a
        /*0782*/ 	.byte	0x3f
	.zero		1


	//   ....[68]....
        /*0784*/ 	.word	0x00016880
        /*0788*/ 	.word	0x00000003
        /*078c*/ 	.word	0x00013200
        /*0790*/ 	.short	0x010a
        /*0792*/ 	.byte	0x3f
	.zero		1


	//   ....[69]....
        /*0794*/ 	.word	0x000168d0
        /*0798*/ 	.word	0x00000003
        /*079c*/ 	.word	0x00013230
        /*07a0*/ 	.short	0x010a
        /*07a2*/ 	.byte	0x3f
	.zero		1


	//   ....[70]....
        /*07a4*/ 	.word	0x00016930
        /*07a8*/ 	.word	0x0000000f
        /*07ac*/ 	.word	0x00013230
        /*07b0*/ 	.short	0x010a
        /*07b2*/ 	.byte	0x3f
	.zero		1


	//   ....[71]....
        /*07b4*/ 	.word	0x00016990
        /*07b8*/ 	.word	0x0000000f
        /*07bc*/ 	.word	0x00013250
        /*07c0*/ 	.short	0x010a
        /*07c2*/ 	.byte	0x3f
	.zero		1


	//   ....[72]....
        /*07c4*/ 	.word	0x000169f0
        /*07c8*/ 	.word	0x00000003
        /*07cc*/ 	.word	0x00013230
        /*07d0*/ 	.short	0x010a
        /*07d2*/ 	.byte	0x3f
	.zero		1


	//   ....[73]....
        /*07d4*/ 	.word	0x00016a50
        /*07d8*/ 	.word	0x00000003
        /*07dc*/ 	.word	0x00013250
        /*07e0*/ 	.short	0x010a
        /*07e2*/ 	.byte	0x3f
	.zero		1


	//   ....[74]....
        /*07e4*/ 	.word	0x00016ab0
        /*07e8*/ 	.word	0x00000003
        /*07ec*/ 	.word	0x00013230
        /*07f0*/ 	.short	0x010a
        /*07f2*/ 	.byte	0x3f
	.zero		1


	//   ....[75]....
        /*07f4*/ 	.word	0x00016b10
        /*07f8*/ 	.word	0x00000003
        /*07fc*/ 	.word	0x00013250
        /*0800*/ 	.short	0x010a
        /*0802*/ 	.byte	0x3f
	.zero		1


	//   ....[76]....
        /*0804*/ 	.word	0x00016b70
        /*0808*/ 	.word	0x00000007
        /*080c*/ 	.word	0x00013250
        /*0810*/ 	.short	0x010a
        /*0812*/ 	.byte	0x3f
	.zero		1


	//   ....[77]....
        /*0814*/ 	.word	0x00016cc0
        /*0818*/ 	.word	0x00000005
        /*081c*/ 	.word	0x00013280
        /*0820*/ 	.short	0x010a
        /*0822*/ 	.byte	0x3f
	.zero		1


	//   ....[78]....
        /*0824*/ 	.word	0x00016d10
        /*0828*/ 	.word	0x00000005
        /*082c*/ 	.word	0x00013240
        /*0830*/ 	.short	0x010a
        /*0832*/ 	.byte	0x3f
	.zero		1


	//   ....[79]....
        /*0834*/ 	.word	0x00016d70
        /*0838*/ 	.word	0x00000004
        /*083c*/ 	.word	0x00013220
        /*0840*/ 	.short	0x010a
        /*0842*/ 	.byte	0x3f
	.zero		1


	//   ....[80]....
        /*0844*/ 	.word	0x00016dc0
        /*0848*/ 	.word	0x00000006
        /*084c*/ 	.word	0x00013280
        /*0850*/ 	.short	0x010a
        /*0852*/ 	.byte	0x3f
	.zero		1


	//   ....[81]....
        /*0854*/ 	.word	0x00016e10
        /*0858*/ 	.word	0x00000006
        /*085c*/ 	.word	0x00013240
        /*0860*/ 	.short	0x010a
        /*0862*/ 	.byte	0x3f
	.zero		1


	//   ....[82]....
        /*0864*/ 	.word	0x00016e60
        /*0868*/ 	.word	0x0000000c
        /*086c*/ 	.word	0x00013270
        /*0870*/ 	.short	0x010a
        /*0872*/ 	.byte	0x3f
	.zero		1


	//   ....[83]....
        /*0874*/ 	.word	0x00016eb0
        /*0878*/ 	.word	0x0000000c
        /*087c*/ 	.word	0x00013260
        /*0880*/ 	.short	0x010a
        /*0882*/ 	.byte	0x3f
	.zero		1


	//   ....[84]....
        /*0884*/ 	.word	0x00016f00
        /*0888*/ 	.word	0x00000002
        /*088c*/ 	.word	0x00013270
        /*0890*/ 	.short	0x010a
        /*0892*/ 	.byte	0x3f
	.zero		1


	//   ....[85]....
        /*0894*/ 	.word	0x00016f50
        /*0898*/ 	.word	0x00000002
        /*089c*/ 	.word	0x00013260
        /*08a0*/ 	.short	0x010a
        /*08a2*/ 	.byte	0x3f
	.zero		1


	//   ....[86]....
        /*08a4*/ 	.word	0x00016fa0
        /*08a8*/ 	.word	0x00000006
        /*08ac*/ 	.word	0x00013220
        /*08b0*/ 	.short	0x010a
        /*08b2*/ 	.byte	0x3f
	.zero		1


	//   ....[87]....
        /*08b4*/ 	.word	0x00017140
        /*08b8*/ 	.word	0x00000005
        /*08bc*/ 	.word	0x00000000
        /*08c0*/ 	.short	0x010a
        /*08c2*/ 	.byte	0x3f
	.zero		1


	//   ....[88]....
        /*08c4*/ 	.word	0x00017190
        /*08c8*/ 	.word	0x00000009
        /*08cc*/ 	.word	0x00000000
        /*08d0*/ 	.short	0x010a
        /*08d2*/ 	.byte	0x3f
	.zero		1


	//   ....[89]....
        /*08d4*/ 	.word	0x000171e0
        /*08d8*/ 	.word	0x00000011
        /*08dc*/ 	.word	0x00013260
        /*08e0*/ 	.short	0x010a
        /*08e2*/ 	.byte	0x3f
	.zero		1


	//   ....[90]....
        /*08e4*/ 	.word	0x00017230
        /*08e8*/ 	.word	0x00000007
        /*08ec*/ 	.word	0x00013260
        /*08f0*/ 	.short	0x010a
        /*08f2*/ 	.byte	0x3f
	.zero		1


	//   ....[91]....
        /*08f4*/ 	.word	0x00017280
        /*08f8*/ 	.word	0x00000011
        /*08fc*/ 	.word	0x00013280
        /*0900*/ 	.short	0x010a
        /*0902*/ 	.byte	0x3f
	.zero		1


	//----- nvinfo : EIATTR_NUM_MBARRIERS
	.align		4
.L_207:
        /*0904*/ 	.byte	0x03, 0x38
        /*0906*/ 	.short	0x0016


	//----- nvinfo : EIATTR_EXIT_INSTR_OFFSETS
	.align		4
        /*0908*/ 	.byte	0x04, 0x1c
        /*090a*/ 	.short	(.L_209 - .L_208)


	//   ....[0]....
.L_208:
        /*090c*/ 	.word	0x00000a70


	//   ....[1]....
        /*0910*/ 	.word	0x00012130


	//   ....[2]....
        /*0914*/ 	.word	0x00016860


	//----- nvinfo : EIATTR_MAX_THREADS
	.align		4
.L_209:
        /*0918*/ 	.byte	0x04, 0x05
        /*091a*/ 	.short	(.L_211 - .L_210)
.L_210:
        /*091c*/ 	.word	0x00000200
        /*0920*/ 	.word	0x00000001
        /*0924*/ 	.word	0x00000001


	//----- nvinfo : EIATTR_CRS_STACK_SIZE
	.align		4
.L_211:
        /*0928*/ 	.byte	0x04, 0x1e
        /*092a*/ 	.short	(.L_213 - .L_212)
.L_212:
        /*092c*/ 	.word	0x00000000


	//----- nvinfo : EIATTR_CBANK_PARAM_SIZE
	.align		4
.L_213:
        /*0930*/ 	.byte	0x03, 0x19
        /*0932*/ 	.short	0x0a70


	//----- nvinfo : EIATTR_PARAM_CBANK
	.align		4
        /*0934*/ 	.byte	0x04, 0x0a
        /*0936*/ 	.short	(.L_215 - .L_214)
	.align		4
.L_214:
        /*0938*/ 	.word	index@(.nv.constant0._ZN7cutlass13device_kernelIN5flash11enable_sm90INS1_16FlashAttnFwdSm90INS1_25CollectiveMainloopFwdSm90ILi2EN4cute5tupleIJNS5_1CILi1EEES8_S8_EEENS6_IJNS7_ILi192EEENS7_ILi160EEENS7_ILi64EEEEEELi64ENS_12float_e4m3_tEfNS_4arch4Sm90ELb0ELb1ELb0ELb1ELb0ELb0ELb0ELb1ELb1ELb0ELb0ELb0EEENS1_21CollectiveEpilogueFwdINS6_IJSA_SC_SB_EEES9_NS_10bfloat16_tESG_Li384ELb1ELb0ELb0ELb1EEENS1_36VarlenDynamicPersistentTileSchedulerILi192ELi160ELi384ELi128ELb0ELb0ELb1ELb1ELb0ELb1EEEEEEEEEvNT_6ParamsE)
        /*093c*/ 	.short	0x0210
        /*093e*/ 	.short	0x0a70


	//----- nvinfo : EIATTR_SW_WAR
	.align		4
.L_215:
        /*0940*/ 	.byte	0x04, 0x36
        /*0942*/ 	.short	(.L_217 - .L_216)
.L_216:
        /*0944*/ 	.word	0x00000008
.L_217:


//--------------------- .nv.info._ZN7cutlass13device_kernelIN5flash11enable_sm90INS1_16FlashAttnFwdSm90INS1_25CollectiveMainloopFwdSm90ILi2EN4cute5tupleIJNS5_1CILi1EEES8_S8_EEENS6_IJNS7_ILi192EEENS7_ILi160EEENS7_ILi64EEEEEELi64ENS_12float_e4m3_tEfNS_4arch4Sm90ELb0ELb1ELb0ELb1ELb0ELb1ELb0ELb1ELb1ELb0ELb0ELb0EEENS1_21CollectiveEpilogueFwdINS6_IJSA_SC_SB_EEES9_NS_10bfloat16_tESG_Li384ELb1ELb0ELb0ELb1EEENS1_36VarlenDynamicPersistentTileSchedulerILi192ELi160ELi384ELi128ELb0ELb0ELb1ELb1ELb0ELb1EEEEEEEEEvNT_6ParamsE --------------------------
	.section	.nv.info._ZN7cutlass13device_kernelIN5flash11enable_sm90INS1_16FlashAttnFwdSm90INS1_25CollectiveMainloopFwdSm90ILi2EN4cute5tupleIJNS5_1CILi1EEES8_S8_EEENS6_IJNS7_ILi192EEENS7_ILi160EEENS7_ILi64EEEEEELi64ENS_12float_e4m3_tEfNS_4arch4Sm90ELb0ELb1ELb0ELb1ELb0ELb1ELb0ELb1ELb1ELb0ELb0ELb0EEENS1_21CollectiveEpilogueFwdINS6_IJSA_SC_SB_EEES9_NS_10bfloat16_tESG_Li384ELb1ELb0ELb0ELb1EEENS1_36VarlenDynamicPersistentTileSchedulerILi192ELi160ELi384ELi128ELb0ELb0ELb1ELb1ELb0ELb1EEEEEEEEEvNT_6ParamsE,"",@"SHT_CUDA_INFO"
	.sectionflags	@""
	.align	4


	//----- nvinfo : EIATTR_CUDA_API_VERSION
	.align		4
        /*0000*/ 	.byte	0x04, 0x37
        /*0002*/ 	.short	(.L_219 - .L_218)
.L_218:
        /*0004*/ 	.word	0x00000082


	//----- nvinfo : EIATTR_KPARAM_INFO
	.align		4
.L_219:
        /*0008*/ 	.byte	0x04, 0x17
        /*000a*/ 	.short	(.L_221 - .L_220)
.L_220:
        /*000c*/ 	.word	0x00000000
        /*0010*/ 	.short	0x0000
        /*0012*/ 	.short	0x0070
        /*0014*/ 	.byte	0x00, 0xf0, 0x01, 0x28


	//----- nvinfo : EIATTR_SPARSE_MMA_MASK
	.align		4
.L_221:
        /*0018*/ 	.byte	0x03, 0x50
        /*001a*/ 	.short	0x0000


	//----- nvinfo : EIATTR_MAXREG_COUNT
	.align		4
        /*001c*/ 	.byte	0x03, 0x1b
        /*001e*/ 	.short	0x0080


	//----- nvinfo : EIATTR_NUM_BARRIERS
	.align		4
        /*0020*/ 	.byte	0x02, 0x4c
        /*0022*/ 	.byte	0x10
	.zero		1


	//----- nvinfo : EIATTR_EXTERNS
	.align		4
        /*0024*/ 	.byte	0x04, 0x0f
        /*0026*/ 	.short	(.L_223 - .L_222)


	//   ....[0]....
	.align		4
.L_222:
        /*0028*/ 	.word	index@(__assertfail)


	//----- nvinfo : EIATTR_ANNOTATIONS
	.align		4
.L_223:
        /*002c*/ 	.byte	0x04, 0x55
        /*002e*/ 	.short	(.L_225 - .L_224)


	//   ....[0]....
.L_224:
        /* <DEDUP_REMOVED lines=81> */
        /*0534*/ 	.byte	0xa0, 0xf5, 0x01, 0x00, 0x01, 0x00, 0x00, 0x00, 0x30, 0xf7, 0x01, 0x00


	//----- nvinfo : EIATTR_MERCURY_ISA_VERSION
	.align		4
.L_225:
        /*0540*/ 	.byte	0x03, 0x5f
        /*0542*/ 	.short	0x0101


	//----- nvinfo : EIATTR_UNUSED_LOAD_BYTE_OFFSET
	.align		4
        /*0544*/ 	.byte	0x04, 0x44
        /*0546*/ 	.short	(.L_227 - .L_226)


	//   ....[0]....
.L_226:
        /*0548*/ 	.word	0x00000ac0
        /*054c*/ 	.word	0x0000fff0


	//   ....[1]....
        /*0550*/ 	.word	0x000181e0
        /*0554*/ 	.word	0x0000fff0


	//----- nvinfo : EIATTR_INT_WARP_WIDE_INSTR_OFFSETS
	.align		4
.L_227:
        /*0558*/ 	.byte	0x04, 0x31
        /*055a*/ 	.short	(.L_229 - .L_228)


	//   ....[0]....
.L_228:
        /*055c*/ 	.word	0x000001b0


	//   ....[1]....
        /*0560*/ 	.word	0x000001f0


	//   ....[2]....
        /*0564*/ 	.word	0x000002b0


	//   ....[3]....
        /*0568*/ 	.word	0x0001c620


	//   ....[4]....
        /*056c*/ 	.word	0x0001c6b0


	//   ....[5]....
        /*0570*/ 	.word	0x0001cda0


	//   ....[6]....
        /*0574*/ 	.word	0x0001ce20


	//   ....[7]....
        /*0578*/ 	.word	0x0001e3f0


	//   ....[8]....
        /*057c*/ 	.word	0x0001e480


	//----- nvinfo : EIATTR_COOP_GROUP_MASK_REGIDS
	.align		4
.L_229:
        /*0580*/ 	.byte	0x04, 0x29
        /*0582*/ 	.short	(.L_231 - .L_230)


	//   ....[0]....
.L_230:
        /*0584*/ 	.word	0xffffffff


	//   ....[1]....
        /*0588*/ 	.word	0xffffffff


	//   ....[2]....
        /*058c*/ 	.word	0xffffffff


	//   ....[3]....
        /*0590*/ 	.word	0xffffffff


	//   ....[4]....
        /*0594*/ 	.word	0xffffffff


	//   ....[5]....
        /*0598*/ 	.word	0xffffffff


	//   ....[6]....
        /*059c*/ 	.word	0xffffffff


	//   ....[7]....
        /*05a0*/ 	.word	0xffffffff


	//   ....[8]....
        /*05a4*/ 	.word	0xffffffff


	//   ....[9]....
        /*05a8*/ 	.word	0xffffffff


	//   ....[10]....
        /*05ac*/ 	.word	0xffffffff


	//   ....[11]....
        /*05b0*/ 	.word	0xffffffff


	//   ....[12]....
        /*05b4*/ 	.word	0xffffffff


	//   ....[13]....
        /*05b8*/ 	.word	0xffffffff


	//   ....[14]....
        /*05bc*/ 	.word	0xffffffff


	//   ....[15]....
        /*05c0*/ 	.word	0xffffffff


	//   ....[16]....
        /*05c4*/ 	.word	0xffffffff


	//   ....[17]....
        /*05c8*/ 	.word	0xffffffff


	//   ....[18]....
        /*05cc*/ 	.word	0xffffffff


	//   ....[19]....
        /*05d0*/ 	.word	0xffffffff


	//   ....[20]....
        /*05d4*/ 	.word	0xffffffff


	//   ....[21]....
        /*05d8*/ 	.word	0xffffffff


	//   ....[22]....
        /*05dc*/ 	.word	0xffffffff


	//   ....[23]....
        /*05e0*/ 	.word	0xffffffff


	//   ....[24]....
        /*05e4*/ 	.word	0xffffffff


	//   ....[25]....
        /*05e8*/ 	.word	0xffffffff


	//   ....[26]....
        /*05ec*/ 	.word	0xffffffff


	//   ....[27]....
        /*05f0*/ 	.word	0xffffffff


	//   ....[28]....
        /*05f4*/ 	.word	0xffffffff


	//   ....[29]....
        /*05f8*/ 	.word	0xffffffff


	//   ....[30]....
        /*05fc*/ 	.word	0xffffffff


	//   ....[31]....
        /*0600*/ 	.word	0xffffffff


	//   ....[32]....
        /*0604*/ 	.word	0xffffffff


	//   ....[33]....
        /*0608*/ 	.word	0xffffffff


	//   ....[34]....
        /*060c*/ 	.word	0xffffffff


	//   ....[35]....
        /*0610*/ 	.word	0xffffffff


	//   ....[36]....
        /*0614*/ 	.word	0xffffffff


	//   ....[37]....
        /*0618*/ 	.word	0xffffffff


	//   ....[38]....
        /*061c*/ 	.word	0xffffffff


	//   ....[39]....
        /*0620*/ 	.word	0xffffffff


	//   ....[40]....
        /*0624*/ 	.word	0xffffffff


	//   ....[41]....
        /*0628*/ 	.word	0xffffffff


	//   ....[42]....
        /*062c*/ 	.word	0xffffffff


	//   ....[43]....
        /*0630*/ 	.word	0xffffffff


	//   ....[44]....
        /*0634*/ 	.word	0xffffffff


	//   ....[45]....
        /*0638*/ 	.word	0xffffffff


	//   ....[46]....
        /*063c*/ 	.word	0xffffffff


	//   ....[47]....
        /*0640*/ 	.word	0xffffffff


	//   ....[48]....
        /*0644*/ 	.word	0xffffffff


	//   ....[49]....
        /*0648*/ 	.word	0xffffffff


	//   ....[50]....
        /*064c*/ 	.word	0xffffffff


	//   ....[51]....
        /*0650*/ 	.word	0xffffffff


	//   ....[52]....
        /*0654*/ 	.word	0xffffffff


	//   ....[53]....
        /*0658*/ 	.word	0xffffffff


	//   ....[54]....
        /*065c*/ 	.word	0xffffffff


	//   ....[55]....
        /*0660*/ 	.word	0xffffffff


	//   ....[56]....
        /*0664*/ 	.word	0xffffffff


	//   ....[57]....
        /*0668*/ 	.word	0xffffffff


	//   ....[58]....
        /*066c*/ 	.word	0xffffffff


	//   ....[59]....
        /*0670*/ 	.word	0xffffffff


	//   ....[60]....
        /*0674*/ 	.word	0xffffffff


	//   ....[61]....
        /*0678*/ 	.word	0xffffffff


	//   ....[62]....
        /*067c*/ 	.word	0xffffffff


	//   ....[63]....
        /*0680*/ 	.word	0xffffffff


	//   ....[64]....
        /*0684*/ 	.word	0xffffffff


	//   ....[65]....
        /*0688*/ 	.word	0xffffffff


	//   ....[66]....
        /*068c*/ 	.word	0xffffffff


	//   ....[67]....
        /*0690*/ 	.word	0xffffffff


	//   ....[68]....
        /*0694*/ 	.word	0xffffffff


	//   ....[69]....
        /*0698*/ 	.word	0xffffffff


	//   ....[70]....
        /*069c*/ 	.word	0xffffffff


	//   ....[71]....
        /*06a0*/ 	.word	0xffffffff


	//   ....[72]....
        /*06a4*/ 	.word	0xffffffff


	//   ....[73]....
        /*06a8*/ 	.word	0xffffffff


	//   ....[74]....
        /*06ac*/ 	.word	0xffffffff


	//   ....[75]....
        /*06b0*/ 	.word	0xffffffff


	//   ....[76]....
        /*06b4*/ 	.word	0xffffffff


	//   ....[77]....
        /*06b8*/ 	.word	0xffffffff


	//   ....[78]....
        /*06bc*/ 	.word	0xffffffff


	//   ....[79]....
        /*06c0*/ 	.word	0xffffffff


	//   ....[80]....
        /*06c4*/ 	.word	0x0500000f


	//   ....[81]....
        /*06c8*/ 	.word	0x0500000f


	//   ....[82]....
        /*06cc*/ 	.word	0x0500000f


	//   ....[83]....
        /*06d0*/ 	.word	0x0500000f


	//   ....[84]....
        /*06d4*/ 	.word	0x0500000f


	//   ....[85]....
        /*06d8*/ 	.word	0x0500000f


	//   ....[86]....
        /*06dc*/ 	.word	0x0500000f


	//   ....[87]....
        /*06e0*/ 	.word	0x0500000f


	//   ....[88]....
        /*06e4*/ 	.word	0x0500000f


	//   ....[89]....
        /*06e8*/ 	.word	0x0500000f


	//   ....[90]....
        /*06ec*/ 	.word	0x0500000f


	//   ....[91]....
        /*06f0*/ 	.word	0x0500000f


	//   ....[92]....
        /*06f4*/ 	.word	0x0500000f


	//   ....[93]....
        /*06f8*/ 	.word	0x0500000f


	//   ....[94]....
        /*06fc*/ 	.word	0x0500000f


	//   ....[95]....
        /*0700*/ 	.word	0x0500000f


	//   ....[96]....
        /*0704*/ 	.word	0x0500000f


	//   ....[97]....
        /*0708*/ 	.word	0x0500000f


	//   ....[98]....
        /*070c*/ 	.word	0x0500000f


	//   ....[99]....
        /*0710*/ 	.word	0x0500000f


	//   ....[100]....
        /*0714*/ 	.word	0x0500000f


	//   ....[101]....
        /*0718*/ 	.word	0x0500000f


	//   ....[102]....
        /*071c*/ 	.word	0x0500000f


	//   ....[103]....
        /*0720*/ 	.word	0x0500000f


	//   ....[104]....
        /*0724*/ 	.word	0x0500000f


	//   ....[105]....
        /*0728*/ 	.word	0x0500000f


	//   ....[106]....
        /*072c*/ 	.word	0x0500000f


	//   ....[107]....
        /*0730*/ 	.word	0x0500000f


	//----- nvinfo : EIATTR_COOP_GROUP_INSTR_OFFSETS
	.align		4
.L_231:
        /*0734*/ 	.byte	0x04, 0x28
        /*0736*/ 	.short	(.L_233 - .L_232)


	//   ....[0]....
.L_232:
        /*0738*/ 	.word	0x00000060


	//   ....[1]....
        /*073c*/ 	.word	0x000001c0


	//   ....[2]....
        /*0740*/ 	.word	0x000002c0


	//   ....[3]....
        /*0744*/ 	.word	0x00000430


	//   ....[4]....
        /*0748*/ 	.word	0x00000590


	//   ....[5]....
        /*074c*/ 	.word	0x000006b0


	//   ....[6]....
        /*0750*/ 	.word	0x00000810


	//   ....[7]....
        /*0754*/ 	.word	0x000058b0


	//   ....[8]....
        /*0758*/ 	.word	0x0000ab70


	//   ....[9]....
        /*075c*/ 	.word	0x0000ac80


	//   ....[10]....
        /*0760*/ 	.word	0x0000b760


	//   ....[11]....
        /*0764*/ 	.word	0x0000b7f0


	//   ....[12]....
        /*0768*/ 	.word	0x0000efe0


	//   ....[13]....
        /*076c*/ 	.word	0x0000f230


	//   ....[14]....
        /*0770*/ 	.word	0x0000f8e0


	//   ....[15]....
        /*0774*/ 	.word	0x0000fa00


	//   ....[16]....
        /*0778*/ 	.word	0x00011cc0


	//   ....[17]....
        /*077c*/ 	.word	0x00011cf0


	//   ....[18]....
        /*0780*/ 	.word	0x00011d50


	//   ....[19]....
        /*0784*/ 	.word	0x00011d80


	//   ....[20]....
        /*0788*/ 	.word	0x00015b50


	//   ....[21]....
        /*078c*/ 	.word	0x00015c60


	//   ....[22]....
        /*0790*/ 	.word	0x00016540


	//   ....[23]....
        /*0794*/ 	.word	0x000166c0


	//   ....[24]....
        /*0798*/ 	.word	0x00017b40


	//   ....[25]....
        /*079c*/ 	.word	0x00017b70


	//   ....[26]....
        /*07a0*/ 	.word	0x00017c70


	//   ....[27]....
        /*07a4*/ 	.word	0x00017d30


	//   ....[28]....
        /*07a8*/ 	.word	0x000187e0


	//   ....[29]....
        /*07ac*/ 	.word	0x000187f0


	//   ....[30]....
        /*07b0*/ 	.word	0x00018800


	//   ....[31]....
        /*07b4*/ 	.word	0x00018810


	//   ....[32]....
        /*07b8*/ 	.word	0x00018820


	//   ....[33]....
        /*07bc*/ 	.word	0x00018830


	//   ....[34]....
        /*07c0*/ 	.word	0x00018840


	//   ....[35]....
        /*07c4*/ 	.word	0x00018860


	//   ....[36]....
        /*07c8*/ 	.word	0x00018890


	//   ....[37]....
        /*07cc*/ 	.word	0x000188a0


	//   ....[38]....
        /*07d0*/ 	.word	0x000188d0


	//   ....[39]....
        /*07d4*/ 	.word	0x000188e0


	//   ....[40]....
        /*07d8*/ 	.word	0x00018900


	//   ....[41]....
        /*07dc*/ 	.word	0x00018920


	//   ....[42]....
        /*07e0*/ 	.word	0x00018930


	//   ....[43]....
        /*07e4*/ 	.word	0x00018940


	//   ....[44]....
        /*07e8*/ 	.word	0x00019ec0


	//   ....[45]....
        /*07ec*/ 	.word	0x0001a090


	//   ....[46]....
        /*07f0*/ 	.word	0x0001a0c0


	//   ....[47]....
        /*07f4*/ 	.word	0x0001a0f0


	//   ....[48]....
        /*07f8*/ 	.word	0x0001a120


	//   ....[49]....
        /*07fc*/ 	.word	0x0001a150


	//   ....[50]....
        /*0800*/ 	.word	0x0001a180


	//   ....[51]....
        /*0804*/ 	.word	0x0001a2f0


	//   ....[52]....
        /*0808*/ 	.word	0x0001a320


	//   ....[53]....
        /*080c*/ 	.word	0x0001a350


	//   ....[54]....
        /*0810*/ 	.word	0x0001a380


	//   ....[55]....
        /*0814*/ 	.word	0x0001a3b0


	//   ....[56]....
        /*0818*/ 	.word	0x0001a3e0


	//   ....[57]....
        /*081c*/ 	.word	0x0001a490


	//   ....[58]....
        /*0820*/ 	.word	0x0001a4f0


	//   ....[59]....
        /*0824*/ 	.word	0x0001a590


	//   ....[60]....
        /*0828*/ 	.word	0x0001b620


	//   ....[61]....
        /*082c*/ 	.word	0x0001cf90


	//   ....[62]....
        /*0830*/ 	.word	0x0001eb10


	//   ....[63]....
        /*0834*/ 	.word	0x0001eb60


	//   ....[64]....
        /*0838*/ 	.word	0x0001eb90


	//   ....[65]....
        /*083c*/ 	.word	0x0001ebc0


	//   ....[66]....
        /*0840*/ 	.word	0x0001ebd0


	//   ....[67]....
        /*0844*/ 	.word	0x0001ec00


	//   ....[68]....
        /*0848*/ 	.word	0x0001ec30


	//   ....[69]....
        /*084c*/ 	.word	0x0001ec60


	//   ....[70]....
        /*0850*/ 	.word	0x0001ede0


	//   ....[71]....
        /*0854*/ 	.word	0x0001ee10


	//   ....[72]....
        /*0858*/ 	.word	0x0001ee40


	//   ....[73]....
        /*085c*/ 	.word	0x0001ee70


	//   ....[74]....
        /*0860*/ 	.word	0x0001eea0


	//   ....[75]....
        /*0864*/ 	.word	0x0001eed0


	//   ....[76]....
        /*0868*/ 	.word	0x0001ef90


	//   ....[77]....
        /*086c*/ 	.word	0x0001efb0


	//   ....[78]....
        /*0870*/ 	.word	0x0001f020


	//   ....[79]....
        /*0874*/ 	.word	0x0001f6c0


	//   ....[80]....
        /*0878*/ 	.word	0x0001fb30


	//   ....[81]....
        /*087c*/ 	.word	0x0001fbd0


	//   ....[82]....
        /*0880*/ 	.word	0x0001fc70


	//   ....[83]....
        /*0884*/ 	.word	0x0001fd10


	//   ....[84]....
        /*0888*/ 	.word	0x0001fdf0


	//   ....[85]....
        /*088c*/ 	.word	0x0001fe90


	//   ....[86]....
        /*0890*/ 	.word	0x0001ff30


	//   ....[87]....
        /*0894*/ 	.word	0x0001ffd0


	//   ....[88]....
        /*0898*/ 	.word	0x00020370


	//   ....[89]....
        /*089c*/ 	.word	0x00020650


	//   ....[90]....
        /*08a0*/ 	.word	0x00020a70


	//   ....[91]....
        /*08a4*/ 	.word	0x00020b10


	//   ....[92]....
        /*08a8*/ 	.word	0x00020c30


	//   ....[93]....
        /*08ac*/ 	.word	0x00020ca0


	//   ....[94]....
        /*08b0*/ 	.word	0x00020d10


	//   ....[95]....
        /*08b4*/ 	.word	0x00020d80


	//   ....[96]....
        /*08b8*/ 	.word	0x00020df0


	//   ....[97]....
        /*08bc*/ 	.word	0x00020e70


	//   ....[98]....
        /*08c0*/ 	.word	0x00020f00


	//   ....[99]....
        /*08c4*/ 	.word	0x00020f90


	//   ....[100]....
        /*08c8*/ 	.word	0x00021000


	//   ....[101]....
        /*08cc*/ 	.word	0x00021070


	//   ....[102]....
        /*08d0*/ 	.word	0x000210e0


	//   ....[103]....
        /*08d4*/ 	.word	0x00021160


	//   ....[104]....
        /*08d8*/ 	.word	0x000211d0


	//   ....[105]....
        /*08dc*/ 	.word	0x00021270


	//   ....[106]....
        /*08e0*/ 	.word	0x00021300


	//   ....[107]....
        /*08e4*/ 	.word	0x00021420


	//----- nvinfo : EIATTR_REG_RECONFIG
	.align		4
.L_233:
        /*08e8*/ 	.byte	0x01, 0x54
	.zero		2


	//----- nvinfo : EIATTR_SYSCALL_OFFSETS
	.align		4
        /*08ec*/ 	.byte	0x04, 0x46
        /*08ee*/ 	.short	(.L_235 - .L_234)


	//   ....[0]....
.L_234:
        /*08f0*/ 	.word	0x00001a10


	//   ....[1]....
        /*08f4*/ 	.word	0x00001b60


	//   ....[2]....
        /*08f8*/ 	.word	0x00005a20


	//   ....[3]....
        /*08fc*/ 	.word	0x00005d90


	//   ....[4]....
        /*0900*/ 	.word	0x0001c830


	//   ....[5]....
        /*0904*/ 	.word	0x0001c9b0


	//   ....[6]....
        /*0908*/ 	.word	0x0001cb10


	//   ....[7]....
        /*090c*/ 	.word	0x0001cc70


	//----- nvinfo : EIATTR_MBARRIER_INSTR_OFFSETS
	.align		4
.L_235:
        /*0910*/ 	.byte	0x04, 0x39
        /*0912*/ 	.short	(.L_237 - .L_236)


	//   ....[0]....
.L_236:
        /*0914*/ 	.word	0x000002e0
        /*0918*/ 	.word	0x000000ff
        /*091c*/ 	.word	0x00013200
        /*0920*/ 	.short	0x0100
        /*0922*/ 	.byte	0x08
	.zero		1


	//   ....[1]....
        /*0924*/ 	.word	0x000002f0
        /*0928*/ 	.word	0x000000ff
        /*092c*/ 	.word	0x00013220
        /*0930*/ 	.short	0x0100
        /*0932*/ 	.byte	0x08
	.zero		1


	//   ....[2]....
        /*0934*/ 	.word	0x000003e0
        /*0938*/ 	.word	0x000000ff
        /*093c*/ 	.word	0x00013230
        /*0940*/ 	.short	0x0100
        /*0942*/ 	.byte	0x08
	.zero		1


	//   ....[3]....
        /*0944*/ 	.word	0x000003f0
        /*0948*/ 	.word	0x000000ff
        /*094c*/ 	.word	0x00013240
        /*0950*/ 	.short	0x0100
        /*0952*/ 	.byte	0x08
	.zero		1


	//   ....[4]....
        /*0954*/ 	.word	0x00000400
        /*0958*/ 	.word	0x000000ff
        /*095c*/ 	.word	0x00013238
        /*0960*/ 	.short	0x0100
        /*0962*/ 	.byte	0x08
	.zero		1


	//   ....[5]....
        /*0964*/ 	.word	0x00000410
        /*0968*/ 	.word	0x000000ff
        /*096c*/ 	.word	0x00013248
        /*0970*/ 	.short	0x0100
        /*0972*/ 	.byte	0x08
	.zero		1


	//   ....[6]....
        /*0974*/ 	.word	0x00000540
        /*0978*/ 	.word	0x000000ff
        /*097c*/ 	.word	0x00013250
        /*0980*/ 	.short	0x0100
        /*0982*/ 	.byte	0x08
	.zero		1


	//   ....[7]....
        /*0984*/ 	.word	0x00000550
        /*0988*/ 	.word	0x000000ff
        /*098c*/ 	.word	0x00013260
        /*0990*/ 	.short	0x0100
        /*0992*/ 	.byte	0x08
	.zero		1


	//   ....[8]....
        /*0994*/ 	.word	0x00000560
        /*0998*/ 	.word	0x000000ff
        /*099c*/ 	.word	0x00013258
        /*09a0*/ 	.short	0x0100
        /*09a2*/ 	.byte	0x08
	.zero		1


	//   ....[9]....
        /*09a4*/ 	.word	0x00000570
        /*09a8*/ 	.word	0x000000ff
        /*09ac*/ 	.word	0x00013268
        /*09b0*/ 	.short	0x0100
        /*09b2*/ 	.byte	0x08
	.zero		1


	//   ....[10]....
        /*09b4*/ 	.word	0x00000660
        /*09b8*/ 	.word	0x000000ff
        /*09bc*/ 	.word	0x00013270
        /*09c0*/ 	.short	0x0100
        /*09c2*/ 	.byte	0x06
	.zero		1


	//   ....[11]....
        /*09c4*/ 	.word	0x00000670
        /*09c8*/ 	.word	0x000000ff
        /*09cc*/ 	.word	0x00013280
        /*09d0*/ 	.short	0x0100
        /*09d2*/ 	.byte	0x06
	.zero		1


	//   ....[12]....
        /*09d4*/ 	.word	0x00000680
        /*09d8*/ 	.word	0x000000ff
        /*09dc*/ 	.word	0x00013278
        /*09e0*/ 	.short	0x0100
        /*09e2*/ 	.byte	0x06
	.zero		1


	//   ....[13]....
        /*09e4*/ 	.word	0x00000690
        /*09e8*/ 	.word	0x000000ff
        /*09ec*/ 	.word	0x00013288
        /*09f0*/ 	.short	0x0100
        /*09f2*/ 	.byte	0x06
	.zero		1


	//   ....[14]....
        /*09f4*/ 	.word	0x000007c0
        /*09f8*/ 	.word	0x000000ff
        /*09fc*/ 	.word	0x00013290
        /*0a00*/ 	.short	0x0100
        /*0a02*/ 	.byte	0x08
	.zero		1


	//   ....[15]....
        /*0a04*/ 	.word	0x000007d0
        /*0a08*/ 	.word	0x000000ff
        /*0a0c*/ 	.word	0x000132a0
        /*0a10*/ 	.short	0x0100
        /*0a12*/ 	.byte	0x08
	.zero		1


	//   ....[16]....
        /*0a14*/ 	.word	0x000007e0
        /*0a18*/ 	.word	0x000000ff
        /*0a1c*/ 	.word	0x00013298
        /*0a20*/ 	.short	0x0100
        /*0a22*/ 	.byte	0x08
	.zero		1


	//   ....[17]....
        /*0a24*/ 	.word	0x000007f0
        /*0a28*/ 	.word	0x000000ff
        /*0a2c*/ 	.word	0x000132a8
        /*0a30*/ 	.short	0x0100
        /*0a32*/ 	.byte	0x08
	.zero		1


	//   ....[18]....
        /*0a34*/ 	.word	0x00000920
        /*0a38*/ 	.word	0x000000ff
        /*0a3c*/ 	.word	0x000132b0
        /*0a40*/ 	.short	0x0100
        /*0a42*/ 	.byte	0x08
	.zero		1


	//   ....[19]....
        /*0a44*/ 	.word	0x00000930
        /*0a48*/ 	.word	0x000000ff
        /*0a4c*/ 	.word	0x000132c0
        /*0a50*/ 	.short	0x0100
        /*0a52*/ 	.byte	0x08
	.zero		1


	//   ....[20]....
        /*0a54*/ 	.word	0x00000940
        /*0a58*/ 	.word	0x000000ff
        /*0a5c*/ 	.word	0x000132b8
        /*0a60*/ 	.short	0x0100
        /*0a62*/ 	.byte	0x08
	.zero		1


	//   ....[21]....
        /*0a64*/ 	.word	0x00000950
        /*0a68*/ 	.word	0x000000ff
        /*0a6c*/ 	.word	0x000132c8
        /*0a70*/ 	.short	0x0100
        /*0a72*/ 	.byte	0x08
	.zero		1


	//   ....[22]....
        /*0a74*/ 	.word	0x000028b0
        /*0a78*/ 	.word	0x0000004a
        /*0a7c*/ 	.word	0x00013290
        /*0a80*/ 	.short	0x010a
        /*0a82*/ 	.byte	0x3f
	.zero		1


	//   ....[23]....
        /*0a84*/ 	.word	0x000039a0
        /*0a88*/ 	.word	0x0000004a
        /*0a8c*/ 	.word	0x00013290
        /*0a90*/ 	.short	0x010a
        /*0a92*/ 	.byte	0x3f
	.zero		1


	//   ....[24]....
        /*0a94*/ 	.word	0x00004a50
        /*0a98*/ 	.word	0x0000004a
        /*0a9c*/ 	.word	0x00013290
        /*0aa0*/ 	.short	0x010a
        /*0aa2*/ 	.byte	0x3f
	.zero		1


	//   ....[25]....
        /*0aa4*/ 	.word	0x00004c30
        /*0aa8*/ 	.word	0x00000004
        /*0aac*/ 	.word	0x00000000
        /*0ab0*/ 	.short	0x0101
        /*0ab2*/ 	.byte	0x3f
	.zero		1


	//   ....[26]....
        /*0ab4*/ 	.word	0x00004c70
        /*0ab8*/ 	.word	0x0000004a
        /*0abc*/ 	.word	0x000132b0
        /*0ac0*/ 	.short	0x010a
        /*0ac2*/ 	.byte	0x3f
	.zero		1


	//   ....[27]....
        /*0ac4*/ 	.word	0x00004ef0
        /*0ac8*/ 	.word	0x0000004a
        /*0acc*/ 	.word	0x00000000
        /*0ad0*/ 	.short	0x0101
        /*0ad2*/ 	.byte	0x3f
	.zero		1


	//   ....[28]....
        /*0ad4*/ 	.word	0x00005ac0
        /*0ad8*/ 	.word	0x00000012
        /*0adc*/ 	.word	0x00013200
        /*0ae0*/ 	.short	0x010a
        /*0ae2*/ 	.byte	0x3f
	.zero		1


	//   ....[29]....
        /*0ae4*/ 	.word	0x00005b10
        /*0ae8*/ 	.word	0x00000012
        /*0aec*/ 	.word	0x00013200
        /*0af0*/ 	.short	0x010a
        /*0af2*/ 	.byte	0x3f
	.zero		1


	//   ....[30]....
        /*0af4*/ 	.word	0x00006410
        /*0af8*/ 	.word	0x00000012
        /*0afc*/ 	.word	0x00013200
        /*0b00*/ 	.short	0x010a
        /*0b02*/ 	.byte	0x3f
	.zero		1


	//   ....[31]....
        /*0b04*/ 	.word	0x00007950
        /*0b08*/ 	.word	0x00000012
        /*0b0c*/ 	.word	0x00013200
        /*0b10*/ 	.short	0x010a
        /*0b12*/ 	.byte	0x3f
	.zero		1


	//   ....[32]....
        /*0b14*/ 	.word	0x00008a70
        /*0b18*/ 	.word	0x0000000c
        /*0b1c*/ 	.word	0x00013230
        /*0b20*/ 	.short	0x010a
        /*0b22*/ 	.byte	0x3f
	.zero		1


	//   ....[33]....
        /*0b24*/ 	.word	0x00008b30
        /*0b28*/ 	.word	0x0000000c
        /*0b2c*/ 	.word	0x00013230
        /*0b30*/ 	.short	0x010a
        /*0b32*/ 	.byte	0x3f
	.zero		1


	//   ....[34]....
        /*0b34*/ 	.word	0x00009290
        /*0b38*/ 	.word	0x00000000
        /*0b3c*/ 	.word	0x00000000
        /*0b40*/ 	.short	0x0101
        /*0b42*/ 	.byte	0x3f
	.zero		1


	//   ....[35]....
        /*0b44*/ 	.word	0x0000c9e0
        /*0b48*/ 	.word	0x00000009
        /*0b4c*/ 	.word	0x00013230
        /*0b50*/ 	.short	0x010a
        /*0b52*/ 	.byte	0x3f
	.zero		1


	//   ....[36]....
        /*0b54*/ 	.word	0x0000ca70
        /*0b58*/ 	.word	0x00000009
        /*0b5c*/ 	.word	0x00013230
        /*0b60*/ 	.short	0x010a
        /*0b62*/ 	.byte	0x3f
	.zero		1


	//   ....[37]....
        /*0b64*/ 	.word	0x0000d030
        /*0b68*/ 	.word	0x00000014
        /*0b6c*/ 	.word	0x00013250
        /*0b70*/ 	.short	0x010a
        /*0b72*/ 	.byte	0x3f
	.zero		1


	//   ....[38]....
        /*0b74*/ 	.word	0x0000d080
        /*0b78*/ 	.word	0x00000014
        /*0b7c*/ 	.word	0x00013250
        /*0b80*/ 	.short	0x010a
        /*0b82*/ 	.byte	0x3f
	.zero		1


	//   ....[39]....
        /*0b84*/ 	.word	0x0000d410
        /*0b88*/ 	.word	0x00000009
        /*0b8c*/ 	.word	0x00000000
        /*0b90*/ 	.short	0x0101
        /*0b92*/ 	.byte	0x3f
	.zero		1


	//   ....[40]....
        /*0b94*/ 	.word	0x000106f0
        /*0b98*/ 	.word	0x00000014
        /*0b9c*/ 	.word	0x00000000
        /*0ba0*/ 	.short	0x0101
        /*0ba2*/ 	.byte	0x3f
	.zero		1


	//   ....[41]....
        /*0ba4*/ 	.word	0x00010f90
        /*0ba8*/ 	.word	0x00000000
        /*0bac*/ 	.word	0x00013230
        /*0bb0*/ 	.short	0x010a
        /*0bb2*/ 	.byte	0x3f
	.zero		1


	//   ....[42]....
        /*0bb4*/ 	.word	0x00011020
        /*0bb8*/ 	.word	0x00000000
        /*0bbc*/ 	.word	0x00013230
        /*0bc0*/ 	.short	0x010a
        /*0bc2*/ 	.byte	0x3f
	.zero		1


	//   ....[43]....
        /*0bc4*/ 	.word	0x000115e0
        /*0bc8*/ 	.word	0x0000000f
        /*0bcc*/ 	.word	0x00013250
        /*0bd0*/ 	.short	0x010a
        /*0bd2*/ 	.byte	0x3f
	.zero		1


	//   ....[44]....
        /*0bd4*/ 	.word	0x00011630
        /*0bd8*/ 	.word	0x0000000f
        /*0bdc*/ 	.word	0x00013250
        /*0be0*/ 	.short	0x010a
        /*0be2*/ 	.byte	0x3f
	.zero		1


	//   ....[45]....
        /*0be4*/ 	.word	0x00012a50
        /*0be8*/ 	.word	0x00000067
        /*0bec*/ 	.word	0x00000000
        /*0bf0*/ 	.short	0x0101
        /*0bf2*/ 	.byte	0x3f
	.zero		1


	//   ....[46]....
        /*0bf4*/ 	.word	0x00013390
        /*0bf8*/ 	.word	0x0000000f
        /*0bfc*/ 	.word	0x00000000
        /*0c00*/ 	.short	0x0101
        /*0c02*/ 	.byte	0x3f
	.zero		1


	//   ....[47]....
        /*0c04*/ 	.word	0x000135e0
        /*0c08*/ 	.word	0x00000000
        /*0c0c*/ 	.word	0x00013230
        /*0c10*/ 	.short	0x010a
        /*0c12*/ 	.byte	0x3f
	.zero		1


	//   ....[48]....
        /*0c14*/ 	.word	0x00013670
        /*0c18*/ 	.word	0x00000000
        /*0c1c*/ 	.word	0x00013230
        /*0c20*/ 	.short	0x010a
        /*0c22*/ 	.byte	0x3f
	.zero		1


	//   ....[49]....
        /*0c24*/ 	.word	0x00013c30
        /*0c28*/ 	.word	0x0000000f
        /*0c2c*/ 	.word	0x00013250
        /*0c30*/ 	.short	0x010a
        /*0c32*/ 	.byte	0x3f
	.zero		1


	//   ....[50]....
        /*0c34*/ 	.word	0x00013c80
        /*0c38*/ 	.word	0x0000000f
        /*0c3c*/ 	.word	0x00013250
        /*0c40*/ 	.short	0x010a
        /*0c42*/ 	.byte	0x3f
	.zero		1


	//   ....[51]....
        /*0c44*/ 	.word	0x00013fd0
        /*0c48*/ 	.word	0x00000000
        /*0c4c*/ 	.word	0x00000000
        /*0c50*/ 	.short	0x0101
        /*0c52*/ 	.byte	0x3f
	.zero		1


	//   ....[52]....
        /*0c54*/ 	.word	0x000172e0
        /*0c58*/ 	.word	0x0000000f
        /*0c5c*/ 	.word	0x00000000
        /*0c60*/ 	.short	0x0101
        /*0c62*/ 	.byte	0x3f
	.zero		1


	//   ....[53]....
        /*0c64*/ 	.word	0x00017830
        /*0c68*/ 	.word	0x0000000d
        /*0c6c*/ 	.word	0x00013250
        /*0c70*/ 	.short	0x010a
        /*0c72*/ 	.byte	0x3f
	.zero		1


	//   ....[54]....
        /*0c74*/ 	.word	0x00017880
        /*0c78*/ 	.word	0x0000000d
        /*0c7c*/ 	.word	0x00013250
        /*0c80*/ 	.short	0x010a
        /*0c82*/ 	.byte	0x3f
	.zero		1


	//   ....[55]....
        /*0c84*/ 	.word	0x00018120
        /*0c88*/ 	.word	0x00000000
        /*0c8c*/ 	.word	0x00000000
        /*0c90*/ 	.short	0x0101
        /*0c92*/ 	.byte	0x3f
	.zero		1


	//   ....[56]....
        /*0c94*/ 	.word	0x00019130
        /*0c98*/ 	.word	0x00000000
        /*0c9c*/ 	.word	0x00000000
        /*0ca0*/ 	.short	0x0101
        /*0ca2*/ 	.byte	0x3f
	.zero		1


	//   ....[57]....
        /*0ca4*/ 	.word	0x0001b730
        /*0ca8*/ 	.word	0x00000008
        /*0cac*/ 	.word	0x00013220
        /*0cb0*/ 	.short	0x010a
        /*0cb2*/ 	.byte	0x3f
	.zero		1


	//   ....[58]....
        /*0cb4*/ 	.word	0x0001b7e0
        /*0cb8*/ 	.word	0x00000009
        /*0cbc*/ 	.word	0x000132a0
        /*0cc0*/ 	.short	0x010a
        /*0cc2*/ 	.byte	0x3f
	.zero		1


	//   ....[59]....
        /*0cc4*/ 	.word	0x0001ba10
        /*0cc8*/ 	.word	0x00000009
        /*0ccc*/ 	.word	0x000132c0
        /*0cd0*/ 	.short	0x010a
        /*0cd2*/ 	.byte	0x3f
	.zero		1


	//   ....[60]....
        /*0cd4*/ 	.word	0x0001bd60
        /*0cd8*/ 	.word	0x00000009
        /*0cdc*/ 	.word	0x000132a0
        /*0ce0*/ 	.short	0x010a
        /*0ce2*/ 	.byte	0x3f
	.zero		1


	//   ....[61]....
        /*0ce4*/ 	.word	0x0001bf80
        /*0ce8*/ 	.word	0x00000009
        /*0cec*/ 	.word	0x000132c0
        /*0cf0*/ 	.short	0x010a
        /*0cf2*/ 	.byte	0x3f
	.zero		1


	//   ....[62]....
        /*0cf4*/ 	.word	0x0001d1f0
        /*0cf8*/ 	.word	0x00000005
        /*0cfc*/ 	.word	0x00013280
        /*0d00*/ 	.short	0x010a
        /*0d02*/ 	.byte	0x3f
	.zero		1


	//   ....[63]....
        /*0d04*/ 	.word	0x0001d3b0
        /*0d08*/ 	.word	0x00000005
        /*0d0c*/ 	.word	0x00013240
        /*0d10*/ 	.short	0x010a
        /*0d12*/ 	.byte	0x3f
	.zero		1


	//   ....[64]....
        /*0d14*/ 	.word	0x0001d750
        /*0d18*/ 	.word	0x00000006
        /*0d1c*/ 	.word	0x00013220
        /*0d20*/ 	.short	0x010a
        /*0d22*/ 	.byte	0x3f
	.zero		1


	//   ....[65]....
        /*0d24*/ 	.word	0x0001da30
        /*0d28*/ 	.word	0x00000006
        /*0d2c*/ 	.word	0x00013280
        /*0d30*/ 	.short	0x010a
        /*0d32*/ 	.byte	0x3f
	.zero		1


	//   ....[66]....
        /*0d34*/ 	.word	0x0001dc80
        /*0d38*/ 	.word	0x00000006
        /*0d3c*/ 	.word	0x00013240
        /*0d40*/ 	.short	0x010a
        /*0d42*/ 	.byte	0x3f
	.zero		1


	//   ....[67]....
        /*0d44*/ 	.word	0x0001df60
        /*0d48*/ 	.word	0x0000000d
        /*0d4c*/ 	.word	0x00013270
        /*0d50*/ 	.short	0x010a
        /*0d52*/ 	.byte	0x3f
	.zero		1


	//   ....[68]....
        /*0d54*/ 	.word	0x0001dff0
        /*0d58*/ 	.word	0x0000000d
        /*0d5c*/ 	.word	0x00013260
        /*0d60*/ 	.short	0x010a
        /*0d62*/ 	.byte	0x3f
	.zero		1


	//   ....[69]....
        /*0d64*/ 	.word	0x0001e300
        /*0d68*/ 	.word	0x0000000d
        /*0d6c*/ 	.word	0x00013250
        /*0d70*/ 	.short	0x0101
        /*0d72*/ 	.byte	0x3f
	.zero		1


	//   ....[70]....
        /*0d74*/ 	.word	0x0001e380
        /*0d78*/ 	.word	0x00000004
        /*0d7c*/ 	.word	0x00000000
        /*0d80*/ 	.short	0x0101
        /*0d82*/ 	.byte	0x3f
	.zero		1


	//   ....[71]....
        /*0d84*/ 	.word	0x0001e540
        /*0d88*/ 	.word	0x00000003
        /*0d8c*/ 	.word	0x00013270
        /*0d90*/ 	.short	0x010a
        /*0d92*/ 	.byte	0x3f
	.zero		1


	//   ....[72]....
        /*0d94*/ 	.word	0x0001e5c0
        /*0d98*/ 	.word	0x00000003
        /*0d9c*/ 	.word	0x00013260
        /*0da0*/ 	.short	0x010a
        /*0da2*/ 	.byte	0x3f
	.zero		1


	//   ....[73]....
        /*0da4*/ 	.word	0x0001e8e0
        /*0da8*/ 	.word	0x00000003
        /*0dac*/ 	.word	0x00013250
        /*0db0*/ 	.short	0x0101
        /*0db2*/ 	.byte	0x3f
	.zero		1


	//   ....[74]....
        /*0db4*/ 	.word	0x0001e950
        /*0db8*/ 	.word	0x00000000
        /*0dbc*/ 	.word	0x00000000
        /*0dc0*/ 	.short	0x0101
        /*0dc2*/ 	.byte	0x3f
	.zero		1


	//   ....[75]....
        /*0dc4*/ 	.word	0x0001f640
        /*0dc8*/ 	.word	0x00000008
        /*0dcc*/ 	.word	0x00013220
        /*0dd0*/ 	.short	0x010a
        /*0dd2*/ 	.byte	0x3f
	.zero		1


	//   ....[76]....
        /*0dd4*/ 	.word	0x0001f7d0
        /*0dd8*/ 	.word	0x00000006
        /*0ddc*/ 	.word	0x00000000
        /*0de0*/ 	.short	0x010a
        /*0de2*/ 	.byte	0x3f
	.zero		1


	//   ....[77]....
        /*0de4*/ 	.word	0x0001f840
        /*0de8*/ 	.word	0x00000007
        /*0dec*/ 	.word	0x00000000
        /*0df0*/ 	.short	0x010a
        /*0df2*/ 	.byte	0x3f
	.zero		1


	//   ....[78]....
        /*0df4*/ 	.word	0x0001f890
        /*0df8*/ 	.word	0x00000002
        /*0dfc*/ 	.word	0x00013260
        /*0e00*/ 	.short	0x010a
        /*0e02*/ 	.byte	0x3f
	.zero		1


	//   ....[79]....
        /*0e04*/ 	.word	0x0001f8e0
        /*0e08*/ 	.word	0x00000005
        /*0e0c*/ 	.word	0x00013260
        /*0e10*/ 	.short	0x010a
        /*0e12*/ 	.byte	0x3f
	.zero		1


	//   ....[80]....
        /*0e14*/ 	.word	0x0001f920
        /*0e18*/ 	.word	0x00000002
        /*0e1c*/ 	.word	0x00013280
        /*0e20*/ 	.short	0x010a
        /*0e22*/ 	.byte	0x3f
	.zero		1


	//   ....[81]....
        /*0e24*/ 	.word	0x0001f940
        /*0e28*/ 	.word	0x00000005
        /*0e2c*/ 	.word	0x00013280
        /*0e30*/ 	.short	0x010a
        /*0e32*/ 	.byte	0x3f
	.zero		1


	//   ....[82]....
        /*0e34*/ 	.word	0x0001f9a0
        /*0e38*/ 	.word	0x0000004a
        /*0e3c*/ 	.word	0x00013290
        /*0e40*/ 	.short	0x010a
        /*0e42*/ 	.byte	0x3f
	.zero		1


	//   ....[83]....
        /*0e44*/ 	.word	0x0001f9f0
        /*0e48*/ 	.word	0x0000004a
        /*0e4c*/ 	.word	0x00013290
        /*0e50*/ 	.short	0x010a
        /*0e52*/ 	.byte	0x3f
	.zero		1


	//   ....[84]....
        /*0e54*/ 	.word	0x0001fa40
        /*0e58*/ 	.word	0x0000004a
        /*0e5c*/ 	.word	0x00013290
        /*0e60*/ 	.short	0x010a
        /*0e62*/ 	.byte	0x3f
	.zero		1


	//   ....[85]....
        /*0e64*/ 	.word	0x0001fa90
        /*0e68*/ 	.word	0x0000004a
        /*0e6c*/ 	.word	0x000132b0
        /*0e70*/ 	.short	0x010a
        /*0e72*/ 	.byte	0x3f
	.zero		1


	//   ....[86]....
        /*0e74*/ 	.word	0x0001fd50
        /*0e78*/ 	.word	0x00000012
        /*0e7c*/ 	.word	0x00013200
        /*0e80*/ 	.short	0x010a
        /*0e82*/ 	.byte	0x3f
	.zero		1


	//   ....[87]....
        /*0e84*/ 	.word	0x00020010
        /*0e88*/ 	.word	0x00000012
        /*0e8c*/ 	.word	0x00013200
        /*0e90*/ 	.short	0x010a
        /*0e92*/ 	.byte	0x3f
	.zero		1


	//   ....[88]....
        /*0e94*/ 	.word	0x00020060
        /*0e98*/ 	.word	0x0000000c
        /*0e9c*/ 	.word	0x00013230
        /*0ea0*/ 	.short	0x010a
        /*0ea2*/ 	.byte	0x3f
	.zero		1


	//   ....[89]....
        /*0ea4*/ 	.word	0x000200b0
        /*0ea8*/ 	.word	0x00000009
        /*0eac*/ 	.word	0x00013230
        /*0eb0*/ 	.short	0x010a
        /*0eb2*/ 	.byte	0x3f
	.zero		1


	//   ....[90]....
        /*0eb4*/ 	.word	0x00020100
        /*0eb8*/ 	.word	0x00000014
        /*0ebc*/ 	.word	0x00013250
        /*0ec0*/ 	.short	0x010a
        /*0ec2*/ 	.byte	0x3f
	.zero		1


	//   ....[91]....
        /*0ec4*/ 	.word	0x00020150
        /*0ec8*/ 	.word	0x00000000
        /*0ecc*/ 	.word	0x00013230
        /*0ed0*/ 	.short	0x010a
        /*0ed2*/ 	.byte	0x3f
	.zero		1


	//   ....[92]....
        /*0ed4*/ 	.word	0x000201a0
        /*0ed8*/ 	.word	0x0000000f
        /*0edc*/ 	.word	0x00013250
        /*0ee0*/ 	.short	0x010a
        /*0ee2*/ 	.byte	0x3f
	.zero		1


	//   ....[93]....
        /*0ee4*/ 	.word	0x000201f0
        /*0ee8*/ 	.word	0x00000000
        /*0eec*/ 	.word	0x00013230
        /*0ef0*/ 	.short	0x010a
        /*0ef2*/ 	.byte	0x3f
	.zero		1


	//   ....[94]....
        /*0ef4*/ 	.word	0x00020240
        /*0ef8*/ 	.word	0x0000000f
        /*0efc*/ 	.word	0x00013250
        /*0f00*/ 	.short	0x010a
        /*0f02*/ 	.byte	0x3f
	.zero		1


	//   ....[95]....
        /*0f04*/ 	.word	0x00020290
        /*0f08*/ 	.word	0x0000000d
        /*0f0c*/ 	.word	0x00013250
        /*0f10*/ 	.short	0x010a
        /*0f12*/ 	.byte	0x3f
	.zero		1


	//   ....[96]....
        /*0f14*/ 	.word	0x00020430
        /*0f18*/ 	.word	0x00000008
        /*0f1c*/ 	.word	0x00013220
        /*0f20*/ 	.short	0x010a
        /*0f22*/ 	.byte	0x3f
	.zero		1


	//   ....[97]....
        /*0f24*/ 	.word	0x00020480
        /*0f28*/ 	.word	0x00000009
        /*0f2c*/ 	.word	0x000132a0
        /*0f30*/ 	.short	0x010a
        /*0f32*/ 	.byte	0x3f
	.zero		1


	//   ....[98]....
        /*0f34*/ 	.word	0x000204d0
        /*0f38*/ 	.word	0x00000009
        /*0f3c*/ 	.word	0x000132c0
        /*0f40*/ 	.short	0x010a
        /*0f42*/ 	.byte	0x3f
	.zero		1


	//   ....[99]....
        /*0f44*/ 	.word	0x00020520
        /*0f48*/ 	.word	0x00000009
        /*0f4c*/ 	.word	0x000132a0
        /*0f50*/ 	.short	0x010a
        /*0f52*/ 	.byte	0x3f
	.zero		1


	//   ....[100]....
        /*0f54*/ 	.word	0x00020570
        /*0f58*/ 	.word	0x00000009
        /*0f5c*/ 	.word	0x000132c0
        /*0f60*/ 	.short	0x010a
        /*0f62*/ 	.byte	0x3f
	.zero		1


	//   ....[101]....
        /*0f64*/ 	.word	0x00020710
        /*0f68*/ 	.word	0x00000005
        /*0f6c*/ 	.word	0x00013280
        /*0f70*/ 	.short	0x010a
        /*0f72*/ 	.byte	0x3f
	.zero		1


	//   ....[102]....
        /*0f74*/ 	.word	0x00020760
        /*0f78*/ 	.word	0x00000005
        /*0f7c*/ 	.word	0x00013240
        /*0f80*/ 	.short	0x010a
        /*0f82*/ 	.byte	0x3f
	.zero		1


	//   ....[103]....
        /*0f84*/ 	.word	0x000207e0
        /*0f88*/ 	.word	0x00000005
        /*0f8c*/ 	.word	0x00013220
        /*0f90*/ 	.short	0x010a
        /*0f92*/ 	.byte	0x3f
	.zero		1


	//   ....[104]....
        /*0f94*/ 	.word	0x00020830
        /*0f98*/ 	.word	0x00000006
        /*0f9c*/ 	.word	0x00013280
        /*0fa0*/ 	.short	0x010a
        /*0fa2*/ 	.byte	0x3f
	.zero		1


	//   ....[105]....
        /*0fa4*/ 	.word	0x00020880
        /*0fa8*/ 	.word	0x00000006
        /*0fac*/ 	.word	0x00013240
        /*0fb0*/ 	.short	0x010a
        /*0fb2*/ 	.byte	0x3f
	.zero		1


	//   ....[106]....
        /*0fb4*/ 	.word	0x000208d0
        /*0fb8*/ 	.word	0x0000000d
        /*0fbc*/ 	.word	0x00013270
        /*0fc0*/ 	.short	0x010a
        /*0fc2*/ 	.byte	0x3f
	.zero		1


	//   ....[107]....
        /*0fc4*/ 	.word	0x00020920
        /*0fc8*/ 	.word	0x0000000d
        /*0fcc*/ 	.word	0x00013260
        /*0fd0*/ 	.short	0x010a
        /*0fd2*/ 	.byte	0x3f
	.zero		1


	//   ....[108]....
        /*0fd4*/ 	.word	0x00020970
        /*0fd8*/ 	.word	0x00000003
        /*0fdc*/ 	.word	0x00013270
        /*0fe0*/ 	.short	0x010a
        /*0fe2*/ 	.byte	0x3f
	.zero		1


	//   ....[109]....
        /*0fe4*/ 	.word	0x000209c0
        /*0fe8*/ 	.word	0x00000003
        /*0fec*/ 	.word	0x00013260
        /*0ff0*/ 	.short	0x010a
        /*0ff2*/ 	.byte	0x3f
	.zero		1


	//   ....[110]....
        /*0ff4*/ 	.word	0x00021340
        /*0ff8*/ 	.word	0x00000008
        /*0ffc*/ 	.word	0x00013220
        /*1000*/ 	.short	0x010a
        /*1002*/ 	.byte	0x3f
	.zero		1


	//   ....[111]....
        /*1004*/ 	.word	0x000214e0
        /*1008*/ 	.word	0x00000006
        /*100c*/ 	.word	0x00000000
        /*1010*/ 	.short	0x010a
        /*1012*/ 	.byte	0x3f
	.zero		1


	//   ....[112]....
        /*1014*/ 	.word	0x00021530
        /*1018*/ 	.word	0x00000007
        /*101c*/ 	.word	0x00000000
        /*1020*/ 	.short	0x010a
        /*1022*/ 	.byte	0x3f
	.zero		1


	//   ....[113]....
        /*1024*/ 	.word	0x00021580
        /*1028*/ 	.word	0x00000002
        /*102c*/ 	.word	0x00013260
        /*1030*/ 	.short	0x010a
        /*1032*/ 	.byte	0x3f
	.zero		1


	//   ....[114]....
        /*1034*/ 	.word	0x000215d0
        /*1038*/ 	.word	0x00000005
        /*103c*/ 	.word	0x00013260
        /*1040*/ 	.short	0x010a
        /*1042*/ 	.byte	0x3f
	.zero		1


	//   ....[115]....
        /*1044*/ 	.word	0x00021620
        /*1048*/ 	.word	0x00000002
        /*104c*/ 	.word	0x00013280
        /*1050*/ 	.short	0x010a
        /*1052*/ 	.byte	0x3f
	.zero		1


	//----- nvinfo : EIATTR_NUM_MBARRIERS
	.align		4
.L_237:
        /*1054*/ 	.byte	0x03, 0x38
        /*1056*/ 	.short	0x0016


	//----- nvinfo : EIATTR_EXIT_INSTR_OFFSETS
	.align		4
        /*1058*/ 	.byte	0x04, 0x1c
        /*105a*/ 	.short	(.L_239 - .L_238)


	//   ....[0]....
.L_238:
        /*105c*/ 	.word	0x0001f990


	//----- nvinfo : EIATTR_MAX_THREADS
	.align		4
.L_239:
        /*1060*/ 	.byte	0x04, 0x05
        /*1062*/ 	.short	(.L_241 - .L_240)
.L_240:
        /*1064*/ 	.word	0x00000200
        /*1068*/ 	.word	0x00000001
        /*106c*/ 	.word	0x00000001


	//----- nvinfo : EIATTR_CRS_STACK_SIZE
	.align		4
.L_241:
        /*1070*/ 	.byte	0x04, 0x1e
        /*1072*/ 	.short	(.L_243 - .L_242)
.L_242:
        /*1074*/ 	.word	0x00000000


	//----- nvinfo : EIATTR_CBANK_PARAM_SIZE
	.align		4
.L_243:
        /*1078*/ 	.byte	0x03, 0x19
        /*107a*/ 	.short	0x0a70


	//----- nvinfo : EIATTR_PARAM_CBANK
	.align		4
        /*107c*/ 	.byte	0x04, 0x0a
        /*107e*/ 	.short	(.L_245 - .L_244)
	.align		4
.L_244:
        /*1080*/ 	.word	index@(.nv.constant0._ZN7cutlass13device_kernelIN5flash11enable_sm90INS1_16FlashAttnFwdSm90INS1_25CollectiveMainloopFwdSm90ILi2EN4cute5tupleIJNS5_1CILi1EEES8_S8_EEENS6_IJNS7_ILi192EEENS7_ILi160EEENS7_ILi64EEEEEELi64ENS_12float_e4m3_tEfNS_4arch4Sm90ELb0ELb1ELb0ELb1ELb0ELb1ELb0ELb1ELb1ELb0ELb0ELb0EEENS1_21CollectiveEpilogueFwdINS6_IJSA_SC_SB_EEES9_NS_10bfloat16_tESG_Li384ELb1ELb0ELb0ELb1EEENS1_36VarlenDynamicPersistentTileSchedulerILi192ELi160ELi384ELi128ELb0ELb0ELb1ELb1ELb0ELb1EEEEEEEEEvNT_6ParamsE)
        /*1084*/ 	.short	0x0210
        /*1086*/ 	.short	0x0a70


	//----- nvinfo : EIATTR_SW_WAR
	.align		4
.L_245:
        /*1088*/ 	.byte	0x04, 0x36
        /*108a*/ 	.short	(.L_247 - .L_246)
.L_246:
        /*108c*/ 	.word	0x00000008
.L_247:


//--------------------- .nv.info._ZN7cutlass13device_kernelIN5flash11enable_sm90INS1_16FlashAttnFwdSm90INS1_25CollectiveMainloopFwdSm90ILi2EN4cute5tupleIJNS5_1CILi1EEES8_S8_EEENS6_IJNS7_ILi192EEENS7_ILi160EEENS7_ILi64EEEEEELi64ENS_12float_e4m3_tEfNS_4arch4Sm90ELb1ELb0ELb0ELb0ELb0ELb0ELb0ELb1ELb1ELb0ELb0ELb0EEENS1_21CollectiveEpilogueFwdINS6_IJSA_SC_SB_EEES9_NS_10bfloat16_tESG_Li384ELb0ELb0ELb0ELb1EEENS1_30DynamicPersistentTileSchedulerILi384ELi128ELb0ELb0ELb1EEEEEEEEEvNT_6ParamsE --------------------------
	.section	.nv.info._ZN7cutlass13device_kernelIN5flash11enable_sm90INS1_16FlashAttnFwdSm90INS1_25CollectiveMainloopFwdSm90ILi2EN4cute5tupleIJNS5_1CILi1EEES8_S8_EEENS6_IJNS7_ILi192EEENS7_ILi160EEENS7_ILi64EEEEEELi64ENS_12float_e4m3_tEfNS_4arch4Sm90ELb1ELb0ELb0ELb0ELb0ELb0ELb0ELb1ELb1ELb0ELb0ELb0EEENS1_21CollectiveEpilogueFwdINS6_IJSA_SC_SB_EEES9_NS_10bfloat16_tESG_Li384ELb0ELb0ELb0ELb1EEENS1_30DynamicPersistentTileSchedulerILi384ELi128ELb0ELb0ELb1EEEEEEEEEvNT_6ParamsE,"",@"SHT_CUDA_INFO"
	.sectionflags	@""
	.align	4


	//----- nvinfo : EIATTR_CUDA_API_VERSION
	.align		4
        /*0000*/ 	.byte	0x04, 0x37
        /*0002*/ 	.short	(.L_249 - .L_248)
.L_248:
        /*0004*/ 	.word	0x00000082


	//----- nvinfo : EIATTR_KPARAM_INFO
	.align		4
.L_249:
        /*0008*/ 	.byte	0x04, 0x17
        /*000a*/ 	.short	(.L_251 - .L_250)
.L_250:
        /*000c*/ 	.word	0x00000000
        /*0010*/ 	.short	0x0000
        /*0012*/ 	.short	0x0070
        /*0014*/ 	.byte	0x00, 0xf0, 0x01, 0x2e


	//----- nvinfo : EIATTR_SPARSE_MMA_MASK
	.align		4
.L_251:
        /*0018*/ 	.byte	0x03, 0x50
        /*001a*/ 	.short	0x0000


	//----- nvinfo : EIATTR_MAXREG_COUNT
	.align		4
        /*001c*/ 	.byte	0x03, 0x1b
        /*001e*/ 	.short	0x0080


	//----- nvinfo : EIATTR_NUM_BARRIERS
	.align		4
        /*0020*/ 	.byte	0x02, 0x4c
        /*0022*/ 	.byte	0x09
	.zero		1


	//----- nvinfo : EIATTR_EXTERNS
	.align		4
        /*0024*/ 	.byte	0x04, 0x0f
        /*0026*/ 	.short	(.L_253 - .L_252)


	//   ....[0]....
	.align		4
.L_252:
        /*0028*/ 	.word	index@(__assertfail)


	//----- nvinfo : EIATTR_ANNOTATIONS
	.align		4
.L_253:
        /*002c*/ 	.byte	0x04, 0x55
        /*002e*/ 	.short	(.L_255 - .L_254)


	//   ....[0]....
.L_254:
        /*0030*/ 	.word	0x00000001
        /*0034*/ 	.byte	0x50, 0x0a, 0x00, 0x00, 0x01, 0x00, 0x00, 0x00, 0x90, 0x0d, 0x00, 0x00, 0x01, 0x00, 0x00, 0x00
        /*0044*/ 	.byte	0x60, 0x15, 0x00, 0x00, 0x01, 0x00, 0x00, 0x00, 0x40, 0x18, 0x00, 0x00, 0x01, 0x00, 0x00, 0x00
        /*0054*/ 	.byte	0x70, 0x94, 0x00, 0x00, 0x01, 0x00, 0x00, 0x00, 0x60, 0x99, 0x00, 0x00, 0x01, 0x00, 0x00, 0x00
        /*0064*/ 	.byte	0x10, 0x9c, 0x00, 0x00, 0x01, 0x00, 0x00, 0x00, 0xf0, 0xa8, 0x00, 0x00, 0x01, 0x00, 0x00, 0x00
        /*0074*/ 	.byte	0x10, 0xaf, 0x00, 0x00, 0x01, 0x00, 0x00, 0x00, 0x50, 0xd4, 0x00, 0x00


	//----- nvinfo : EIATTR_MERCURY_ISA_VERSION
	.align		4
.L_255:
        /*0080*/ 	.byte	0x03, 0x5f
        /*0082*/ 	.short	0x0101


	//----- nvinfo : EIATTR_INT_WARP_WIDE_INSTR_OFFSETS
	.align		4
        /*0084*/ 	.byte	0x04, 0x31
        /*0086*/ 	.short	(.L_257 - .L_256)


	//   ....[0]....
.L_256:
        /*0088*/ 	.word	0x00000180


	//   ....[1]....
        /*008c*/ 	.word	0x000001b0


	//   ....[2]....
        /*0090*/ 	.word	0x00000240


	//   ....[3]....
        /*0094*/ 	.word	0x0000b590


	//   ....[4]....
        /*0098*/ 	.word	0x0000b620


	//   ....[5]....
        /*009c*/ 	.word	0x0000bc90


	//   ....[6]....
        /*00a0*/ 	.word	0x0000cf40


	//   ....[7]....
        /*00a4*/ 	.word	0x0000cfd0


	//----- nvinfo : EIATTR_COOP_GROUP_MASK_REGIDS
	.align		4
.L_257:
        /*00a8*/ 	.byte	0x04, 0x29
        /*00aa*/ 	.short	(.L_259 - .L_258)


	//   ....[0]....
.L_258:
        /*00ac*/ 	.word	0xffffffff


	//   ....[1]....
        /*00b0*/ 	.word	0xffffffff


	//   ....[2]....
        /*00b4*/ 	.word	0xffffffff


	//   ....[3]....
        /*00b8*/ 	.word	0xffffffff


	//   ....[4]....
        /*00bc*/ 	.word	0xffffffff


	//   ....[5]....
        /*00c0*/ 	.word	0xffffffff


	//   ....[6]....
        /*00c4*/ 	.word	0xffffffff


	//   ....[7]....
        /*00c8*/ 	.word	0xffffffff


	//   ....[8]....
        /*00cc*/ 	.word	0xffffffff


	//   ....[9]....
        /*00d0*/ 	.word	0xffffffff


	//   ....[10]....
        /*00d4*/ 	.word	0xffffffff


	//   ....[11]....
        /*00d8*/ 	.word	0xffffffff


	//   ....[12]....
        /*00dc*/ 	.word	0xffffffff


	//   ....[13]....
        /*00e0*/ 	.word	0xffffffff


	//   ....[14]....
        /*00e4*/ 	.word	0xffffffff


	//   ....[15]....
        /*00e8*/ 	.word	0xffffffff


	//   ....[16]....
        /*00ec*/ 	.word	0xffffffff


	//   ....[17]....
        /*00f0*/ 	.word	0xffffffff


	//   ....[18]....
        /*00f4*/ 	.word	0xffffffff


	//   ....[19]....
        /*00f8*/ 	.word	0xffffffff


	//   ....[20]....
        /*00fc*/ 	.word	0xffffffff


	//   ....[21]....
        /*0100*/ 	.word	0xffffffff


	//   ....[22]....
        /*0104*/ 	.word	0xffffffff


	//   ....[23]....
        /*0108*/ 	.word	0xffffffff


	//   ....[24]....
        /*010c*/ 	.word	0xffffffff


	//   ....[25]....
        /*0110*/ 	.word	0xffffffff


	//   ....[26]....
        /*0114*/ 	.word	0xffffffff


	//   ....[27]....
        /*0118*/ 	.word	0xffffffff


	//   ....[28]....
        /*011c*/ 	.word	0xffffffff


	//   ....[29]....
        /*0120*/ 	.word	0xffffffff


	//   ....[30]....
        /*0124*/ 	.word	0xffffffff


	//   ....[31]....
        /*0128*/ 	.word	0xffffffff


	//   ....[32]....
        /*012c*/ 	.word	0xffffffff


	//   ....[33]....
        /*0130*/ 	.word	0xffffffff


	//   ....[34]....
        /*0134*/ 	.word	0xffffffff


	//   ....[35]....
        /*0138*/ 	.word	0xffffffff


	//   ....[36]....
        /*013c*/ 	.word	0xffffffff


	//   ....[37]....
        /*0140*/ 	.word	0xffffffff


	//   ....[38]....
        /*0144*/ 	.word	0xffffffff


	//   ....[39]....
        /*0148*/ 	.word	0xffffffff


	//   ....[40]....
        /*014c*/ 	.word	0xffffffff


	//   ....[41]....
        /*0150*/ 	.word	0xffffffff


	//   ....[42]....
        /*0154*/ 	.word	0xffffffff


	//   ....[43]....
        /*0158*/ 	.word	0xffffffff


	//   ....[44]....
        /*015c*/ 	.word	0xffffffff


	//   ....[45]....
        /*0160*/ 	.word	0x0500000f


	//   ....[46]....
        /*0164*/ 	.word	0x0500000f


	//----- nvinfo : EIATTR_COOP_GROUP_INSTR_OFFSETS
	.align		4
.L_259:
        /*0168*/ 	.byte	0x04, 0x28
        /*016a*/ 	.short	(.L_261 - .L_260)


	//   ....[0]....
.L_260:
        /*016c*/ 	.word	0x00000060


	//   ....[1]....
        /*0170*/ 	.word	0x00000190


	//   ....[2]....
        /*0174*/ 	.word	0x00000250


	//   ....[3]....
        /*0178*/ 	.word	0x000003c0


	//   ....[4]....
        /*017c*/ 	.word	0x00000520


	//   ....[5]....
        /*0180*/ 	.word	0x00000640


	//   ....[6]....
        /*0184*/ 	.word	0x000007a0


	//   ....[7]....
        /*0188*/ 	.word	0x00001680


	//   ....[8]....
        /*018c*/ 	.word	0x00002600


	//   ....[9]....
        /*0190*/ 	.word	0x00002620


	//   ....[10]....
        /*0194*/ 	.word	0x00003250


	//   ....[11]....
        /*0198*/ 	.word	0x000032f0


	//   ....[12]....
        /*019c*/ 	.word	0x000053a0


	//   ....[13]....
        /*01a0*/ 	.word	0x00005440


	//   ....[14]....
        /*01a4*/ 	.word	0x00005f60


	//   ....[15]....
        /*01a8*/ 	.word	0x00005fc0


	//   ....[16]....
        /*01ac*/ 	.word	0x00007ce0


	//   ....[17]....
        /*01b0*/ 	.word	0x00007cf0


	//   ....[18]....
        /*01b4*/ 	.word	0x00007d30


	//   ....[19]....
        /*01b8*/ 	.word	0x00007d60


	//   ....[20]....
        /*01bc*/ 	.word	0x000096e0


	//   ....[21]....
        /*01c0*/ 	.word	0x00009720


	//   ....[22]....
        /*01c4*/ 	.word	0x00009770


	//   ....[23]....
        /*01c8*/ 	.word	0x000097a0


	//   ....[24]....
        /*01cc*/ 	.word	0x0000a290


	//   ....[25]....
        /*01d0*/ 	.word	0x0000a2a0


	//   ....[26]....
        /*01d4*/ 	.word	0x0000a2b0


	//   ....[27]....
        /*01d8*/ 	.word	0x0000a2c0


	//   ....[28]....
        /*01dc*/ 	.word	0x0000a2d0


	//   ....[29]....
        /*01e0*/ 	.word	0x0000a2e0


	//   ....[30]....
        /*01e4*/ 	.word	0x0000a2f0


	//   ....[31]....
        /*01e8*/ 	.word	0x0000a300


	//   ....[32]....
        /*01ec*/ 	.word	0x0000a330


	//   ....[33]....
        /*01f0*/ 	.word	0x0000a360


	//   ....[34]....
        /*01f4*/ 	.word	0x0000a390


	//   ....[35]....
        /*01f8*/ 	.word	0x0000a3c0


	//   ....[36]....
        /*01fc*/ 	.word	0x0000a3f0


	//   ....[37]....
        /*0200*/ 	.word	0x0000a400


	//   ....[38]....
        /*0204*/ 	.word	0x0000a410


	//   ....[39]....
        /*0208*/ 	.word	0x0000a430


	//   ....[40]....
        /*020c*/ 	.word	0x0000a500


	//   ....[41]....
        /*0210*/ 	.word	0x0000aec0


	//   ....[42]....
        /*0214*/ 	.word	0x0000bd60


	//   ....[43]....
        /*0218*/ 	.word	0x0000d560


	//   ....[44]....
        /*021c*/ 	.word	0x0000d6e0


	//   ....[45]....
        /*0220*/ 	.word	0x0000dca0


	//   ....[46]....
        /*0224*/ 	.word	0x0000e110


	//----- nvinfo : EIATTR_REG_RECONFIG
	.align		4
.L_261:
        /*0228*/ 	.byte	0x01, 0x54
	.zero		2


	//----- nvinfo : EIATTR_SYSCALL_OFFSETS
	.align		4
        /*022c*/ 	.byte	0x04, 0x46
        /*022e*/ 	.short	(.L_263 - .L_262)


	//   ....[0]....
.L_262:
        /*0230*/ 	.word	0x00001830


	//   ....[1]....
        /*0234*/ 	.word	0x0000b7b0


	//   ....[2]....
        /*0238*/ 	.word	0x0000b8f0


	//   ....[3]....
        /*023c*/ 	.word	0x0000ba30


	//   ....[4]....
        /*0240*/ 	.word	0x0000bb50


	//----- nvinfo : EIATTR_MBARRIER_INSTR_OFFSETS
	.align		4
.L_263:
        /*0244*/ 	.byte	0x04, 0x39
        /*0246*/ 	.short	(.L_265 - .L_264)


	//   ....[0]....
.L_264:
        /*0248*/ 	.word	0x00000270
        /*024c*/ 	.word	0x000000ff
        /*0250*/ 	.word	0x00013200
        /*0254*/ 	.short	0x0100
        /*0256*/ 	.byte	0x06
	.zero		1


	//   ....[1]....
        /*0258*/ 	.word	0x00000280
        /*025c*/ 	.word	0x000000ff
        /*0260*/ 	.word	0x00013220
        /*0264*/ 	.short	0x0100
        /*0266*/ 	.byte	0x06
	.zero		1


	//   ....[2]....
        /*0268*/ 	.word	0x00000370
        /*026c*/ 	.word	0x000000ff
        /*0270*/ 	.word	0x00013230
        /*0274*/ 	.short	0x0100
        /*0276*/ 	.byte	0x08
	.zero		1


	//   ....[3]....
        /*0278*/ 	.word	0x00000380
        /*027c*/ 	.word	0x000000ff
        /*0280*/ 	.word	0x00013240
        /*0284*/ 	.short	0x0100
        /*0286*/ 	.byte	0x08
	.zero		1


	//   ....[4]....
        /*0288*/ 	.word	0x00000390
        /*028c*/ 	.word	0x000000ff
        /*0290*/ 	.word	0x00013238
        /*0294*/ 	.short	0x0100
        /*0296*/ 	.byte	0x08
	.zero		1


	//   ....[5]....
        /*0298*/ 	.word	0x000003a0
        /*029c*/ 	.word	0x000000ff
        /*02a0*/ 	.word	0x00013248
        /*02a4*/ 	.short	0x0100
        /*02a6*/ 	.byte	0x08
	.zero		1


	//   ....[6]....
        /*02a8*/ 	.word	0x000004d0
        /*02ac*/ 	.word	0x000000ff
        /*02b0*/ 	.word	0x00013250
        /*02b4*/ 	.short	0x0100
        /*02b6*/ 	.byte	0x08
	.zero		1


	//   ....[7]....
        /*02b8*/ 	.word	0x000004e0
        /*02bc*/ 	.word	0x000000ff
        /*02c0*/ 	.word	0x00013260
        /*02c4*/ 	.short	0x0100
        /*02c6*/ 	.byte	0x08
	.zero		1


	//   ....[8]....
        /*02c8*/ 	.word	0x000004f0
        /*02cc*/ 	.word	0x000000ff
        /*02d0*/ 	.word	0x00013258
        /*02d4*/ 	.short	0x0100
        /*02d6*/ 	.byte	0x08
	.zero		1


	//   ....[9]....
        /*02d8*/ 	.word	0x00000500
        /*02dc*/ 	.word	0x000000ff
        /*02e0*/ 	.word	0x00013268
        /*02e4*/ 	.short	0x0100
        /*02e6*/ 	.byte	0x08
	.zero		1


	//   ....[10]....
        /*02e8*/ 	.word	0x000005f0
        /*02ec*/ 	.word	0x000000ff
        /*02f0*/ 	.word	0x00013270
        /*02f4*/ 	.short	0x0100
        /*02f6*/ 	.byte	0x06
	.zero		1


	//   ....[11]....
        /*02f8*/ 	.word	0x00000600
        /*02fc*/ 	.word	0x000000ff
        /*0300*/ 	.word	0x00013280
        /*0304*/ 	.short	0x0100
        /*0306*/ 	.byte	0x06
	.zero		1


	//   ....[12]....
        /*0308*/ 	.word	0x00000610
        /*030c*/ 	.word	0x000000ff
        /*0310*/ 	.word	0x00013278
        /*0314*/ 	.short	0x0100
        /*0316*/ 	.byte	0x06
	.zero		1


	//   ....[13]....
        /*0318*/ 	.word	0x00000620
        /*031c*/ 	.word	0x000000ff
        /*0320*/ 	.word	0x00013288
        /*0324*/ 	.short	0x0100
        /*0326*/ 	.byte	0x06
	.zero		1


	//   ....[14]....
        /*0328*/ 	.word	0x00000750
        /*032c*/ 	.word	0x000000ff
        /*0330*/ 	.word	0x00013290
        /*0334*/ 	.short	0x0100
        /*0336*/ 	.byte	0x08
	.zero		1


	//   ....[15]....
        /*0338*/ 	.word	0x00000760
        /*033c*/ 	.word	0x000000ff
        /*0340*/ 	.word	0x000132a0
        /*0344*/ 	.short	0x0100
        /*0346*/ 	.byte	0x08
	.zero		1


	//   ....[16]....
        /*0348*/ 	.word	0x00000770
        /*034c*/ 	.word	0x000000ff
        /*0350*/ 	.word	0x00013298
        /*0354*/ 	.short	0x0100
        /*0356*/ 	.byte	0x08
	.zero		1


	//   ....[17]....
        /*0358*/ 	.word	0x00000780
        /*035c*/ 	.word	0x000000ff
        /*0360*/ 	.word	0x000132a8
        /*0364*/ 	.short	0x0100
        /*0366*/ 	.byte	0x08
	.zero		1


	//   ....[18]....
        /*0368*/ 	.word	0x000008b0
        /*036c*/ 	.word	0x000000ff
        /*0370*/ 	.word	0x000132b0
        /*0374*/ 	.short	0x0100
        /*0376*/ 	.byte	0x08
	.zero		1


	//   ....[19]....
        /*0378*/ 	.word	0x000008c0
        /*037c*/ 	.word	0x000000ff
        /*0380*/ 	.word	0x000132c0
        /*0384*/ 	.short	0x0100
        /*0386*/ 	.byte	0x08
	.zero		1


	//   ....[20]....
        /*0388*/ 	.word	0x000008d0
        /*038c*/ 	.word	0x000000ff
        /*0390*/ 	.word	0x000132b8
        /*0394*/ 	.short	0x0100
        /*0396*/ 	.byte	0x08
	.zero		1


	//   ....[21]....
        /*0398*/ 	.word	0x000008e0
        /*039c*/ 	.word	0x000000ff
        /*03a0*/ 	.word	0x000132c8
        /*03a4*/ 	.short	0x0100
        /*03a6*/ 	.byte	0x08
	.zero		1


	//   ....[22]....
        /*03a8*/ 	.word	0x000018a0
        /*03ac*/ 	.word	0x000000ff
        /*03b0*/ 	.word	0x00013200
        /*03b4*/ 	.short	0x010a
        /*03b6*/ 	.byte	0x28
	.zero		1


	//   ....[23]....
        /*03b8*/ 	.word	0x00001910
        /*03bc*/ 	.word	0x00000004
        /*03c0*/ 	.word	0x00013230
        /*03c4*/ 	.short	0x010a
        /*03c6*/ 	.byte	0x3f
	.zero		1


	//   ....[24]....
        /*03c8*/ 	.word	0x00001950
        /*03cc*/ 	.word	0x00000004
        /*03d0*/ 	.word	0x00013230
        /*03d4*/ 	.short	0x010a
        /*03d6*/ 	.byte	0x3f
	.zero		1


	//   ....[25]....
        /*03d8*/ 	.word	0x000024a0
        /*03dc*/ 	.word	0x00000004
        /*03e0*/ 	.word	0x00000000
        /*03e4*/ 	.short	0x0101
        /*03e6*/ 	.byte	0x3f
	.zero		1


	//   ....[26]....
        /*03e8*/ 	.word	0x00004450
        /*03ec*/ 	.word	0x000000ff
        /*03f0*/ 	.word	0x00013230
        /*03f4*/ 	.short	0x010a
        /*03f6*/ 	.byte	0x07
	.zero		1


	//   ....[27]....
        /*03f8*/ 	.word	0x00004490
        /*03fc*/ 	.word	0x000000ff
        /*0400*/ 	.word	0x00013230
        /*0404*/ 	.short	0x010a
        /*0406*/ 	.byte	0x07
	.zero		1


	//   ....[28]....
        /*0408*/ 	.word	0x000048d0
        /*040c*/ 	.word	0x000000ff
        /*0410*/ 	.word	0x00013250
        /*0414*/ 	.short	0x010a
        /*0416*/ 	.byte	0x0b
	.zero		1


	//   ....[29]....
        /*0418*/ 	.word	0x00004910
        /*041c*/ 	.word	0x000000ff
        /*0420*/ 	.word	0x00013250
        /*0424*/ 	.short	0x010a
        /*0426*/ 	.byte	0x0b
	.zero		1


	//   ....[30]....
        /*0428*/ 	.word	0x00006960
        /*042c*/ 	.word	0x00000004
        /*0430*/ 	.word	0x00000000
        /*0434*/ 	.short	0x0101
        /*0436*/ 	.byte	0x3f
	.zero		1


	//   ....[31]....
        /*0438*/ 	.word	0x00006ca0
        /*043c*/ 	.word	0x000000ff
        /*0440*/ 	.word	0x00000000
        /*0444*/ 	.short	0x0101
        /*0446*/ 	.byte	0x04
	.zero		1


	//   ....[32]....
        /*0448*/ 	.word	0x000071f0
        /*044c*/ 	.word	0x000000ff
        /*0450*/ 	.word	0x00013230
        /*0454*/ 	.short	0x010a
        /*0456*/ 	.byte	0x05
	.zero		1


	//   ....[33]....
        /*0458*/ 	.word	0x00007230
        /*045c*/ 	.word	0x000000ff
        /*0460*/ 	.word	0x00013230
        /*0464*/ 	.short	0x010a
        /*0466*/ 	.byte	0x05
	.zero		1


	//   ....[34]....
        /*0468*/ 	.word	0x00007680
        /*046c*/ 	.word	0x000000ff
        /*0470*/ 	.word	0x00013250
        /*0474*/ 	.short	0x010a
        /*0476*/ 	.byte	0x05
	.zero		1


	//   ....[35]....
        /*0478*/ 	.word	0x000076c0
        /*047c*/ 	.word	0x000000ff
        /*0480*/ 	.word	0x00013250
        /*0484*/ 	.short	0x010a
        /*0486*/ 	.byte	0x05
	.zero		1


	//   ....[36]....
        /*0488*/ 	.word	0x00008c50
        /*048c*/ 	.word	0x00000004
        /*0490*/ 	.word	0x00000000
        /*0494*/ 	.short	0x0101
        /*0496*/ 	.byte	0x3f
	.zero		1


	//   ....[37]....
        /*0498*/ 	.word	0x00008f20
        /*049c*/ 	.word	0x000000ff
        /*04a0*/ 	.word	0x00000000
        /*04a4*/ 	.short	0x0101
        /*04a6*/ 	.byte	0x04
	.zero		1


	//   ....[38]....
        /*04a8*/ 	.word	0x000093c0
        /*04ac*/ 	.word	0x000000ff
        /*04b0*/ 	.word	0x00013250
        /*04b4*/ 	.short	0x010a
        /*04b6*/ 	.byte	0x05
	.zero		1


	//   ....[39]....
        /*04b8*/ 	.word	0x00009450
        /*04bc*/ 	.word	0x000000ff
        /*04c0*/ 	.word	0x00013250
        /*04c4*/ 	.short	0x010a
        /*04c6*/ 	.byte	0x05
	.zero		1


	//   ....[40]....
        /*04c8*/ 	.word	0x00009a40
        /*04cc*/ 	.word	0x000000ff
        /*04d0*/ 	.word	0x00000000
        /*04d4*/ 	.short	0x0101
        /*04d6*/ 	.byte	0x04
	.zero		1


	//   ....[41]....
        /*04d8*/ 	.word	0x0000a690
        /*04dc*/ 	.word	0x000000ff
        /*04e0*/ 	.word	0x00000000
        /*04e4*/ 	.short	0x0101
        /*04e6*/ 	.byte	0x05
	.zero		1


	//   ....[42]....
        /*04e8*/ 	.word	0x0000bf70
        /*04ec*/ 	.word	0x00000006
        /*04f0*/ 	.word	0x00013280
        /*04f4*/ 	.short	0x010a
        /*04f6*/ 	.byte	0x3f
	.zero		1


	//   ....[43]....
        /*04f8*/ 	.word	0x0000c0f0
        /*04fc*/ 	.word	0x00000006
        /*0500*/ 	.word	0x00013240
        /*0504*/ 	.short	0x010a
        /*0506*/ 	.byte	0x3f
	.zero		1


	//   ....[44]....
        /*0508*/ 	.word	0x0000c3c0
        /*050c*/ 	.word	0x000000ff
        /*0510*/ 	.word	0x00013220
        /*0514*/ 	.short	0x010a
        /*0516*/ 	.byte	0x28
	.zero		1


	//   ....[45]....
        /*0518*/ 	.word	0x0000c690
        /*051c*/ 	.word	0x00000003
        /*0520*/ 	.word	0x00013280
        /*0524*/ 	.short	0x010a
        /*0526*/ 	.byte	0x3f
	.zero		1


	//   ....[46]....
        /*0528*/ 	.word	0x0000c8a0
        /*052c*/ 	.word	0x00000003
        /*0530*/ 	.word	0x00013240
        /*0534*/ 	.short	0x010a
        /*0536*/ 	.byte	0x3f
	.zero		1


	//   ....[47]....
        /*0538*/ 	.word	0x0000cb30
        /*053c*/ 	.word	0x0000000c
        /*0540*/ 	.word	0x00013270
        /*0544*/ 	.short	0x010a
        /*0546*/ 	.byte	0x3f
	.zero		1


	//   ....[48]....
        /*0548*/ 	.word	0x0000cba0
        /*054c*/ 	.word	0x0000000c
        /*0550*/ 	.word	0x00013260
        /*0554*/ 	.short	0x010a
        /*0556*/ 	.byte	0x3f
	.zero		1


	//   ....[49]....
        /*0558*/ 	.word	0x0000ce60
        /*055c*/ 	.word	0x0000000c
        /*0560*/ 	.word	0x00013250
        /*0564*/ 	.short	0x0101
        /*0566*/ 	.byte	0x3f
	.zero		1


	//   ....[50]....
        /*0568*/ 	.word	0x0000cee0
        /*056c*/ 	.word	0x00000003
        /*0570*/ 	.word	0x00000000
        /*0574*/ 	.short	0x0101
        /*0576*/ 	.byte	0x3f
	.zero		1


	//   ....[51]....
        /*0578*/ 	.word	0x0000d070
        /*057c*/ 	.word	0x00000002
        /*0580*/ 	.word	0x00013270
        /*0584*/ 	.short	0x010a
        /*0586*/ 	.byte	0x3f
	.zero		1


	//   ....[52]....
        /*0588*/ 	.word	0x0000d0e0
        /*058c*/ 	.word	0x00000002
        /*0590*/ 	.word	0x00013260
        /*0594*/ 	.short	0x010a
        /*0596*/ 	.byte	0x3f
	.zero		1


	//   ....[53]....
        /*0598*/ 	.word	0x0000d3a0
        /*059c*/ 	.word	0x00000002
        /*05a0*/ 	.word	0x00013250
        /*05a4*/ 	.short	0x0101
        /*05a6*/ 	.byte	0x3f
	.zero		1


	//   ....[54]....
        /*05a8*/ 	.word	0x0000d410
        /*05ac*/ 	.word	0x00000000
        /*05b0*/ 	.word	0x00000000
        /*05b4*/ 	.short	0x0101
        /*05b6*/ 	.byte	0x3f
	.zero		1


	//   ....[55]....
        /*05b8*/ 	.word	0x0000d660
        /*05bc*/ 	.word	0x00000007
        /*05c0*/ 	.word	0x00013220
        /*05c4*/ 	.short	0x010a
        /*05c6*/ 	.byte	0x3f
	.zero		1


	//   ....[56]....
        /*05c8*/ 	.word	0x0000d7f0
        /*05cc*/ 	.word	0x00000005
        /*05d0*/ 	.word	0x00000000
        /*05d4*/ 	.short	0x010a
        /*05d6*/ 	.byte	0x3f
	.zero		1


	//   ....[57]....
        /*05d8*/ 	.word	0x0000d860
        /*05dc*/ 	.word	0x00000003
        /*05e0*/ 	.word	0x00000000
        /*05e4*/ 	.short	0x010a
        /*05e6*/ 	.byte	0x3f
	.zero		1


	//   ....[58]....
        /*05e8*/ 	.word	0x0000d8b0
        /*05ec*/ 	.word	0x00000003
        /*05f0*/ 	.word	0x00013260
        /*05f4*/ 	.short	0x010a
        /*05f6*/ 	.byte	0x3f
	.zero		1


	//   ....[59]....
        /*05f8*/ 	.word	0x0000d900
        /*05fc*/ 	.word	0x00000005
        /*0600*/ 	.word	0x00013260
        /*0604*/ 	.short	0x010a
        /*0606*/ 	.byte	0x3f
	.zero		1


	//   ....[60]....
        /*0608*/ 	.word	0x0000d940
        /*060c*/ 	.word	0x00000003
        /*0610*/ 	.word	0x00013280
        /*0614*/ 	.short	0x010a
        /*0616*/ 	.byte	0x3f
	.zero		1


	//   ....[61]....
        /*0618*/ 	.word	0x0000d960
        /*061c*/ 	.word	0x00000005
        /*0620*/ 	.word	0x00013280
        /*0624*/ 	.short	0x010a
        /*0626*/ 	.byte	0x3f
	.zero		1


	//   ....[62]....
        /*0628*/ 	.word	0x0000d9d0
        /*062c*/ 	.word	0x00000003
        /*0630*/ 	.word	0x00013200
        /*0634*/ 	.short	0x010a
        /*0636*/ 	.byte	0x3f
	.zero		1


	//   ....[63]....
        /*0638*/ 	.word	0x0000da20
        /*063c*/ 	.word	0x00000004
        /*0640*/ 	.word	0x00013230
        /*0644*/ 	.short	0x010a
        /*0646*/ 	.byte	0x3f
	.zero		1


	//   ....[64]....
        /*0648*/ 	.word	0x0000da80
        /*064c*/ 	.word	0x00000003
        /*0650*/ 	.word	0x00013230
        /*0654*/ 	.short	0x010a
        /*0656*/ 	.byte	0x3f
	.zero		1


	//   ....[65]....
        /*0658*/ 	.word	0x0000dae0
        /*065c*/ 	.word	0x00000003
        /*0660*/ 	.word	0x00013250
        /*0664*/ 	.short	0x010a
        /*0666*/ 	.byte	0x3f
	.zero		1


	//   ....[66]....
        /*0668*/ 	.word	0x0000db40
        /*066c*/ 	.word	0x00000003
        /*0670*/ 	.word	0x00013230
        /*0674*/ 	.short	0x010a
        /*0676*/ 	.byte	0x3f
	.zero		1


	//   ....[67]....
        /*0678*/ 	.word	0x0000dba0
        /*067c*/ 	.word	0x00000003
        /*0680*/ 	.word	0x00013250
        /*0684*/ 	.short	0x010a
        /*0686*/ 	.byte	0x3f
	.zero		1


	//   ....[68]....
        /*0688*/ 	.word	0x0000dc00
        /*068c*/ 	.word	0x00000007
        /*0690*/ 	.word	0x00013250
        /*0694*/ 	.short	0x010a
        /*0696*/ 	.byte	0x3f
	.zero		1


	//   ....[69]....
        /*0698*/ 	.word	0x0000dd50
        /*069c*/ 	.word	0x00000006
        /*06a0*/ 	.word	0x00013280
        /*06a4*/ 	.short	0x010a
        /*06a6*/ 	.byte	0x3f
	.zero		1


	//   ....[70]....
        /*06a8*/ 	.word	0x0000dda0
        /*06ac*/ 	.word	0x00000006
        /*06b0*/ 	.word	0x00013240
        /*06b4*/ 	.short	0x010a
        /*06b6*/ 	.byte	0x3f
	.zero		1


	//   ....[71]....
        /*06b8*/ 	.word	0x0000de00
        /*06bc*/ 	.word	0x00000003
        /*06c0*/ 	.word	0x00013220
        /*06c4*/ 	.short	0x010a
        /*06c6*/ 	.byte	0x3f
	.zero		1


	//   ....[72]....
        /*06c8*/ 	.word	0x0000de50
        /*06cc*/ 	.word	0x00000003
        /*06d0*/ 	.word	0x00013280
        /*06d4*/ 	.short	0x010a
        /*06d6*/ 	.byte	0x3f
	.zero		1


	//   ....[73]....
        /*06d8*/ 	.word	0x0000dea0
        /*06dc*/ 	.word	0x00000003
        /*06e0*/ 	.word	0x00013240
        /*06e4*/ 	.short	0x010a
        /*06e6*/ 	.byte	0x3f
	.zero		1


	//   ....[74]....
        /*06e8*/ 	.word	0x0000def0
        /*06ec*/ 	.word	0x0000000c
        /*06f0*/ 	.word	0x00013270
        /*06f4*/ 	.short	0x010a
        /*06f6*/ 	.byte	0x3f
	.zero		1


	//   ....[75]....
        /*06f8*/ 	.word	0x0000df40
        /*06fc*/ 	.word	0x0000000c
        /*0700*/ 	.word	0x00013260
        /*0704*/ 	.short	0x010a
        /*0706*/ 	.byte	0x3f
	.zero		1


	//   ....[76]....
        /*0708*/ 	.word	0x0000df90
        /*070c*/ 	.word	0x00000002
        /*0710*/ 	.word	0x00013270
        /*0714*/ 	.short	0x010a
        /*0716*/ 	.byte	0x3f
	.zero		1


	//   ....[77]....
        /*0718*/ 	.word	0x0000dfe0
        /*071c*/ 	.word	0x00000002
        /*0720*/ 	.word	0x00013260
        /*0724*/ 	.short	0x010a
        /*0726*/ 	.byte	0x3f
	.zero		1


	//   ....[78]....
        /*0728*/ 	.word	0x0000e030
        /*072c*/ 	.word	0x00000007
        /*0730*/ 	.word	0x00013220
        /*0734*/ 	.short	0x010a
        /*0736*/ 	.byte	0x3f
	.zero		1


	//   ....[79]....
        /*0738*/ 	.word	0x0000e1d0
        /*073c*/ 	.word	0x00000005
        /*0740*/ 	.word	0x00000000
        /*0744*/ 	.short	0x010a
        /*0746*/ 	.byte	0x3f
	.zero		1


	//   ....[80]....
        /*0748*/ 	.word	0x0000e220
        /*074c*/ 	.word	0x00000003
        /*0750*/ 	.word	0x00000000
        /*0754*/ 	.short	0x010a
        /*0756*/ 	.byte	0x3f
	.zero		1


	//   ....[81]....
        /*0758*/ 	.word	0x0000e270
        /*075c*/ 	.word	0x00000003
        /*0760*/ 	.word	0x00013260
        /*0764*/ 	.short	0x010a
        /*0766*/ 	.byte	0x3f
	.zero		1


	//   ....[82]....
        /*0768*/ 	.word	0x0000e2c0
        /*076c*/ 	.word	0x00000005
        /*0770*/ 	.word	0x00013260
        /*0774*/ 	.short	0x010a
        /*0776*/ 	.byte	0x3f
	.zero		1


	//   ....[83]....
        /*0778*/ 	.word	0x0000e310
        /*077c*/ 	.word	0x00000003
        /*0780*/ 	.word	0x00013280
        /*0784*/ 	.short	0x010a
        /*0786*/ 	.byte	0x3f
	.zero		1


	//----- nvinfo : EIATTR_NUM_MBARRIERS
	.align		4
.L_265:
        /*0788*/ 	.byte	0x03, 0x38
        /*078a*/ 	.short	0x0016


	//----- nvinfo : EIATTR_EXIT_INSTR_OFFSETS
	.align		4
        /*078c*/ 	.byte	0x04, 0x1c
        /*078e*/ 	.short	(.L_267 - .L_266)


	//   ....[0]....
.L_266:
        /*0790*/ 	.word	0x00000a00


	//   ....[1]....
        /*0794*/ 	.word	0x0000ae50


	//   ....[2]....
        /*0798*/ 	.word	0x0000d9b0


	//----- nvinfo : EIATTR_MAX_THREADS
	.align		4
.L_267:
        /*079c*/ 	.byte	0x04, 0x05
        /*079e*/ 	.short	(.L_269 - .L_268)
.L_268:
        /*07a0*/ 	.word	0x00000200
        /*07a4*/ 	.word	0x00000001
        /*07a8*/ 	.word	0x00000001


	//----- nvinfo : EIATTR_CRS_STACK_SIZE
	.align		4
.L_269:
        /*07ac*/ 	.byte	0x04, 0x1e
        /*07ae*/ 	.short	(.L_271 - .L_270)
.L_270:
        /*07b0*/ 	.word	0x00000000


	//----- nvinfo : EIATTR_CBANK_PARAM_SIZE
	.align		4
.L_271:
        /*07b4*/ 	.byte	0x03, 0x19
        /*07b6*/ 	.short	0x0bf0


	//----- nvinfo : EIATTR_PARAM_CBANK
	.align		4
        /*07b8*/ 	.byte	0x04, 0x0a
        /*07ba*/ 	.short	(.L_273 - .L_272)
	.align		4
.L_272:
        /*07bc*/ 	.word	index@(.nv.constant0._ZN7cutlass13device_kernelIN5flash11enable_sm90INS1_16FlashAttnFwdSm90INS1_25CollectiveMainloopFwdSm90ILi2EN4cute5tupleIJNS5_1CILi1EEES8_S8_EEENS6_IJNS7_ILi192EEENS7_ILi160EEENS7_ILi64EEEEEELi64ENS_12float_e4m3_tEfNS_4arch4Sm90ELb1ELb0ELb0ELb0ELb0ELb0ELb0ELb1ELb1ELb0ELb0ELb0EEENS1_21CollectiveEpilogueFwdINS6_IJSA_SC_SB_EEES9_NS_10bfloat16_tESG_Li384ELb0ELb0ELb0ELb1EEENS1_30DynamicPersistentTileSchedulerILi384ELi128ELb0ELb0ELb1EEEEEEEEEvNT_6ParamsE)
        /*07c0*/ 	.short	0x0210
        /*07c2*/ 	.short	0x0bf0


	//----- nvinfo : EIATTR_SW_WAR
	.align		4
.L_273:
        /*07c4*/ 	.byte	0x04, 0x36
        /*07c6*/ 	.short	(.L_275 - .L_274)
.L_274:
        /*07c8*/ 	.word	0x00000008
.L_275:


//--------------------- .nv.info._ZN7cutlass13device_kernelIN5flash11enable_sm90INS1_16FlashAttnFwdSm90INS1_25CollectiveMainloopFwdSm90ILi2EN4cute5tupleIJNS5_1CILi1EEES8_S8_EEENS6_IJNS7_ILi192EEENS7_ILi160EEENS7_ILi64EEEEEELi64ENS_12float_e4m3_tEfNS_4arch4Sm90ELb1ELb0ELb0ELb1ELb0ELb0ELb0ELb1ELb1ELb0ELb0ELb0EEENS1_21CollectiveEpilogueFwdINS6_IJSA_SC_SB_EEES9_NS_10bfloat16_tESG_Li384ELb1ELb0ELb0ELb1EEENS1_36VarlenDynamicPersistentTileSchedulerILi192ELi160ELi384ELi128ELb0ELb0ELb1ELb1ELb1ELb1EEEEEEEEEvNT_6ParamsE --------------------------
	.section	.nv.info._ZN7cutlass13device_kernelIN5flash11enable_sm90INS1_16FlashAttnFwdSm90INS1_25CollectiveMainloopFwdSm90ILi2EN4cute5tupleIJNS5_1CILi1EEES8_S8_EEENS6_IJNS7_ILi192EEENS7_ILi160EEENS7_ILi64EEEEEELi64ENS_12float_e4m3_tEfNS_4arch4Sm90ELb1ELb0ELb0ELb1ELb0ELb0ELb0ELb1ELb1ELb0ELb0ELb0EEENS1_21CollectiveEpilogueFwdINS6_IJSA_SC_SB_EEES9_NS_10bfloat16_tESG_Li384ELb1ELb0ELb0ELb1EEENS1_36VarlenDynamicPersistentTileSchedulerILi192ELi160ELi384ELi128ELb0ELb0ELb1ELb1ELb1ELb1EEEEEEEEEvNT_6ParamsE,"",@"SHT_CUDA_INFO"
	.sectionflags	@""
	.align	4


	//----- nvinfo : EIATTR_CUDA_API_VERSION
	.align		4
        /*0000*/ 	.byte	0x04, 0x37
        /*0002*/ 	.short	(.L_277 - .L_276)
.L_276:
        /*0004*/ 	.word	0x00000082


	//----- nvinfo : EIATTR_KPARAM_INFO
	.align		4
.L_277:
        /*0008*/ 	.byte	0x04, 0x17
        /*000a*/ 	.short	(.L_279 - .L_278)
.L_278:
        /*000c*/ 	.word	0x00000000
        /*0010*/ 	.short	0x0000
        /*0012*/ 	.short	0x0070
        /*0014*/ 	.byte	0x00, 0xf0, 0x01, 0x28


	//----- nvinfo : EIATTR_SPARSE_MMA_MASK
	.align		4
.L_279:
        /*0018*/ 	.byte	0x03, 0x50
        /*001a*/ 	.short	0x0000


	//----- nvinfo : EIATTR_MAXREG_COUNT
	.align		4
        /*001c*/ 	.byte	0x03, 0x1b
        /*001e*/ 	.short	0x0080


	//----- nvinfo : EIATTR_NUM_BARRIERS
	.align		4
        /*0020*/ 	.byte	0x02, 0x4c
        /*0022*/ 	.byte	0x09
	.zero		1


	//----- nvinfo : EIATTR_EXTERNS
	.align		4
        /*0024*/ 	.byte	0x04, 0x0f
        /*0026*/ 	.short	(.L_281 - .L_280)


	//   ....[0]....
	.align		4
.L_280:
        /*0028*/ 	.word	index@(__assertfail)


	//----- nvinfo : EIATTR_ANNOTATIONS
	.align		4
.L_281:
        /*002c*/ 	.byte	0x04, 0x55
        /*002e*/ 	.short	(.L_283 - .L_282)


	//   ....[0]....
.L_282:
        /*0030*/ 	.word	0x00000001
        /*0034*/ 	.byte	0x50, 0xbb, 0x00, 0x00, 0x01, 0x00, 0x00, 0x00, 0x00, 0xef, 0x00, 0x00


	//----- nvinfo : EIATTR_MERCURY_ISA_VERSION
	.align		4
.L_283:
        /*0040*/ 	.byte	0x03, 0x5f
        /*0042*/ 	.short	0x0101


	//----- nvinfo : EIATTR_UNUSED_LOAD_BYTE_OFFSET
	.align		4
        /*0044*/ 	.byte	0x04, 0x44
        /*0046*/ 	.short	(.L_285 - .L_284)


	//   ....[0]....
.L_284:
        /*0048*/ 	.word	0x00000a30
        /*004c*/ 	.word	0x0000fff0


	//   ....[1]....
        /*0050*/ 	.word	0x00009e30
        /*0054*/ 	.word	0x0000fff0


	//----- nvinfo : EIATTR_INT_WARP_WIDE_INSTR_OFFSETS
	.align		4
.L_285:
        /*0058*/ 	.byte	0x04, 0x31
        /*005a*/ 	.short	(.L_287 - .L_286)


	//   ....[0]....
.L_286:
        /*005c*/ 	.word	0x00000160


	//   ....[1]....
        /*0060*/ 	.word	0x000001a0


	//   ....[2]....
        /*0064*/ 	.word	0x00000210


	//   ....[3]....
        /*0068*/ 	.word	0x0000cee0


	//   ....[4]....
        /*006c*/ 	.word	0x0000cf70


	//   ....[5]....
        /*0070*/ 	.word	0x0000d670


	//   ....[6]....
        /*0074*/ 	.word	0x0000e9c0


	//   ....[7]....
        /*0078*/ 	.word	0x0000ea50


	//----- nvinfo : EIATTR_COOP_GROUP_MASK_REGIDS
	.align		4
.L_287:
        /*007c*/ 	.byte	0x04, 0x29
        /*007e*/ 	.short	(.L_289 - .L_288)


	//   ....[0]....
.L_288:
        /*0080*/ 	.word	0xffffffff


	//   ....[1]....
        /*0084*/ 	.word	0xffffffff


	//   ....[2]....
        /*0088*/ 	.word	0xffffffff


	//   ....[3]....
        /*008c*/ 	.word	0xffffffff


	//   ....[4]....
        /*0090*/ 	.word	0xffffffff


	//   ....[5]....
        /*0094*/ 	.word	0xffffffff


	//   ....[6]....
        /*0098*/ 	.word	0xffffffff


	//   ....[7]....
        /*009c*/ 	.word	0xffffffff


	//   ....[8]....
        /*00a0*/ 	.word	0xffffffff


	//   ....[9]....
        /*00a4*/ 	.word	0xffffffff


	//   ....[10]....
        /*00a8*/ 	.word	0xffffffff


	//   ....[11]....
        /*00ac*/ 	.word	0xffffffff


	//   ....[12]....
        /*00b0*/ 	.word	0xffffffff


	//   ....[13]....
        /*00b4*/ 	.word	0xffffffff


	//   ....[14]....
        /*00b8*/ 	.word	0xffffffff


	//   ....[15]....
        /*00bc*/ 	.word	0xffffffff


	//   ....[16]....
        /*00c0*/ 	.word	0xffffffff


	//   ....[17]....
        /*00c4*/ 	.word	0xffffffff


	//   ....[18]....
        /*00c8*/ 	.word	0xffffffff


	//   ....[19]....
        /*00cc*/ 	.word	0xffffffff


	//   ....[20]....
        /*00d0*/ 	.word	0xffffffff


	//   ....[21]....
        /*00d4*/ 	.word	0xffffffff


	//   ....[22]....
        /*00d8*/ 	.word	0xffffffff


	//   ....[23]....
        /*00dc*/ 	.word	0xffffffff


	//   ....[24]....
        /*00e0*/ 	.word	0xffffffff


	//   ....[25]....
        /*00e4*/ 	.word	0xffffffff


	//   ....[26]....
        /*00e8*/ 	.word	0xffffffff


	//   ....[27]....
        /*00ec*/ 	.word	0xffffffff


	//   ....[28]....
        /*00f0*/ 	.word	0xffffffff


	//   ....[29]....
        /*00f4*/ 	.word	0xffffffff


	//   ....[30]....
        /*00f8*/ 	.word	0xffffffff


	//   ....[31]....
        /*00fc*/ 	.word	0xffffffff


	//   ....[32]....
        /*0100*/ 	.word	0xffffffff


	//   ....[33]....
        /*0104*/ 	.word	0xffffffff


	//   ....[34]....
        /*0108*/ 	.word	0xffffffff


	//   ....[35]....
        /*010c*/ 	.word	0xffffffff


	//   ....[36]....
        /*0110*/ 	.word	0xffffffff


	//   ....[37]....
        /*0114*/ 	.word	0xffffffff


	//   ....[38]....
        /*0118*/ 	.word	0xffffffff


	//   ....[39]....
        /*011c*/ 	.word	0xffffffff


	//   ....[40]....
        /*0120*/ 	.word	0xffffffff


	//   ....[41]....
        /*0124*/ 	.word	0xffffffff


	//   ....[42]....
        /*0128*/ 	.word	0xffffffff


	//   ....[43]....
        /*012c*/ 	.word	0xffffffff


	//   ....[44]....
        /*0130*/ 	.word	0xffffffff


	//   ....[45]....
        /*0134*/ 	.word	0xffffffff


	//   ....[46]....
        /*0138*/ 	.word	0xffffffff


	//   ....[47]....
        /*013c*/ 	.word	0xffffffff


	//   ....[48]....
        /*0140*/ 	.word	0xffffffff


	//   ....[49]....
        /*0144*/ 	.word	0xffffffff


	//   ....[50]....
        /*0148*/ 	.word	0xffffffff


	//   ....[51]....
        /*014c*/ 	.word	0xffffffff


	//   ....[52]....
        /*0150*/ 	.word	0xffffffff


	//   ....[53]....
        /*0154*/ 	.word	0xffffffff


	//   ....[54]....
        /*0158*/ 	.word	0xffffffff


	//   ....[55]....
        /*015c*/ 	.word	0xffffffff


	//   ....[56]....
        /*0160*/ 	.word	0xffffffff


	//   ....[57]....
        /*0164*/ 	.word	0xffffffff


	//   ....[58]....
        /*0168*/ 	.word	0xffffffff


	//   ....[59]....
        /*016c*/ 	.word	0xffffffff


	//   ....[60]....
        /*0170*/ 	.word	0xffffffff


	//   ....[61]....
        /*0174*/ 	.word	0xffffffff


	//   ....[62]....
        /*0178*/ 	.word	0xffffffff


	//   ....[63]....
        /*017c*/ 	.word	0xffffffff


	//   ....[64]....
        /*0180*/ 	.word	0xffffffff


	//   ....[65]....
        /*0184*/ 	.word	0xffffffff


	//   ....[66]....
        /*0188*/ 	.word	0xffffffff


	//   ....[67]....
        /*018c*/ 	.word	0xffffffff


	//   ....[68]....
        /*0190*/ 	.word	0xffffffff


	//   ....[69]....
        /*0194*/ 	.word	0xffffffff


	//   ....[70]....
        /*0198*/ 	.word	0xffffffff


	//   ....[71]....
        /*019c*/ 	.word	0xffffffff


	//   ....[72]....
        /*01a0*/ 	.word	0xffffffff


	//   ....[73]....
        /*01a4*/ 	.word	0xffffffff


	//   ....[74]....
        /*01a8*/ 	.word	0xffffffff


	//   ....[75]....
        /*01ac*/ 	.word	0x0500000f


	//   ....[76]....
        /*01b0*/ 	.word	0x0500000f


	//----- nvinfo : EIATTR_COOP_GROUP_INSTR_OFFSETS
	.align		4
.L_289:
        /*01b4*/ 	.byte	0x04, 0x28
        /*01b6*/ 	.short	(.L_291 - .L_290)


	//   ....[0]....
.L_290:
        /*01b8*/ 	.word	0x00000060


	//   ....[1]....
        /*01bc*/ 	.word	0x00000170


	//   ....[2]....
        /*01c0*/ 	.word	0x000001c0


	//   ....[3]....
        /*01c4*/ 	.word	0x000003f0


	//   ....[4]....
        /*01c8*/ 	.word	0x00000550


	//   ....[5]....
        /*01cc*/ 	.word	0x00000670


	//   ....[6]....
        /*01d0*/ 	.word	0x000007d0


	//   ....[7]....
        /*01d4*/ 	.word	0x000017b0


	//   ....[8]....
        /*01d8*/ 	.word	0x00002870


	//   ....[9]....
        /*01dc*/ 	.word	0x00002930


	//   ....[10]....
        /*01e0*/ 	.word	0x000033b0


	//   ....[11]....
        /*01e4*/ 	.word	0x00003430


	//   ....[12]....
        /*01e8*/ 	.word	0x00005480


	//   ....[13]....
        /*01ec*/ 	.word	0x000055a0


	//   ....[14]....
        /*01f0*/ 	.word	0x000060a0


	//   ....[15]....
        /*01f4*/ 	.word	0x00006100


	//   ....[16]....
        /*01f8*/ 	.word	0x00007e60


	//   ....[17]....
        /*01fc*/ 	.word	0x00007e70


	//   ....[18]....
        /*0200*/ 	.word	0x00007ea0


	//   ....[19]....
        /*0204*/ 	.word	0x00007ed0


	//   ....[20]....
        /*0208*/ 	.word	0x00009890


	//   ....[21]....
        /*020c*/ 	.word	0x000098a0


	//   ....[22]....
        /*0210*/ 	.word	0x00009920


	//   ....[23]....
        /*0214*/ 	.word	0x00009930


	//   ....[24]....
        /*0218*/ 	.word	0x0000a380


	//   ....[25]....
        /*021c*/ 	.word	0x0000a390


	//   ....[26]....
        /*0220*/ 	.word	0x0000a3a0


	//   ....[27]....
        /*0224*/ 	.word	0x0000a3b0


	//   ....[28]....
        /*0228*/ 	.word	0x0000a3c0


	//   ....[29]....
        /*022c*/ 	.word	0x0000a3d0


	//   ....[30]....
        /*0230*/ 	.word	0x0000a3e0


	//   ....[31]....
        /*0234*/ 	.word	0x0000a3f0


	//   ....[32]....
        /*0238*/ 	.word	0x0000a420


	//   ....[33]....
        /*023c*/ 	.word	0x0000a430


	//   ....[34]....
        /*0240*/ 	.word	0x0000a460


	//   ....[35]....
        /*0244*/ 	.word	0x0000a490


	//   ....[36]....
        /*0248*/ 	.word	0x0000a4d0


	//   ....[37]....
        /*024c*/ 	.word	0x0000a4f0


	//   ....[38]....
        /*0250*/ 	.word	0x0000a520


	//   ....[39]....
        /*0254*/ 	.word	0x0000a530


	//   ....[40]....
        /*0258*/ 	.word	0x0000bb10


	//   ....[41]....
        /*025c*/ 	.word	0x0000bd00


	//   ....[42]....
        /*0260*/ 	.word	0x0000bd30


	//   ....[43]....
        /*0264*/ 	.word	0x0000bd60


	//   ....[44]....
        /*0268*/ 	.word	0x0000bd90


	//   ....[45]....
        /*026c*/ 	.word	0x0000bdc0


	//   ....[46]....
        /*0270*/ 	.word	0x0000be00


	//   ....[47]....
        /*0274*/ 	.word	0x0000bf80


	//   ....[48]....
        /*0278*/ 	.word	0x0000bfb0


	//   ....[49]....
        /*027c*/ 	.word	0x0000bfe0


	//   ....[50]....
        /*0280*/ 	.word	0x0000c010


	//   ....[51]....
        /*0284*/ 	.word	0x0000c040


	//   ....[52]....
        /*0288*/ 	.word	0x0000c080


	//   ....[53]....
        /*028c*/ 	.word	0x0000c110


	//   ....[54]....
        /*0290*/ 	.word	0x0000c1a0


	//   ....[55]....
        /*0294*/ 	.word	0x0000c250


	//   ....[56]....
        /*0298*/ 	.word	0x0000d750


	//   ....[57]....
        /*029c*/ 	.word	0x0000f0c0


	//   ....[58]....
        /*02a0*/ 	.word	0x0000f0f0


	//   ....[59]....
        /*02a4*/ 	.word	0x0000f120


	//   ....[60]....
        /*02a8*/ 	.word	0x0000f160


	//   ....[61]....
        /*02ac*/ 	.word	0x0000f170


	//   ....[62]....
        /*02b0*/ 	.word	0x0000f1a0


	//   ....[63]....
        /*02b4*/ 	.word	0x0000f1d0


	//   ....[64]....
        /*02b8*/ 	.word	0x0000f1e0


	//   ....[65]....
        /*02bc*/ 	.word	0x0000f320


	//   ....[66]....
        /*02c0*/ 	.word	0x0000f350


	//   ....[67]....
        /*02c4*/ 	.word	0x0000f380


	//   ....[68]....
        /*02c8*/ 	.word	0x0000f3b0


	//   ....[69]....
        /*02cc*/ 	.word	0x0000f3e0


	//   ....[70]....
        /*02d0*/ 	.word	0x0000f420


	//   ....[71]....
        /*02d4*/ 	.word	0x0000f4d0


	//   ....[72]....
        /*02d8*/ 	.word	0x0000f570


	//   ....[73]....
        /*02dc*/ 	.word	0x0000f620


	//   ....[74]....
        /*02e0*/ 	.word	0x0000fc20


	//   ....[75]....
        /*02e4*/ 	.word	0x000101f0


	//   ....[76]....
        /*02e8*/ 	.word	0x00010660


	//----- nvinfo : EIATTR_REG_RECONFIG
	.align		4
.L_291:
        /*02ec*/ 	.byte	0x01, 0x54
	.zero		2


	//----- nvinfo : EIATTR_SYSCALL_OFFSETS
	.align		4
        /*02f0*/ 	.byte	0x04, 0x46
        /*02f2*/ 	.short	(.L_293 - .L_292)


	//   ....[0]....
.L_292:
        /*02f4*/ 	.word	0x00001990


	//   ....[1]....
        /*02f8*/ 	.word	0x0000d100


	//   ....[2]....
        /*02fc*/ 	.word	0x0000d240


	//   ....[3]....
        /*0300*/ 	.word	0x0000d380


	//   ....[4]....
        /*0304*/ 	.word	0x0000d4a0


	//----- nvinfo : EIATTR_MBARRIER_INSTR_OFFSETS
	.align		4
.L_293:
        /*0308*/ 	.byte	0x04, 0x39
        /*030a*/ 	.short	(.L_295 - .L_294)


	//   ....[0]....
.L_294:
        /*030c*/ 	.word	0x000002a0
        /*0310*/ 	.word	0x000000ff
        /*0314*/ 	.word	0x00013200
        /*0318*/ 	.short	0x0100
        /*031a*/ 	.byte	0x08
	.zero		1


	//   ....[1]....
        /*031c*/ 	.word	0x000002b0
        /*0320*/ 	.word	0x000000ff
        /*0324*/ 	.word	0x00013220
        /*0328*/ 	.short	0x0100
        /*032a*/ 	.byte	0x08
	.zero		1


	//   ....[2]....
        /*032c*/ 	.word	0x000003a0
        /*0330*/ 	.word	0x000000ff
        /*0334*/ 	.word	0x00013230
        /*0338*/ 	.short	0x0100
        /*033a*/ 	.byte	0x08
	.zero		1


	//   ....[3]....
        /*033c*/ 	.word	0x000003b0
        /*0340*/ 	.word	0x000000ff
        /*0344*/ 	.word	0x00013240
        /*0348*/ 	.short	0x0100
        /*034a*/ 	.byte	0x08
	.zero		1


	//   ....[4]....
        /*034c*/ 	.word	0x000003c0
        /*0350*/ 	.word	0x000000ff
        /*0354*/ 	.word	0x00013238
        /*0358*/ 	.short	0x0100
        /*035a*/ 	.byte	0x08
	.zero		1


	//   ....[5]....
        /*035c*/ 	.word	0x000003d0
        /*0360*/ 	.word	0x000000ff
        /*0364*/ 	.word	0x00013248
        /*0368*/ 	.short	0x0100
        /*036a*/ 	.byte	0x08
	.zero		1


	//   ....[6]....
        /*036c*/ 	.word	0x00000500
        /*0370*/ 	.word	0x000000ff
        /*0374*/ 	.word	0x00013250
        /*0378*/ 	.short	0x0100
        /*037a*/ 	.byte	0x08
	.zero		1


	//   ....[7]....
        /*037c*/ 	.word	0x00000510
        /*0380*/ 	.word	0x000000ff
        /*0384*/ 	.word	0x00013260
        /*0388*/ 	.short	0x0100
        /*038a*/ 	.byte	0x08
	.zero		1


	//   ....[8]....
        /*038c*/ 	.word	0x00000520
        /*0390*/ 	.word	0x000000ff
        /*0394*/ 	.word	0x00013258
        /*0398*/ 	.short	0x0100
        /*039a*/ 	.byte	0x08
	.zero		1


	//   ....[9]....
        /*039c*/ 	.word	0x00000530
        /*03a0*/ 	.word	0x000000ff
        /*03a4*/ 	.word	0x00013268
        /*03a8*/ 	.short	0x0100
        /*03aa*/ 	.byte	0x08
	.zero		1


	//   ....[10]....
        /*03ac*/ 	.word	0x00000620
        /*03b0*/ 	.word	0x000000ff
        /*03b4*/ 	.word	0x00013270
        /*03b8*/ 	.short	0x0100
        /*03ba*/ 	.byte	0x06
	.zero		1


	//   ....[11]....
        /*03bc*/ 	.word	0x00000630
        /*03c0*/ 	.word	0x000000ff
        /*03c4*/ 	.word	0x00013280
        /*03c8*/ 	.short	0x0100
        /*03ca*/ 	.byte	0x06
	.zero		1


	//   ....[12]....
        /*03cc*/ 	.word	0x00000640
        /*03d0*/ 	.word	0x000000ff
        /*03d4*/ 	.word	0x00013278
        /*03d8*/ 	.short	0x0100
        /*03da*/ 	.byte	0x06
	.zero		1


	//   ....[13]....
        /*03dc*/ 	.word	0x00000650
        /*03e0*/ 	.word	0x000000ff
        /*03e4*/ 	.word	0x00013288
        /*03e8*/ 	.short	0x0100
        /*03ea*/ 	.byte	0x06
	.zero		1


	//   ....[14]....
        /*03ec*/ 	.word	0x00000780
        /*03f0*/ 	.word	0x000000ff
        /*03f4*/ 	.word	0x00013290
        /*03f8*/ 	.short	0x0100
        /*03fa*/ 	.byte	0x08
	.zero		1


	//   ....[15]....
        /*03fc*/ 	.word	0x00000790
        /*0400*/ 	.word	0x000000ff
        /*0404*/ 	.word	0x000132a0
        /*0408*/ 	.short	0x0100
        /*040a*/ 	.byte	0x08
	.zero		1


	//   ....[16]....
        /*040c*/ 	.word	0x000007a0
        /*0410*/ 	.word	0x000000ff
        /*0414*/ 	.word	0x00013298
        /*0418*/ 	.short	0x0100
        /*041a*/ 	.byte	0x08
	.zero		1


	//   ....[17]....
        /*041c*/ 	.word	0x000007b0
        /*0420*/ 	.word	0x000000ff
        /*0424*/ 	.word	0x000132a8
        /*0428*/ 	.short	0x0100
        /*042a*/ 	.byte	0x08
	.zero		1


	//   ....[18]....
        /*042c*/ 	.word	0x000008e0
        /*0430*/ 	.word	0x000000ff
        /*0434*/ 	.word	0x000132b0
        /*0438*/ 	.short	0x0100
        /*043a*/ 	.byte	0x08
	.zero		1


	//   ....[19]....
        /*043c*/ 	.word	0x000008f0
        /*0440*/ 	.word	0x000000ff
        /*0444*/ 	.word	0x000132c0
        /*0448*/ 	.short	0x0100
        /*044a*/ 	.byte	0x08
	.zero		1


	//   ....[20]....
        /*044c*/ 	.word	0x00000900
        /*0450*/ 	.word	0x000000ff
        /*0454*/ 	.word	0x000132b8
        /*0458*/ 	.short	0x0100
        /*045a*/ 	.byte	0x08
	.zero		1


	//   ....[21]....
        /*045c*/ 	.word	0x00000910
        /*0460*/ 	.word	0x000000ff
        /*0464*/ 	.word	0x000132c8
        /*0468*/ 	.short	0x0100
        /*046a*/ 	.byte	0x08
	.zero		1


	//   ....[22]....
        /*046c*/ 	.word	0x00001a10
        /*0470*/ 	.word	0x000000ff
        /*0474*/ 	.word	0x00013200
        /*0478*/ 	.short	0x010a
        /*047a*/ 	.byte	0x2d
	.zero		1


	//   ....[23]....
        /*047c*/ 	.word	0x00001a90
        /*0480*/ 	.word	0x00000003
        /*0484*/ 	.word	0x00013230
        /*0488*/ 	.short	0x010a
        /*048a*/ 	.byte	0x3f
	.zero		1


	//   ....[24]....
        /*048c*/ 	.word	0x00001ad0
        /*0490*/ 	.word	0x00000003
        /*0494*/ 	.word	0x00013230
        /*0498*/ 	.short	0x010a
        /*049a*/ 	.byte	0x3f
	.zero		1


	//   ....[25]....
        /*049c*/ 	.word	0x00003760
        /*04a0*/ 	.word	0x00000038
        /*04a4*/ 	.word	0x00000000
        /*04a8*/ 	.short	0x0101
        /*04aa*/ 	.byte	0x3f
	.zero		1


	//   ....[26]....
        /*04ac*/ 	.word	0x00004610
        /*04b0*/ 	.word	0x000000ff
        /*04b4*/ 	.word	0x00013230
        /*04b8*/ 	.short	0x010a
        /*04ba*/ 	.byte	0x14
	.zero		1


	//   ....[27]....
        /*04bc*/ 	.word	0x00004650
        /*04c0*/ 	.word	0x000000ff
        /*04c4*/ 	.word	0x00013230
        /*04c8*/ 	.short	0x010a
        /*04ca*/ 	.byte	0x14
	.zero		1


	//   ....[28]....
        /*04cc*/ 	.word	0x00004aa0
        /*04d0*/ 	.word	0x000000ff
        /*04d4*/ 	.word	0x00013250
        /*04d8*/ 	.short	0x010a
        /*04da*/ 	.byte	0x0b
	.zero		1


	//   ....[29]....
        /*04dc*/ 	.word	0x00004ae0
        /*04e0*/ 	.word	0x000000ff
        /*04e4*/ 	.word	0x00013250
        /*04e8*/ 	.short	0x010a
        /*04ea*/ 	.byte	0x0b
	.zero		1


	//   ....[30]....
        /*04ec*/ 	.word	0x00006b90
        /*04f0*/ 	.word	0x00000003
        /*04f4*/ 	.word	0x00000000
        /*04f8*/ 	.short	0x0101
        /*04fa*/ 	.byte	0x3f
	.zero		1


	//   ....[31]....
        /*04fc*/ 	.word	0x00006e40
        /*0500*/ 	.word	0x000000ff
        /*0504*/ 	.word	0x00000000
        /*0508*/ 	.short	0x0101
        /*050a*/ 	.byte	0x06
	.zero		1


	//   ....[32]....
        /*050c*/ 	.word	0x00007370
        /*0510*/ 	.word	0x000000ff
        /*0514*/ 	.word	0x00013230
        /*0518*/ 	.short	0x010a
        /*051a*/ 	.byte	0x06
	.zero		1


	//   ....[33]....
        /*051c*/ 	.word	0x000073b0
        /*0520*/ 	.word	0x000000ff
        /*0524*/ 	.word	0x00013230
        /*0528*/ 	.short	0x010a
        /*052a*/ 	.byte	0x06
	.zero		1


	//   ....[34]....
        /*052c*/ 	.word	0x00007800
        /*0530*/ 	.word	0x000000ff
        /*0534*/ 	.word	0x00013250
        /*0538*/ 	.short	0x010a
        /*053a*/ 	.byte	0x0b
	.zero		1


	//   ....[35]....
        /*053c*/ 	.word	0x00007840
        /*0540*/ 	.word	0x000000ff
        /*0544*/ 	.word	0x00013250
        /*0548*/ 	.short	0x010a
        /*054a*/ 	.byte	0x0b
	.zero		1


	//   ....[36]....
        /*054c*/ 	.word	0x00008da0
        /*0550*/ 	.word	0x00000003
        /*0554*/ 	.word	0x00000000
        /*0558*/ 	.short	0x0101
        /*055a*/ 	.byte	0x3f
	.zero		1


	//   ....[37]....
        /*055c*/ 	.word	0x000090b0
        /*0560*/ 	.word	0x000000ff
        /*0564*/ 	.word	0x00000000
        /*0568*/ 	.short	0x0101
        /*056a*/ 	.byte	0x06
	.zero		1


	//   ....[38]....
        /*056c*/ 	.word	0x00009560
        /*0570*/ 	.word	0x000000ff
        /*0574*/ 	.word	0x00013250
        /*0578*/ 	.short	0x010a
        /*057a*/ 	.byte	0x0e
	.zero		1


	//   ....[39]....
        /*057c*/ 	.word	0x000095a0
        /*0580*/ 	.word	0x000000ff
        /*0584*/ 	.word	0x00013250
        /*0588*/ 	.short	0x010a
        /*058a*/ 	.byte	0x0e
	.zero		1


	//   ....[40]....
        /*058c*/ 	.word	0x00009c10
        /*0590*/ 	.word	0x000000ff
        /*0594*/ 	.word	0x00000000
        /*0598*/ 	.short	0x0101
        /*059a*/ 	.byte	0x04
	.zero		1


	//   ....[41]....
        /*059c*/ 	.word	0x0000acc0
        /*05a0*/ 	.word	0x00000000
        /*05a4*/ 	.word	0x00000000
        /*05a8*/ 	.short	0x0101
        /*05aa*/ 	.byte	0x3f
	.zero		1


	//   ....[42]....
        /*05ac*/ 	.word	0x0000d960
        /*05b0*/ 	.word	0x00000005
        /*05b4*/ 	.word	0x00013280
        /*05b8*/ 	.short	0x010a
        /*05ba*/ 	.byte	0x3f
	.zero		1


	//   ....[43]....
        /*05bc*/ 	.word	0x0000db00
        /*05c0*/ 	.word	0x00000005
        /*05c4*/ 	.word	0x00013240
        /*05c8*/ 	.short	0x010a
        /*05ca*/ 	.byte	0x3f
	.zero		1


	//   ....[44]....
        /*05cc*/ 	.word	0x0000de00
        /*05d0*/ 	.word	0x000000ff
        /*05d4*/ 	.word	0x00013220
        /*05d8*/ 	.short	0x010a
        /*05da*/ 	.byte	0x29
	.zero		1


	//   ....[45]....
        /*05dc*/ 	.word	0x0000e080
        /*05e0*/ 	.word	0x00000009
        /*05e4*/ 	.word	0x00013280
        /*05e8*/ 	.short	0x010a
        /*05ea*/ 	.byte	0x3f
	.zero		1


	//   ....[46]....
        /*05ec*/ 	.word	0x0000e2f0
        /*05f0*/ 	.word	0x00000009
        /*05f4*/ 	.word	0x00013240
        /*05f8*/ 	.short	0x010a
        /*05fa*/ 	.byte	0x3f
	.zero		1


	//   ....[47]....
        /*05fc*/ 	.word	0x0000e5c0
        /*0600*/ 	.word	0x0000000c
        /*0604*/ 	.word	0x00013270
        /*0608*/ 	.short	0x010a
        /*060a*/ 	.byte	0x3f
	.zero		1


	//   ....[48]....
        /*060c*/ 	.word	0x0000e630
        /*0610*/ 	.word	0x0000000c
        /*0614*/ 	.word	0x00013260
        /*0618*/ 	.short	0x010a
        /*061a*/ 	.byte	0x3f
	.zero		1


	//   ....[49]....
        /*061c*/ 	.word	0x0000e8f0
        /*0620*/ 	.word	0x0000000c
        /*0624*/ 	.word	0x00013250
        /*0628*/ 	.short	0x0101
        /*062a*/ 	.byte	0x3f
	.zero		1


	//   ....[50]....
        /*062c*/ 	.word	0x0000e960
        /*0630*/ 	.word	0x00000003
        /*0634*/ 	.word	0x00000000
        /*0638*/ 	.short	0x0101
        /*063a*/ 	.byte	0x3f
	.zero		1


	//   ....[51]....
        /*063c*/ 	.word	0x0000eb20
        /*0640*/ 	.word	0x00000002
        /*0644*/ 	.word	0x00013270
        /*0648*/ 	.short	0x010a
        /*064a*/ 	.byte	0x3f
	.zero		1


	//   ....[52]....
        /*064c*/ 	.word	0x0000eb90
        /*0650*/ 	.word	0x00000002
        /*0654*/ 	.word	0x00013260
        /*0658*/ 	.short	0x010a
        /*065a*/ 	.byte	0x3f
	.zero		1


	//   ....[53]....
        /*065c*/ 	.word	0x0000ee50
        /*0660*/ 	.word	0x00000002
        /*0664*/ 	.word	0x00013250
        /*0668*/ 	.short	0x0101
        /*066a*/ 	.byte	0x3f
	.zero		1


	//   ....[54]....
        /*066c*/ 	.word	0x0000eec0
        /*0670*/ 	.word	0x00000000
        /*0674*/ 	.word	0x00000000
        /*0678*/ 	.short	0x0101
        /*067a*/ 	.byte	0x3f
	.zero		1


	//   ....[55]....
        /*067c*/ 	.word	0x0000fba0
        /*0680*/ 	.word	0x00000007
        /*0684*/ 	.word	0x00013220
        /*0688*/ 	.short	0x010a
        /*068a*/ 	.byte	0x3f
	.zero		1


	//   ....[56]....
        /*068c*/ 	.word	0x0000fd40
        /*0690*/ 	.word	0x00000005
        /*0694*/ 	.word	0x00000000
        /*0698*/ 	.short	0x010a
        /*069a*/ 	.byte	0x3f
	.zero		1


	//   ....[57]....
        /*069c*/ 	.word	0x0000fdb0
        /*06a0*/ 	.word	0x00000003
        /*06a4*/ 	.word	0x00000000
        /*06a8*/ 	.short	0x010a
        /*06aa*/ 	.byte	0x3f
	.zero		1


	//   ....[58]....
        /*06ac*/ 	.word	0x0000fe00
        /*06b0*/ 	.word	0x00000003
        /*06b4*/ 	.word	0x00013260
        /*06b8*/ 	.short	0x010a
        /*06ba*/ 	.byte	0x3f
	.zero		1


	//   ....[59]....
        /*06bc*/ 	.word	0x0000fe50
        /*06c0*/ 	.word	0x00000005
        /*06c4*/ 	.word	0x00013260
        /*06c8*/ 	.short	0x010a
        /*06ca*/ 	.byte	0x3f
	.zero		1


	//   ....[60]....
        /*06cc*/ 	.word	0x0000fe90
        /*06d0*/ 	.word	0x00000003
        /*06d4*/ 	.word	0x00013280
        /*06d8*/ 	.short	0x010a
        /*06da*/ 	.byte	0x3f
	.zero		1


	//   ....[61]....
        /*06dc*/ 	.word	0x0000feb0
        /*06e0*/ 	.word	0x00000005
        /*06e4*/ 	.word	0x00013280
        /*06e8*/ 	.short	0x010a
        /*06ea*/ 	.byte	0x3f
	.zero		1


	//   ....[62]....
        /*06ec*/ 	.word	0x0000ff20
        /*06f0*/ 	.word	0x00000003
        /*06f4*/ 	.word	0x00013200
        /*06f8*/ 	.short	0x010a
        /*06fa*/ 	.byte	0x3f
	.zero		1


	//   ....[63]....
        /*06fc*/ 	.word	0x0000ff70
        /*0700*/ 	.word	0x00000003
        /*0704*/ 	.word	0x00013230
        /*0708*/ 	.short	0x010a
        /*070a*/ 	.byte	0x3f
	.zero		1


	//   ....[64]....
        /*070c*/ 	.word	0x0000ffd0
        /*0710*/ 	.word	0x00000009
        /*0714*/ 	.word	0x00013230
        /*0718*/ 	.short	0x010a
        /*071a*/ 	.byte	0x3f
	.zero		1


	//   ....[65]....
        /*071c*/ 	.word	0x00010030
        /*0720*/ 	.word	0x00000009
        /*0724*/ 	.word	0x00013250
        /*0728*/ 	.short	0x010a
        /*072a*/ 	.byte	0x3f
	.zero		1


	//   ....[66]....
        /*072c*/ 	.word	0x00010090
        /*0730*/ 	.word	0x0000000b
        /*0734*/ 	.word	0x00013230
        /*0738*/ 	.short	0x010a
        /*073a*/ 	.byte	0x3f
	.zero		1


	//   ....[67]....
        /*073c*/ 	.word	0x000100f0
        /*0740*/ 	.word	0x0000000b
        /*0744*/ 	.word	0x00013250
        /*0748*/ 	.short	0x010a
        /*074a*/ 	.byte	0x3f
	.zero		1


	//   ....[68]....
        /*074c*/ 	.word	0x00010150
        /*0750*/ 	.word	0x00000006
        /*0754*/ 	.word	0x00013250
        /*0758*/ 	.short	0x010a
        /*075a*/ 	.byte	0x3f
	.zero		1


	//   ....[69]....
        /*075c*/ 	.word	0x000102a0
        /*0760*/ 	.word	0x00000005
        /*0764*/ 	.word	0x00013280
        /*0768*/ 	.short	0x010a
        /*076a*/ 	.byte	0x3f
	.zero		1


	//   ....[70]....
        /*076c*/ 	.word	0x000102f0
        /*0770*/ 	.word	0x00000005
        /*0774*/ 	.word	0x00013240
        /*0778*/ 	.short	0x010a
        /*077a*/ 	.byte	0x3f
	.zero		1


	//   ....[71]....
        /*077c*/ 	.word	0x00010350
        /*0780*/ 	.word	0x00000003
        /*0784*/ 	.word	0x00013220
        /*0788*/ 	.short	0x010a
        /*078a*/ 	.byte	0x3f
	.zero		1


	//   ....[72]....
        /*078c*/ 	.word	0x000103a0
        /*0790*/ 	.word	0x00000009
        /*0794*/ 	.word	0x00013280
        /*0798*/ 	.short	0x010a
        /*079a*/ 	.byte	0x3f
	.zero		1


	//   ....[73]....
        /*079c*/ 	.word	0x000103f0
        /*07a0*/ 	.word	0x00000009
        /*07a4*/ 	.word	0x00013240
        /*07a8*/ 	.short	0x010a
        /*07aa*/ 	.byte	0x3f
	.zero		1


	//   ....[74]....
        /*07ac*/ 	.word	0x00010440
        /*07b0*/ 	.word	0x0000000c
        /*07b4*/ 	.word	0x00013270
        /*07b8*/ 	.short	0x010a
        /*07ba*/ 	.byte	0x3f
	.zero		1


	//   ....[75]....
        /*07bc*/ 	.word	0x00010490
        /*07c0*/ 	.word	0x0000000c
        /*07c4*/ 	.word	0x00013260
        /*07c8*/ 	.short	0x010a
        /*07ca*/ 	.byte	0x3f
	.zero		1


	//   ....[76]....
        /*07cc*/ 	.word	0x000104e0
        /*07d0*/ 	.word	0x00000002
        /*07d4*/ 	.word	0x00013270
        /*07d8*/ 	.short	0x010a
        /*07da*/ 	.byte	0x3f
	.zero		1


	//   ....[77]....
        /*07dc*/ 	.word	0x00010530
        /*07e0*/ 	.word	0x00000002
        /*07e4*/ 	.word	0x00013260
        /*07e8*/ 	.short	0x010a
        /*07ea*/ 	.byte	0x3f
	.zero		1


	//   ....[78]....
        /*07ec*/ 	.word	0x00010580
        /*07f0*/ 	.word	0x00000007
        /*07f4*/ 	.word	0x00013220
        /*07f8*/ 	.short	0x010a
        /*07fa*/ 	.byte	0x3f
	.zero		1


	//   ....[79]....
        /*07fc*/ 	.word	0x00010720
        /*0800*/ 	.word	0x00000005
        /*0804*/ 	.word	0x00000000
        /*0808*/ 	.short	0x010a
        /*080a*/ 	.byte	0x3f
	.zero		1


	//   ....[80]....
        /*080c*/ 	.word	0x00010770
        /*0810*/ 	.word	0x00000003
        /*0814*/ 	.word	0x00000000
        /*0818*/ 	.short	0x010a
        /*081a*/ 	.byte	0x3f
	.zero		1


	//   ....[81]....
        /*081c*/ 	.word	0x000107c0
        /*0820*/ 	.word	0x00000003
        /*0824*/ 	.word	0x00013260
        /*0828*/ 	.short	0x010a
        /*082a*/ 	.byte	0x3f
	.zero		1


	//   ....[82]....
        /*082c*/ 	.word	0x00010810
        /*0830*/ 	.word	0x00000005
        /*0834*/ 	.word	0x00013260
        /*0838*/ 	.short	0x010a
        /*083a*/ 	.byte	0x3f
	.zero		1


	//   ....[83]....
        /*083c*/ 	.word	0x00010860
        /*0840*/ 	.word	0x00000003
        /*0844*/ 	.word	0x00013280
        /*0848*/ 	.short	0x010a
        /*084a*/ 	.byte	0x3f
	.zero		1


	//----- nvinfo : EIATTR_NUM_MBARRIERS
	.align		4
.L_295:
        /*084c*/ 	.byte	0x03, 0x38
        /*084e*/ 	.short	0x0016


	//----- nvinfo : EIATTR_EXIT_INSTR_OFFSETS
	.align		4
        /*0850*/ 	.byte	0x04, 0x1c
        /*0852*/ 	.short	(.L_297 - .L_296)


	//   ....[0]....
.L_296:
        /*0854*/ 	.word	0x00000a70


	//   ....[1]....
        /*0858*/ 	.word	0x0000bad0


	//   ....[2]....
        /*085c*/ 	.word	0x0000ff00


	//----- nvinfo : EIATTR_MAX_THREADS
	.align		4
.L_297:
        /*0860*/ 	.byte	0x04, 0x05
        /*0862*/ 	.short	(.L_299 - .L_298)
.L_298:
        /*0864*/ 	.word	0x00000200
        /*0868*/ 	.word	0x00000001
        /*086c*/ 	.word	0x00000001


	//----- nvinfo : EIATTR_CRS_STACK_SIZE
	.align		4
.L_299:
        /*0870*/ 	.byte	0x04, 0x1e
        /*0872*/ 	.short	(.L_301 - .L_300)
.L_300:
        /*0874*/ 	.word	0x00000000


	//----- nvinfo : EIATTR_CBANK_PARAM_SIZE
	.align		4
.L_301:
        /*0878*/ 	.byte	0x03, 0x19
        /*087a*/ 	.short	0x0a70


	//----- nvinfo : EIATTR_PARAM_CBANK
	.align		4
        /*087c*/ 	.byte	0x04, 0x0a
        /*087e*/ 	.short	(.L_303 - .L_302)
	.align		4
.L_302:
        /*0880*/ 	.word	index@(.nv.constant0._ZN7cutlass13device_kernelIN5flash11enable_sm90INS1_16FlashAttnFwdSm90INS1_25CollectiveMainloopFwdSm90ILi2EN4cute5tupleIJNS5_1CILi1EEES8_S8_EEENS6_IJNS7_ILi192EEENS7_ILi160EEENS7_ILi64EEEEEELi64ENS_12float_e4m3_tEfNS_4arch4Sm90ELb1ELb0ELb0ELb1ELb0ELb0ELb0ELb1ELb1ELb0ELb0ELb0EEENS1_21CollectiveEpilogueFwdINS6_IJSA_SC_SB_EEES9_NS_10bfloat16_tESG_Li384ELb1ELb0ELb0ELb1EEENS1_36VarlenDynamicPersistentTileSchedulerILi192ELi160ELi384ELi128ELb0ELb0ELb1ELb1ELb1ELb1EEEEEEEEEvNT_6ParamsE)
        /*0884*/ 	.short	0x0210
        /*0886*/ 	.short	0x0a70


	//----- nvinfo : EIATTR_SW_WAR
	.align		4
.L_303:
        /*0888*/ 	.byte	0x04, 0x36
        /*088a*/ 	.short	(.L_305 - .L_304)
.L_304:
        /*088c*/ 	.word	0x00000008
.L_305:


//--------------------- .nv.info._ZN7cutlass13device_kernelIN5flash11enable_sm90INS1_16FlashAttnFwdSm90INS1_25CollectiveMainloopFwdSm90ILi2EN4cute5tupleIJNS5_1CILi1EEES8_S8_EEENS6_IJNS7_ILi192EEENS7_ILi160EEENS7_ILi64EEEEEELi64ENS_12float_e4m3_tEfNS_4arch4Sm90ELb1ELb0ELb0ELb1ELb0ELb1ELb0ELb1ELb1ELb0ELb0ELb0EEENS1_21CollectiveEpilogueFwdINS6_IJSA_SC_SB_EEES9_NS_10bfloat16_tESG_Li384ELb1ELb0ELb0ELb1EEENS1_36VarlenDynamicPersistentTileSchedulerILi192ELi160ELi384ELi128ELb0ELb0ELb1ELb1ELb1ELb1EEEEEEEEEvNT_6ParamsE --------------------------
	.section	.nv.info._ZN7cutlass13device_kernelIN5flash11enable_sm90INS1_16FlashAttnFwdSm90INS1_25CollectiveMainloopFwdSm90ILi2EN4cute5tupleIJNS5_1CILi1EEES8_S8_EEENS6_IJNS7_ILi192EEENS7_ILi160EEENS7_ILi64EEEEEELi64ENS_12float_e4m3_tEfNS_4arch4Sm90ELb1ELb0ELb0ELb1ELb0ELb1ELb0ELb1ELb1ELb0ELb0ELb0EEENS1_21CollectiveEpilogueFwdINS6_IJSA_SC_SB_EEES9_NS_10bfloat16_tESG_Li384ELb1ELb0ELb0ELb1EEENS1_36VarlenDynamicPersistentTileSchedulerILi192ELi160ELi384ELi128ELb0ELb0ELb1ELb1ELb1ELb1EEEEEEEEEvNT_6ParamsE,"",@"SHT_CUDA_INFO"
	.sectionflags	@""
	.align	4


	//----- nvinfo : EIATTR_CUDA_API_VERSION
	.align		4
        /*0000*/ 	.byte	0x04, 0x37
        /*0002*/ 	.short	(.L_307 - .L_306)
.L_306:
        /*0004*/ 	.word	0x00000082


	//----- nvinfo : EIATTR_KPARAM_INFO
	.align		4
.L_307:
        /*0008*/ 	.byte	0x04, 0x17
        /*000a*/ 	.short	(.L_309 - .L_308)
.L_308:
        /*000c*/ 	.word	0x00000000
        /*0010*/ 	.short	0x0000
        /*0012*/ 	.short	0x0070
        /*0014*/ 	.byte	0x00, 0xf0, 0x01, 0x28


	//----- nvinfo : EIATTR_SPARSE_MMA_MASK
	.align		4
.L_309:
        /*0018*/ 	.byte	0x03, 0x50
        /*001a*/ 	.short	0x0000


	//----- nvinfo : EIATTR_MAXREG_COUNT
	.align		4
        /*001c*/ 	.byte	0x03, 0x1b
        /*001e*/ 	.short	0x0080


	//----- nvinfo : EIATTR_NUM_BARRIERS
	.align		4
        /*0020*/ 	.byte	0x02, 0x4c
        /*0022*/ 	.byte	0x10
	.zero		1


	//----- nvinfo : EIATTR_EXTERNS
	.align		4
        /*0024*/ 	.byte	0x04, 0x0f
        /*0026*/ 	.short	(.L_311 - .L_310)


	//   ....[0]....
	.align		4
.L_310:
        /*0028*/ 	.word	index@(__assertfail)


	//----- nvinfo : EIATTR_ANNOTATIONS
	.align		4
.L_311:
        /*002c*/ 	.byte	0x04, 0x55
        /*002e*/ 	.short	(.L_313 - .L_312)


	//   ....[0]....
.L_312:
        /* <DEDUP_REMOVED lines=77> */


	//----- nvinfo : EIATTR_MERCURY_ISA_VERSION
	.align		4
.L_313:
        /*04e8*/ 	.byte	0x03, 0x5f
        /*04ea*/ 	.short	0x0101


	//----- nvinfo : EIATTR_UNUSED_LOAD_BYTE_OFFSET
	.align		4
        /*04ec*/ 	.byte	0x04, 0x44
        /*04ee*/ 	.short	(.L_315 - .L_314)


	//   ....[0]....
.L_314:
        /*04f0*/ 	.word	0x00000ac0
        /*04f4*/ 	.word	0x0000fff0


	//   ....[1]....
        /*04f8*/ 	.word	0x00010f90
        /*04fc*/ 	.word	0x0000fff0


	//----- nvinfo : EIATTR_INT_WARP_WIDE_INSTR_OFFSETS
	.align		4
.L_315:
        /*0500*/ 	.byte	0x04, 0x31
        /*0502*/ 	.short	(.L_317 - .L_316)


	//   ....[0]....
.L_316:
        /*0504*/ 	.word	0x000001b0


	//   ....[1]....
        /*0508*/ 	.word	0x00000250


	//   ....[2]....
        /*050c*/ 	.word	0x000002c0


	//   ....[3]....
        /*0510*/ 	.word	0x00014e10


	//   ....[4]....
        /*0514*/ 	.word	0x00014ea0


	//   ....[5]....
        /*0518*/ 	.word	0x000155c0


	//   ....[6]....
        /*051c*/ 	.word	0x00015600


	//   ....[7]....
        /*0520*/ 	.word	0x00016c10


	//   ....[8]....
        /*0524*/ 	.word	0x00016ca0


	//----- nvinfo : EIATTR_COOP_GROUP_MASK_REGIDS
	.align		4
.L_317:
        /*0528*/ 	.byte	0x04, 0x29
        /*052a*/ 	.short	(.L_319 - .L_318)


	//   ....[0]....
.L_318:
        /*052c*/ 	.word	0xffffffff


	//   ....[1]....
        /*0530*/ 	.word	0xffffffff


	//   ....[2]....
        /*0534*/ 	.word	0xffffffff


	//   ....[3]....
        /*0538*/ 	.word	0xffffffff


	//   ....[4]....
        /*053c*/ 	.word	0xffffffff


	//   ....[5]....
        /*0540*/ 	.word	0xffffffff


	//   ....[6]....
        /*0544*/ 	.word	0xffffffff


	//   ....[7]....
        /*0548*/ 	.word	0xffffffff


	//   ....[8]....
        /*054c*/ 	.word	0xffffffff


	//   ....[9]....
        /*0550*/ 	.word	0xffffffff


	//   ....[10]....
        /*0554*/ 	.word	0xffffffff


	//   ....[11]....
        /*0558*/ 	.word	0xffffffff


	//   ....[12]....
        /*055c*/ 	.word	0xffffffff


	//   ....[13]....
        /*0560*/ 	.word	0xffffffff


	//   ....[14]....
        /*0564*/ 	.word	0xffffffff


	//   ....[15]....
        /*0568*/ 	.word	0xffffffff


	//   ....[16]....
        /*056c*/ 	.word	0xffffffff


	//   ....[17]....
        /*0570*/ 	.word	0xffffffff


	//   ....[18]....
        /*0574*/ 	.word	0xffffffff


	//   ....[19]....
        /*0578*/ 	.word	0xffffffff


	//   ....[20]....
        /*057c*/ 	.word	0xffffffff


	//   ....[21]....
        /*0580*/ 	.word	0xffffffff


	//   ....[22]....
        /*0584*/ 	.word	0xffffffff


	//   ....[23]....
        /*0588*/ 	.word	0xffffffff


	//   ....[24]....
        /*058c*/ 	.word	0xffffffff


	//   ....[25]....
        /*0590*/ 	.word	0xffffffff


	//   ....[26]....
        /*0594*/ 	.word	0xffffffff


	//   ....[27]....
        /*0598*/ 	.word	0xffffffff


	//   ....[28]....
        /*059c*/ 	.word	0xffffffff


	//   ....[29]....
        /*05a0*/ 	.word	0xffffffff


	//   ....[30]....
        /*05a4*/ 	.word	0xffffffff


	//   ....[31]....
        /*05a8*/ 	.word	0xffffffff


	//   ....[32]....
        /*05ac*/ 	.word	0xffffffff


	//   ....[33]....
        /*05b0*/ 	.word	0xffffffff


	//   ....[34]....
        /*05b4*/ 	.word	0xffffffff


	//   ....[35]....
        /*05b8*/ 	.word	0xffffffff


	//   ....[36]....
        /*05bc*/ 	.word	0xffffffff


	//   ....[37]....
        /*05c0*/ 	.word	0xffffffff


	//   ....[38]....
        /*05c4*/ 	.word	0xffffffff


	//   ....[39]....
        /*05c8*/ 	.word	0xffffffff


	//   ....[40]....
        /*05cc*/ 	.word	0xffffffff


	//   ....[41]....
        /*05d0*/ 	.word	0xffffffff


	//   ....[42]....
        /*05d4*/ 	.word	0xffffffff


	//   ....[43]....
        /*05d8*/ 	.word	0xffffffff


	//   ....[44]....
        /*05dc*/ 	.word	0xffffffff


	//   ....[45]....
        /*05e0*/ 	.word	0xffffffff


	//   ....[46]....
        /*05e4*/ 	.word	0xffffffff


	//   ....[47]....
        /*05e8*/ 	.word	0xffffffff


	//   ....[48]....
        /*05ec*/ 	.word	0xffffffff


	//   ....[49]....
        /*05f0*/ 	.word	0xffffffff


	//   ....[50]....
        /*05f4*/ 	.word	0xffffffff


	//   ....[51]....
        /*05f8*/ 	.word	0xffffffff


	//   ....[52]....
        /*05fc*/ 	.word	0xffffffff


	//   ....[53]....
        /*0600*/ 	.word	0xffffffff


	//   ....[54]....
        /*0604*/ 	.word	0xffffffff


	//   ....[55]....
        /*0608*/ 	.word	0xffffffff


	//   ....[56]....
        /*060c*/ 	.word	0xffffffff


	//   ....[57]....
        /*0610*/ 	.word	0xffffffff


	//   ....[58]....
        /*0614*/ 	.word	0xffffffff


	//   ....[59]....
        /*0618*/ 	.word	0xffffffff


	//   ....[60]....
        /*061c*/ 	.word	0xffffffff


	//   ....[61]....
        /*0620*/ 	.word	0xffffffff


	//   ....[62]....
        /*0624*/ 	.word	0xffffffff


	//   ....[63]....
        /*0628*/ 	.word	0xffffffff


	//   ....[64]....
        /*062c*/ 	.word	0xffffffff


	//   ....[65]....
        /*0630*/ 	.word	0xffffffff


	//   ....[66]....
        /*0634*/ 	.word	0xffffffff


	//   ....[67]....
        /*0638*/ 	.word	0xffffffff


	//   ....[68]....
        /*063c*/ 	.word	0xffffffff


	//   ....[69]....
        /*0640*/ 	.word	0xffffffff


	//   ....[70]....
        /*0644*/ 	.word	0xffffffff


	//   ....[71]....
        /*0648*/ 	.word	0xffffffff


	//   ....[72]....
        /*064c*/ 	.word	0xffffffff


	//   ....[73]....
        /*0650*/ 	.word	0xffffffff


	//   ....[74]....
        /*0654*/ 	.word	0xffffffff


	//   ....[75]....
        /*0658*/ 	.word	0xffffffff


	//   ....[76]....
        /*065c*/ 	.word	0x0500000f


	//   ....[77]....
        /*0660*/ 	.word	0x0500000f


	//   ....[78]....
        /*0664*/ 	.word	0x0500000f


	//   ....[79]....
        /*0668*/ 	.word	0x0500000f


	//   ....[80]....
        /*066c*/ 	.word	0x0500000f


	//   ....[81]....
        /*0670*/ 	.word	0x0500000f


	//   ....[82]....
        /*0674*/ 	.word	0x0500000f


	//   ....[83]....
        /*0678*/ 	.word	0x0500000f


	//   ....[84]....
        /*067c*/ 	.word	0x0500000f


	//   ....[85]....
        /*0680*/ 	.word	0x0500000f


	//   ....[86]....
        /*0684*/ 	.word	0x0500000f


	//   ....[87]....
        /*0688*/ 	.word	0x0500000f


	//   ....[88]....
        /*068c*/ 	.word	0x0500000f


	//   ....[89]....
        /*0690*/ 	.word	0x0500000f


	//   ....[90]....
        /*0694*/ 	.word	0x0500000f


	//   ....[91]....
        /*0698*/ 	.word	0x0500000f


	//   ....[92]....
        /*069c*/ 	.word	0x0500000f


	//   ....[93]....
        /*06a0*/ 	.word	0x0500000f


	//   ....[94]....
        /*06a4*/ 	.word	0x0500000f


	//   ....[95]....
        /*06a8*/ 	.word	0x0500000f


	//   ....[96]....
        /*06ac*/ 	.word	0x0500000f


	//   ....[97]....
        /*06b0*/ 	.word	0x0500000f


	//   ....[98]....
        /*06b4*/ 	.word	0x0500000f


	//   ....[99]....
        /*06b8*/ 	.word	0x0500000f


	//   ....[100]....
        /*06bc*/ 	.word	0x0500000f


	//   ....[101]....
        /*06c0*/ 	.word	0x0500000f


	//   ....[102]....
        /*06c4*/ 	.word	0x0500000f


	//   ....[103]....
        /*06c8*/ 	.word	0x0500000f


	//----- nvinfo : EIATTR_COOP_GROUP_INSTR_OFFSETS
	.align		4
.L_319:
        /*06cc*/ 	.byte	0x04, 0x28
        /*06ce*/ 	.short	(.L_321 - .L_320)


	//   ....[0]....
.L_320:
        /*06d0*/ 	.word	0x00000060


	//   ....[1]....
        /*06d4*/ 	.word	0x000001c0


	//   ....[2]....
        /*06d8*/ 	.word	0x00000270


	//   ....[3]....
        /*06dc*/ 	.word	0x00000430


	//   ....[4]....
        /*06e0*/ 	.word	0x00000590


	//   ....[5]....
        /*06e4*/ 	.word	0x000006b0


	//   ....[6]....
        /*06e8*/ 	.word	0x00000810


	//   ....[7]....
        /*06ec*/ 	.word	0x00005270


	//   ....[8]....
        /*06f0*/ 	.word	0x00009240


	//   ....[9]....
        /*06f4*/ 	.word	0x00009260


	//   ....[10]....
        /*06f8*/ 	.word	0x00009b80


	//   ....[11]....
        /*06fc*/ 	.word	0x00009bb0


	//   ....[12]....
        /*0700*/ 	.word	0x0000c1b0


	//   ....[13]....
        /*0704*/ 	.word	0x0000c1d0


	//   ....[14]....
        /*0708*/ 	.word	0x0000cb10


	//   ....[15]....
        /*070c*/ 	.word	0x0000cb30


	//   ....[16]....
        /*0710*/ 	.word	0x0000eeb0


	//   ....[17]....
        /*0714*/ 	.word	0x0000eed0


	//   ....[18]....
        /*0718*/ 	.word	0x0000ef50


	//   ....[19]....
        /*071c*/ 	.word	0x0000ef70


	//   ....[20]....
        /*0720*/ 	.word	0x00010900


	//   ....[21]....
        /*0724*/ 	.word	0x00010920


	//   ....[22]....
        /*0728*/ 	.word	0x00010a30


	//   ....[23]....
        /*072c*/ 	.word	0x00010af0


	//   ....[24]....
        /*0730*/ 	.word	0x00011410


	//   ....[25]....
        /*0734*/ 	.word	0x00011420


	//   ....[26]....
        /*0738*/ 	.word	0x00011430


	//   ....[27]....
        /*073c*/ 	.word	0x00011440


	//   ....[28]....
        /*0740*/ 	.word	0x00011450


	//   ....[29]....
        /*0744*/ 	.word	0x00011460


	//   ....[30]....
        /*0748*/ 	.word	0x00011470


	//   ....[31]....
        /*074c*/ 	.word	0x00011480


	//   ....[32]....
        /*0750*/ 	.word	0x00011490


	//   ....[33]....
        /*0754*/ 	.word	0x000114a0


	//   ....[34]....
        /*0758*/ 	.word	0x000114b0


	//   ....[35]....
        /*075c*/ 	.word	0x000114c0


	//   ....[36]....
        /*0760*/ 	.word	0x000114d0


	//   ....[37]....
        /*0764*/ 	.word	0x000114e0


	//   ....[38]....
        /*0768*/ 	.word	0x000114f0


	//   ....[39]....
        /*076c*/ 	.word	0x00011500


	//   ....[40]....
        /*0770*/ 	.word	0x00012c70


	//   ....[41]....
        /*0774*/ 	.word	0x00012e40


	//   ....[42]....
        /*0778*/ 	.word	0x00012e70


	//   ....[43]....
        /*077c*/ 	.word	0x00012ea0


	//   ....[44]....
        /*0780*/ 	.word	0x00012ed0


	//   ....[45]....
        /*0784*/ 	.word	0x00012f00


	//   ....[46]....
        /*0788*/ 	.word	0x00012f30


	//   ....[47]....
        /*078c*/ 	.word	0x000130a0


	//   ....[48]....
        /*0790*/ 	.word	0x000130d0


	//   ....[49]....
        /*0794*/ 	.word	0x00013100


	//   ....[50]....
        /*0798*/ 	.word	0x00013130


	//   ....[51]....
        /*079c*/ 	.word	0x00013160


	//   ....[52]....
        /*07a0*/ 	.word	0x00013190


	//   ....[53]....
        /*07a4*/ 	.word	0x00013240


	//   ....[54]....
        /*07a8*/ 	.word	0x000132a0


	//   ....[55]....
        /*07ac*/ 	.word	0x00013340


	//   ....[56]....
        /*07b0*/ 	.word	0x00014140


	//   ....[57]....
        /*07b4*/ 	.word	0x000157b0


	//   ....[58]....
        /*07b8*/ 	.word	0x00017320


	//   ....[59]....
        /*07bc*/ 	.word	0x00017370


	//   ....[60]....
        /*07c0*/ 	.word	0x000173a0


	//   ....[61]....
        /*07c4*/ 	.word	0x000173d0


	//   ....[62]....
        /*07c8*/ 	.word	0x000173e0


	//   ....[63]....
        /*07cc*/ 	.word	0x00017410


	//   ....[64]....
        /*07d0*/ 	.word	0x00017440


	//   ....[65]....
        /*07d4*/ 	.word	0x00017470


	//   ....[66]....
        /*07d8*/ 	.word	0x000175f0


	//   ....[67]....
        /*07dc*/ 	.word	0x00017620


	//   ....[68]....
        /*07e0*/ 	.word	0x00017650


	//   ....[69]....
        /*07e4*/ 	.word	0x00017680


	//   ....[70]....
        /*07e8*/ 	.word	0x000176b0


	//   ....[71]....
        /*07ec*/ 	.word	0x000176e0


	//   ....[72]....
        /*07f0*/ 	.word	0x000177a0


	//   ....[73]....
        /*07f4*/ 	.word	0x000177c0


	//   ....[74]....
        /*07f8*/ 	.word	0x00017830


	//   ....[75]....
        /*07fc*/ 	.word	0x00017ed0


	//   ....[76]....
        /*0800*/ 	.word	0x00018340


	//   ....[77]....
        /*0804*/ 	.word	0x000183e0


	//   ....[78]....
        /*0808*/ 	.word	0x00018480


	//   ....[79]....
        /*080c*/ 	.word	0x00018520


	//   ....[80]....
        /*0810*/ 	.word	0x00018600


	//   ....[81]....
        /*0814*/ 	.word	0x000186a0


	//   ....[82]....
        /*0818*/ 	.word	0x00018740


	//   ....[83]....
        /*081c*/ 	.word	0x000187e0


	//   ....[84]....
        /*0820*/ 	.word	0x00018ae0


	//   ....[85]....
        /*0824*/ 	.word	0x00018dc0


	//   ....[86]....
        /*0828*/ 	.word	0x000191e0


	//   ....[87]....
        /*082c*/ 	.word	0x00019280


	//   ....[88]....
        /*0830*/ 	.word	0x000193a0


	//   ....[89]....
        /*0834*/ 	.word	0x00019410


	//   ....[90]....
        /*0838*/ 	.word	0x00019480


	//   ....[91]....
        /*083c*/ 	.word	0x000194f0


	//   ....[92]....
        /*0840*/ 	.word	0x00019560


	//   ....[93]....
        /*0844*/ 	.word	0x000195e0


	//   ....[94]....
        /*0848*/ 	.word	0x00019670


	//   ....[95]....
        /*084c*/ 	.word	0x00019700


	//   ....[96]....
        /*0850*/ 	.word	0x00019770


	//   ....[97]....
        /*0854*/ 	.word	0x000197e0


	//   ....[98]....
        /*0858*/ 	.word	0x00019850


	//   ....[99]....
        /*085c*/ 	.word	0x000198d0


	//   ....[100]....
        /*0860*/ 	.word	0x00019940


	//   ....[101]....
        /*0864*/ 	.word	0x000199e0


	//   ....[102]....
        /*0868*/ 	.word	0x00019a70


	//   ....[103]....
        /*086c*/ 	.word	0x00019b90


	//----- nvinfo : EIATTR_REG_RECONFIG
	.align		4
.L_321:
        /*0870*/ 	.byte	0x01, 0x54
	.zero		2


	//----- nvinfo : EIATTR_SYSCALL_OFFSETS
	.align		4
        /*0874*/ 	.byte	0x04, 0x46
        /*0876*/ 	.short	(.L_323 - .L_322)


	//   ....[0]....
.L_322:
        /*0878*/ 	.word	0x000018f0


	//   ....[1]....
        /*087c*/ 	.word	0x00001a40


	//   ....[2]....
        /*0880*/ 	.word	0x000053e0


	//   ....[3]....
        /*0884*/ 	.word	0x00005770


	//   ....[4]....
        /*0888*/ 	.word	0x00015020


	//   ....[5]....
        /*088c*/ 	.word	0x000151a0


	//   ....[6]....
        /*0890*/ 	.word	0x00015300


	//   ....[7]....
        /*0894*/ 	.word	0x00015460


	//----- nvinfo : EIATTR_MBARRIER_INSTR_OFFSETS
	.align		4
.L_323:
        /*0898*/ 	.byte	0x04, 0x39
        /*089a*/ 	.short	(.L_325 - .L_324)


	//   ....[0]....
.L_324:
        /*089c*/ 	.word	0x000002e0
        /*08a0*/ 	.word	0x000000ff
        /*08a4*/ 	.word	0x00013200
        /*08a8*/ 	.short	0x0100
        /*08aa*/ 	.byte	0x08
	.zero		1


	//   ....[1]....
        /*08ac*/ 	.word	0x000002f0
        /*08b0*/ 	.word	0x000000ff
        /*08b4*/ 	.word	0x00013220
        /*08b8*/ 	.short	0x0100
        /*08ba*/ 	.byte	0x08
	.zero		1


	//   ....[2]....
        /*08bc*/ 	.word	0x000003e0
        /*08c0*/ 	.word	0x000000ff
        /*08c4*/ 	.word	0x00013230
        /*08c8*/ 	.short	0x0100
        /*08ca*/ 	.byte	0x08
	.zero		1


	//   ....[3]....
        /*08cc*/ 	.word	0x000003f0
        /*08d0*/ 	.word	0x000000ff
        /*08d4*/ 	.word	0x00013240
        /*08d8*/ 	.short	0x0100
        /*08da*/ 	.byte	0x08
	.zero		1


	//   ....[4]....
        /*08dc*/ 	.word	0x00000400
        /*08e0*/ 	.word	0x000000ff
        /*08e4*/ 	.word	0x00013238
        /*08e8*/ 	.short	0x0100
        /*08ea*/ 	.byte	0x08
	.zero		1


	//   ....[5]....
        /*08ec*/ 	.word	0x00000410
        /*08f0*/ 	.word	0x000000ff
        /*08f4*/ 	.word	0x00013248
        /*08f8*/ 	.short	0x0100
        /*08fa*/ 	.byte	0x08
	.zero		1


	//   ....[6]....
        /*08fc*/ 	.word	0x00000540
        /*0900*/ 	.word	0x000000ff
        /*0904*/ 	.word	0x00013250
        /*0908*/ 	.short	0x0100
        /*090a*/ 	.byte	0x08
	.zero		1


	//   ....[7]....
        /*090c*/ 	.word	0x00000550
        /*0910*/ 	.word	0x000000ff
        /*0914*/ 	.word	0x00013260
        /*0918*/ 	.short	0x0100
        /*091a*/ 	.byte	0x08
	.zero		1


	//   ....[8]....
        /*091c*/ 	.word	0x00000560
        /*0920*/ 	.word	0x000000ff
        /*0924*/ 	.word	0x00013258
        /*0928*/ 	.short	0x0100
        /*092a*/ 	.byte	0x08
	.zero		1


	//   ....[9]....
        /*092c*/ 	.word	0x00000570
        /*0930*/ 	.word	0x000000ff
        /*0934*/ 	.word	0x00013268
        /*0938*/ 	.short	0x0100
        /*093a*/ 	.byte	0x08
	.zero		1


	//   ....[10]....
        /*093c*/ 	.word	0x00000660
        /*0940*/ 	.word	0x000000ff
        /*0944*/ 	.word	0x00013270
        /*0948*/ 	.short	0x0100
        /*094a*/ 	.byte	0x06
	.zero		1


	//   ....[11]....
        /*094c*/ 	.word	0x00000670
        /*0950*/ 	.word	0x000000ff
        /*0954*/ 	.word	0x00013280
        /*0958*/ 	.short	0x0100
        /*095a*/ 	.byte	0x06
	.zero		1


	//   ....[12]....
        /*095c*/ 	.word	0x00000680
        /*0960*/ 	.word	0x000000ff
        /*0964*/ 	.word	0x00013278
        /*0968*/ 	.short	0x0100
        /*096a*/ 	.byte	0x06
	.zero		1


	//   ....[13]....
        /*096c*/ 	.word	0x00000690
        /*0970*/ 	.word	0x000000ff
        /*0974*/ 	.word	0x00013288
        /*0978*/ 	.short	0x0100
        /*097a*/ 	.byte	0x06
	.zero		1


	//   ....[14]....
        /*097c*/ 	.word	0x000007c0
        /*0980*/ 	.word	0x000000ff
        /*0984*/ 	.word	0x00013290
        /*0988*/ 	.short	0x0100
        /*098a*/ 	.byte	0x08
	.zero		1


	//   ....[15]....
        /*098c*/ 	.word	0x000007d0
        /*0990*/ 	.word	0x000000ff
        /*0994*/ 	.word	0x000132a0
        /*0998*/ 	.short	0x0100
        /*099a*/ 	.byte	0x08
	.zero		1


	//   ....[16]....
        /*099c*/ 	.word	0x000007e0
        /*09a0*/ 	.word	0x000000ff
        /*09a4*/ 	.word	0x00013298
        /*09a8*/ 	.short	0x0100
        /*09aa*/ 	.byte	0x08
	.zero		1


	//   ....[17]....
        /*09ac*/ 	.word	0x000007f0
        /*09b0*/ 	.word	0x000000ff
        /*09b4*/ 	.word	0x000132a8
        /*09b8*/ 	.short	0x0100
        /*09ba*/ 	.byte	0x08
	.zero		1


	//   ....[18]....
        /*09bc*/ 	.word	0x00000920
        /*09c0*/ 	.word	0x000000ff
        /*09c4*/ 	.word	0x000132b0
        /*09c8*/ 	.short	0x0100
        /*09ca*/ 	.byte	0x08
	.zero		1


	//   ....[19]....
        /*09cc*/ 	.word	0x00000930
        /*09d0*/ 	.word	0x000000ff
        /*09d4*/ 	.word	0x000132c0
        /*09d8*/ 	.short	0x0100
        /*09da*/ 	.byte	0x08
	.zero		1


	//   ....[20]....
        /*09dc*/ 	.word	0x00000940
        /*09e0*/ 	.word	0x000000ff
        /*09e4*/ 	.word	0x000132b8
        /*09e8*/ 	.short	0x0100
        /*09ea*/ 	.byte	0x08
	.zero		1


	//   ....[21]....
        /*09ec*/ 	.word	0x00000950
        /*09f0*/ 	.word	0x000000ff
        /*09f4*/ 	.word	0x000132c8
        /*09f8*/ 	.short	0x0100
        /*09fa*/ 	.byte	0x08
	.zero		1


	//   ....[22]....
        /*09fc*/ 	.word	0x000026a0
        /*0a00*/ 	.word	0x0000004b
        /*0a04*/ 	.word	0x00013290
        /*0a08*/ 	.short	0x010a
        /*0a0a*/ 	.byte	0x3f
	.zero		1


	//   ....[23]....
        /*0a0c*/ 	.word	0x00003740
        /*0a10*/ 	.word	0x0000004b
        /*0a14*/ 	.word	0x00013290
        /*0a18*/ 	.short	0x010a
        /*0a1a*/ 	.byte	0x3f
	.zero		1


	//   ....[24]....
        /*0a1c*/ 	.word	0x000047b0
        /*0a20*/ 	.word	0x0000004b
        /*0a24*/ 	.word	0x00013290
        /*0a28*/ 	.short	0x010a
        /*0a2a*/ 	.byte	0x3f
	.zero		1


	//   ....[25]....
        /*0a2c*/ 	.word	0x00004940
        /*0a30*/ 	.word	0x00000004
        /*0a34*/ 	.word	0x00000000
        /*0a38*/ 	.short	0x0101
        /*0a3a*/ 	.byte	0x3f
	.zero		1


	//   ....[26]....
        /*0a3c*/ 	.word	0x00004980
        /*0a40*/ 	.word	0x0000004b
        /*0a44*/ 	.word	0x000132b0
        /*0a48*/ 	.short	0x010a
        /*0a4a*/ 	.byte	0x3f
	.zero		1


	//   ....[27]....
        /*0a4c*/ 	.word	0x00004c00
        /*0a50*/ 	.word	0x0000004b
        /*0a54*/ 	.word	0x00000000
        /*0a58*/ 	.short	0x0101
        /*0a5a*/ 	.byte	0x3f
	.zero		1


	//   ....[28]....
        /*0a5c*/ 	.word	0x00005480
        /*0a60*/ 	.word	0x00000010
        /*0a64*/ 	.word	0x00013200
        /*0a68*/ 	.short	0x010a
        /*0a6a*/ 	.byte	0x3f
	.zero		1


	//   ....[29]....
        /*0a6c*/ 	.word	0x000054d0
        /*0a70*/ 	.word	0x00000010
        /*0a74*/ 	.word	0x00013200
        /*0a78*/ 	.short	0x010a
        /*0a7a*/ 	.byte	0x3f
	.zero		1


	//   ....[30]....
        /*0a7c*/ 	.word	0x00005d90
        /*0a80*/ 	.word	0x00000010
        /*0a84*/ 	.word	0x00013200
        /*0a88*/ 	.short	0x010a
        /*0a8a*/ 	.byte	0x3f
	.zero		1


	//   ....[31]....
        /*0a8c*/ 	.word	0x00007230
        /*0a90*/ 	.word	0x00000010
        /*0a94*/ 	.word	0x00013200
        /*0a98*/ 	.short	0x010a
        /*0a9a*/ 	.byte	0x3f
	.zero		1


	//   ....[32]....
        /*0a9c*/ 	.word	0x00008350
        /*0aa0*/ 	.word	0x0000000c
        /*0aa4*/ 	.word	0x00013230
        /*0aa8*/ 	.short	0x010a
        /*0aaa*/ 	.byte	0x3f
	.zero		1


	//   ....[33]....
        /*0aac*/ 	.word	0x00008400
        /*0ab0*/ 	.word	0x0000000c
        /*0ab4*/ 	.word	0x00013230
        /*0ab8*/ 	.short	0x010a
        /*0aba*/ 	.byte	0x3f
	.zero		1


	//   ....[34]....
        /*0abc*/ 	.word	0x00009f40
        /*0ac0*/ 	.word	0x00000045
        /*0ac4*/ 	.word	0x00000000
        /*0ac8*/ 	.short	0x0101
        /*0aca*/ 	.byte	0x3f
	.zero		1


	//   ....[35]....
        /*0acc*/ 	.word	0x0000b110
        /*0ad0*/ 	.word	0x0000000d
        /*0ad4*/ 	.word	0x00013230
        /*0ad8*/ 	.short	0x010a
        /*0ada*/ 	.byte	0x3f
	.zero		1


	//   ....[36]....
        /*0adc*/ 	.word	0x0000b1a0
        /*0ae0*/ 	.word	0x0000000d
        /*0ae4*/ 	.word	0x00013230
        /*0ae8*/ 	.short	0x010a
        /*0aea*/ 	.byte	0x3f
	.zero		1


	//   ....[37]....
        /*0aec*/ 	.word	0x0000b760
        /*0af0*/ 	.word	0x00000014
        /*0af4*/ 	.word	0x00013250
        /*0af8*/ 	.short	0x010a
        /*0afa*/ 	.byte	0x3f
	.zero		1


	//   ....[38]....
        /*0afc*/ 	.word	0x0000b7b0
        /*0b00*/ 	.word	0x00000014
        /*0b04*/ 	.word	0x00013250
        /*0b08*/ 	.short	0x010a
        /*0b0a*/ 	.byte	0x3f
	.zero		1


	//   ....[39]....
        /*0b0c*/ 	.word	0x0000da00
        /*0b10*/ 	.word	0x0000000d
        /*0b14*/ 	.word	0x00000000
        /*0b18*/ 	.short	0x0101
        /*0b1a*/ 	.byte	0x3f
	.zero		1


	//   ....[40]....
        /*0b1c*/ 	.word	0x0000db60
        /*0b20*/ 	.word	0x00000014
        /*0b24*/ 	.word	0x00000000
        /*0b28*/ 	.short	0x0101
        /*0b2a*/ 	.byte	0x3f
	.zero		1


	//   ....[41]....
        /*0b2c*/ 	.word	0x0000e180
        /*0b30*/ 	.word	0x00000003
        /*0b34*/ 	.word	0x00013230
        /*0b38*/ 	.short	0x010a
        /*0b3a*/ 	.byte	0x3f
	.zero		1


	//   ....[42]....
        /*0b3c*/ 	.word	0x0000e210
        /*0b40*/ 	.word	0x00000003
        /*0b44*/ 	.word	0x00013230
        /*0b48*/ 	.short	0x010a
        /*0b4a*/ 	.byte	0x3f
	.zero		1


	//   ....[43]....
        /*0b4c*/ 	.word	0x0000e7d0
        /*0b50*/ 	.word	0x0000000d
        /*0b54*/ 	.word	0x00013250
        /*0b58*/ 	.short	0x010a
        /*0b5a*/ 	.byte	0x3f
	.zero		1


	//   ....[44]....
        /*0b5c*/ 	.word	0x0000e820
        /*0b60*/ 	.word	0x0000000d
        /*0b64*/ 	.word	0x00013250
        /*0b68*/ 	.short	0x010a
        /*0b6a*/ 	.byte	0x3f
	.zero		1


	//   ....[45]....
        /*0b6c*/ 	.word	0x0000f910
        /*0b70*/ 	.word	0x00000014
        /*0b74*/ 	.word	0x00000000
        /*0b78*/ 	.short	0x0101
        /*0b7a*/ 	.byte	0x3f
	.zero		1


	//   ....[46]....
        /*0b7c*/ 	.word	0x00010580
        /*0b80*/ 	.word	0x0000000d
        /*0b84*/ 	.word	0x00000000
        /*0b88*/ 	.short	0x0101
        /*0b8a*/ 	.byte	0x3f
	.zero		1


	//   ....[47]....
        /*0b8c*/ 	.word	0x00010600
        /*0b90*/ 	.word	0x0000000d
        /*0b94*/ 	.word	0x00013250
        /*0b98*/ 	.short	0x010a
        /*0b9a*/ 	.byte	0x3f
	.zero		1


	//   ....[48]....
        /*0b9c*/ 	.word	0x00010650
        /*0ba0*/ 	.word	0x0000000d
        /*0ba4*/ 	.word	0x00013250
        /*0ba8*/ 	.short	0x010a
        /*0baa*/ 	.byte	0x3f
	.zero		1


	//   ....[49]....
        /*0bac*/ 	.word	0x00010cc0
        /*0bb0*/ 	.word	0x00000000
        /*0bb4*/ 	.word	0x00000000
        /*0bb8*/ 	.short	0x0101
        /*0bba*/ 	.byte	0x3f
	.zero		1


	//   ....[50]....
        /*0bbc*/ 	.word	0x00011e60
        /*0bc0*/ 	.word	0x00000000
        /*0bc4*/ 	.word	0x00000000
        /*0bc8*/ 	.short	0x0101
        /*0bca*/ 	.byte	0x3f
	.zero		1


	//   ....[51]....
        /*0bcc*/ 	.word	0x00014250
        /*0bd0*/ 	.word	0x00000005
        /*0bd4*/ 	.word	0x00013220
        /*0bd8*/ 	.short	0x010a
        /*0bda*/ 	.byte	0x3f
	.zero		1


	//   ....[52]....
        /*0bdc*/ 	.word	0x00014300
        /*0be0*/ 	.word	0x00000008
        /*0be4*/ 	.word	0x000132a0
        /*0be8*/ 	.short	0x010a
        /*0bea*/ 	.byte	0x3f
	.zero		1


	//   ....[53]....
        /*0bec*/ 	.word	0x00014530
        /*0bf0*/ 	.word	0x00000008
        /*0bf4*/ 	.word	0x000132c0
        /*0bf8*/ 	.short	0x010a
        /*0bfa*/ 	.byte	0x3f
	.zero		1


	//   ....[54]....
        /*0bfc*/ 	.word	0x00014880
        /*0c00*/ 	.word	0x00000007
        /*0c04*/ 	.word	0x000132a0
        /*0c08*/ 	.short	0x010a
        /*0c0a*/ 	.byte	0x3f
	.zero		1


	//   ....[55]....
        /*0c0c*/ 	.word	0x00014aa0
        /*0c10*/ 	.word	0x00000007
        /*0c14*/ 	.word	0x000132c0
        /*0c18*/ 	.short	0x010a
        /*0c1a*/ 	.byte	0x3f
	.zero		1


	//   ....[56]....
        /*0c1c*/ 	.word	0x00015a10
        /*0c20*/ 	.word	0x00000005
        /*0c24*/ 	.word	0x00013280
        /*0c28*/ 	.short	0x010a
        /*0c2a*/ 	.byte	0x3f
	.zero		1


	//   ....[57]....
        /*0c2c*/ 	.word	0x00015bd0
        /*0c30*/ 	.word	0x00000005
        /*0c34*/ 	.word	0x00013240
        /*0c38*/ 	.short	0x010a
        /*0c3a*/ 	.byte	0x3f
	.zero		1


	//   ....[58]....
        /*0c3c*/ 	.word	0x00015f70
        /*0c40*/ 	.word	0x00000005
        /*0c44*/ 	.word	0x00013220
        /*0c48*/ 	.short	0x010a
        /*0c4a*/ 	.byte	0x3f
	.zero		1


	//   ....[59]....
        /*0c4c*/ 	.word	0x00016260
        /*0c50*/ 	.word	0x00000006
        /*0c54*/ 	.word	0x00013280
        /*0c58*/ 	.short	0x010a
        /*0c5a*/ 	.byte	0x3f
	.zero		1


	//   ....[60]....
        /*0c5c*/ 	.word	0x000164b0
        /*0c60*/ 	.word	0x00000006
        /*0c64*/ 	.word	0x00013240
        /*0c68*/ 	.short	0x010a
        /*0c6a*/ 	.byte	0x3f
	.zero		1


	//   ....[61]....
        /*0c6c*/ 	.word	0x00016790
        /*0c70*/ 	.word	0x0000000d
        /*0c74*/ 	.word	0x00013270
        /*0c78*/ 	.short	0x010a
        /*0c7a*/ 	.byte	0x3f
	.zero		1


	//   ....[62]....
        /*0c7c*/ 	.word	0x00016820
        /*0c80*/ 	.word	0x0000000d
        /*0c84*/ 	.word	0x00013260
        /*0c88*/ 	.short	0x010a
        /*0c8a*/ 	.byte	0x3f
	.zero		1


	//   ....[63]....
        /*0c8c*/ 	.word	0x00016b20
        /*0c90*/ 	.word	0x0000000d
        /*0c94*/ 	.word	0x00013250
        /*0c98*/ 	.short	0x0101
        /*0c9a*/ 	.byte	0x3f
	.zero		1


	//   ....[64]....
        /*0c9c*/ 	.word	0x00016ba0
        /*0ca0*/ 	.word	0x00000004
        /*0ca4*/ 	.word	0x00000000
        /*0ca8*/ 	.short	0x0101
        /*0caa*/ 	.byte	0x3f
	.zero		1


	//   ....[65]....
        /*0cac*/ 	.word	0x00016d60
        /*0cb0*/ 	.word	0x00000003
        /*0cb4*/ 	.word	0x00013270
        /*0cb8*/ 	.short	0x010a
        /*0cba*/ 	.byte	0x3f
	.zero		1


	//   ....[66]....
        /*0cbc*/ 	.word	0x00016de0
        /*0cc0*/ 	.word	0x00000003
        /*0cc4*/ 	.word	0x00013260
        /*0cc8*/ 	.short	0x010a
        /*0cca*/ 	.byte	0x3f
	.zero		1


	//   ....[67]....
        /*0ccc*/ 	.word	0x000170f0
        /*0cd0*/ 	.word	0x00000003
        /*0cd4*/ 	.word	0x00013250
        /*0cd8*/ 	.short	0x0101
        /*0cda*/ 	.byte	0x3f
	.zero		1


	//   ....[68]....
        /*0cdc*/ 	.word	0x00017160
        /*0ce0*/ 	.word	0x00000000
        /*0ce4*/ 	.word	0x00000000
        /*0ce8*/ 	.short	0x0101
        /*0cea*/ 	.byte	0x3f
	.zero		1


	//   ....[69]....
        /*0cec*/ 	.word	0x00017e50
        /*0cf0*/ 	.word	0x00000007
        /*0cf4*/ 	.word	0x00013220
        /*0cf8*/ 	.short	0x010a
        /*0cfa*/ 	.byte	0x3f
	.zero		1


	//   ....[70]....
        /*0cfc*/ 	.word	0x00017fe0
        /*0d00*/ 	.word	0x00000005
        /*0d04*/ 	.word	0x00000000
        /*0d08*/ 	.short	0x010a
        /*0d0a*/ 	.byte	0x3f
	.zero		1


	//   ....[71]....
        /*0d0c*/ 	.word	0x00018050
        /*0d10*/ 	.word	0x00000003
        /*0d14*/ 	.word	0x00000000
        /*0d18*/ 	.short	0x010a
        /*0d1a*/ 	.byte	0x3f
	.zero		1


	//   ....[72]....
        /*0d1c*/ 	.word	0x000180a0
        /*0d20*/ 	.word	0x00000003
        /*0d24*/ 	.word	0x00013260
        /*0d28*/ 	.short	0x010a
        /*0d2a*/ 	.byte	0x3f
	.zero		1


	//   ....[73]....
        /*0d2c*/ 	.word	0x000180f0
        /*0d30*/ 	.word	0x00000005
        /*0d34*/ 	.word	0x00013260
        /*0d38*/ 	.short	0x010a
        /*0d3a*/ 	.byte	0x3f
	.zero		1


	//   ....[74]....
        /*0d3c*/ 	.word	0x00018130
        /*0d40*/ 	.word	0x00000003
        /*0d44*/ 	.word	0x00013280
        /*0d48*/ 	.short	0x010a
        /*0d4a*/ 	.byte	0x3f
	.zero		1


	//   ....[75]....
        /*0d4c*/ 	.word	0x00018150
        /*0d50*/ 	.word	0x00000005
        /*0d54*/ 	.word	0x00013280
        /*0d58*/ 	.short	0x010a
        /*0d5a*/ 	.byte	0x3f
	.zero		1


	//   ....[76]....
        /*0d5c*/ 	.word	0x000181b0
        /*0d60*/ 	.word	0x0000004b
        /*0d64*/ 	.word	0x00013290
        /*0d68*/ 	.short	0x010a
        /*0d6a*/ 	.byte	0x3f
	.zero		1


	//   ....[77]....
        /*0d6c*/ 	.word	0x00018200
        /*0d70*/ 	.word	0x0000004b
        /*0d74*/ 	.word	0x00013290
        /*0d78*/ 	.short	0x010a
        /*0d7a*/ 	.byte	0x3f
	.zero		1


	//   ....[78]....
        /*0d7c*/ 	.word	0x00018250
        /*0d80*/ 	.word	0x0000004b
        /*0d84*/ 	.word	0x00013290
        /*0d88*/ 	.short	0x010a
        /*0d8a*/ 	.byte	0x3f
	.zero		1


	//   ....[79]....
        /*0d8c*/ 	.word	0x000182a0
        /*0d90*/ 	.word	0x0000004b
        /*0d94*/ 	.word	0x000132b0
        /*0d98*/ 	.short	0x010a
        /*0d9a*/ 	.byte	0x3f
	.zero		1


	//   ....[80]....
        /*0d9c*/ 	.word	0x00018560
        /*0da0*/ 	.word	0x00000010
        /*0da4*/ 	.word	0x00013200
        /*0da8*/ 	.short	0x010a
        /*0daa*/ 	.byte	0x3f
	.zero		1


	//   ....[81]....
        /*0dac*/ 	.word	0x00018820
        /*0db0*/ 	.word	0x00000010
        /*0db4*/ 	.word	0x00013200
        /*0db8*/ 	.short	0x010a
        /*0dba*/ 	.byte	0x3f
	.zero		1


	//   ....[82]....
        /*0dbc*/ 	.word	0x00018870
        /*0dc0*/ 	.word	0x0000000c
        /*0dc4*/ 	.word	0x00013230
        /*0dc8*/ 	.short	0x010a
        /*0dca*/ 	.byte	0x3f
	.zero		1


	//   ....[83]....
        /*0dcc*/ 	.word	0x000188c0
        /*0dd0*/ 	.word	0x0000000d
        /*0dd4*/ 	.word	0x00013230
        /*0dd8*/ 	.short	0x010a
        /*0dda*/ 	.byte	0x3f
	.zero		1


	//   ....[84]....
        /*0ddc*/ 	.word	0x00018910
        /*0de0*/ 	.word	0x00000014
        /*0de4*/ 	.word	0x00013250
        /*0de8*/ 	.short	0x010a
        /*0dea*/ 	.byte	0x3f
	.zero		1


	//   ....[85]....
        /*0dec*/ 	.word	0x00018960
        /*0df0*/ 	.word	0x00000003
        /*0df4*/ 	.word	0x00013230
        /*0df8*/ 	.short	0x010a
        /*0dfa*/ 	.byte	0x3f
	.zero		1


	//   ....[86]....
        /*0dfc*/ 	.word	0x000189b0
        /*0e00*/ 	.word	0x0000000d
        /*0e04*/ 	.word	0x00013250
        /*0e08*/ 	.short	0x010a
        /*0e0a*/ 	.byte	0x3f
	.zero		1


	//   ....[87]....
        /*0e0c*/ 	.word	0x00018a00
        /*0e10*/ 	.word	0x0000000d
        /*0e14*/ 	.word	0x00013250
        /*0e18*/ 	.short	0x010a
        /*0e1a*/ 	.byte	0x3f
	.zero		1


	//   ....[88]....
        /*0e1c*/ 	.word	0x00018ba0
        /*0e20*/ 	.word	0x00000005
        /*0e24*/ 	.word	0x00013220
        /*0e28*/ 	.short	0x010a
        /*0e2a*/ 	.byte	0x3f
	.zero		1


	//   ....[89]....
        /*0e2c*/ 	.word	0x00018bf0
        /*0e30*/ 	.word	0x00000008
        /*0e34*/ 	.word	0x000132a0
        /*0e38*/ 	.short	0x010a
        /*0e3a*/ 	.byte	0x3f
	.zero		1


	//   ....[90]....
        /*0e3c*/ 	.word	0x00018c40
        /*0e40*/ 	.word	0x00000008
        /*0e44*/ 	.word	0x000132c0
        /*0e48*/ 	.short	0x010a
        /*0e4a*/ 	.byte	0x3f
	.zero		1


	//   ....[91]....
        /*0e4c*/ 	.word	0x00018c90
        /*0e50*/ 	.word	0x00000007
        /*0e54*/ 	.word	0x000132a0
        /*0e58*/ 	.short	0x010a
        /*0e5a*/ 	.byte	0x3f
	.zero		1


	//   ....[92]....
        /*0e5c*/ 	.word	0x00018ce0
        /*0e60*/ 	.word	0x00000007
        /*0e64*/ 	.word	0x000132c0
        /*0e68*/ 	.short	0x010a
        /*0e6a*/ 	.byte	0x3f
	.zero		1


	//   ....[93]....
        /*0e6c*/ 	.word	0x00018e80
        /*0e70*/ 	.word	0x00000005
        /*0e74*/ 	.word	0x00013280
        /*0e78*/ 	.short	0x010a
        /*0e7a*/ 	.byte	0x3f
	.zero		1


	//   ....[94]....
        /*0e7c*/ 	.word	0x00018ed0
        /*0e80*/ 	.word	0x00000005
        /*0e84*/ 	.word	0x00013240
        /*0e88*/ 	.short	0x010a
        /*0e8a*/ 	.byte	0x3f
	.zero		1


	//   ....[95]....
        /*0e8c*/ 	.word	0x00018f50
        /*0e90*/ 	.word	0x00000004
        /*0e94*/ 	.word	0x00013220
        /*0e98*/ 	.short	0x010a
        /*0e9a*/ 	.byte	0x3f
	.zero		1


	//   ....[96]....
        /*0e9c*/ 	.word	0x00018fa0
        /*0ea0*/ 	.word	0x00000006
        /*0ea4*/ 	.word	0x00013280
        /*0ea8*/ 	.short	0x010a
        /*0eaa*/ 	.byte	0x3f
	.zero		1


	//   ....[97]....
        /*0eac*/ 	.word	0x00018ff0
        /*0eb0*/ 	.word	0x00000006
        /*0eb4*/ 	.word	0x00013240
        /*0eb8*/ 	.short	0x010a
        /*0eba*/ 	.byte	0x3f
	.zero		1


	//   ....[98]....
        /*0ebc*/ 	.word	0x00019040
        /*0ec0*/ 	.word	0x0000000d
        /*0ec4*/ 	.word	0x00013270
        /*0ec8*/ 	.short	0x010a
        /*0eca*/ 	.byte	0x3f
	.zero		1


	//   ....[99]....
        /*0ecc*/ 	.word	0x00019090
        /*0ed0*/ 	.word	0x0000000d
        /*0ed4*/ 	.word	0x00013260
        /*0ed8*/ 	.short	0x010a
        /*0eda*/ 	.byte	0x3f
	.zero		1


	//   ....[100]....
        /*0edc*/ 	.word	0x000190e0
        /*0ee0*/ 	.word	0x00000003
        /*0ee4*/ 	.word	0x00013270
        /*0ee8*/ 	.short	0x010a
        /*0eea*/ 	.byte	0x3f
	.zero		1


	//   ....[101]....
        /*0eec*/ 	.word	0x00019130
        /*0ef0*/ 	.word	0x00000003
        /*0ef4*/ 	.word	0x00013260
        /*0ef8*/ 	.short	0x010a
        /*0efa*/ 	.byte	0x3f
	.zero		1


	//   ....[102]....
        /*0efc*/ 	.word	0x00019ab0
        /*0f00*/ 	.word	0x00000007
        /*0f04*/ 	.word	0x00013220
        /*0f08*/ 	.short	0x010a
        /*0f0a*/ 	.byte	0x3f
	.zero		1


	//   ....[103]....
        /*0f0c*/ 	.word	0x00019c50
        /*0f10*/ 	.word	0x00000005
        /*0f14*/ 	.word	0x00000000
        /*0f18*/ 	.short	0x010a
        /*0f1a*/ 	.byte	0x3f
	.zero		1


	//   ....[104]....
        /*0f1c*/ 	.word	0x00019ca0
        /*0f20*/ 	.word	0x00000003
        /*0f24*/ 	.word	0x00000000
        /*0f28*/ 	.short	0x010a
        /*0f2a*/ 	.byte	0x3f
	.zero		1


	//   ....[105]....
        /*0f2c*/ 	.word	0x00019cf0
        /*0f30*/ 	.word	0x00000003
        /*0f34*/ 	.word	0x00013260
        /*0f38*/ 	.short	0x010a
        /*0f3a*/ 	.byte	0x3f
	.zero		1


	//   ....[106]....
        /*0f3c*/ 	.word	0x00019d40
        /*0f40*/ 	.word	0x00000005
        /*0f44*/ 	.word	0x00013260
        /*0f48*/ 	.short	0x010a
        /*0f4a*/ 	.byte	0x3f
	.zero		1


	//   ....[107]....
        /*0f4c*/ 	.word	0x00019d90
        /*0f50*/ 	.word	0x00000003
        /*0f54*/ 	.word	0x00013280
        /*0f58*/ 	.short	0x010a
        /*0f5a*/ 	.byte	0x3f
	.zero		1


	//----- nvinfo : EIATTR_NUM_MBARRIERS
	.align		4
.L_325:
        /*0f5c*/ 	.byte	0x03, 0x38
        /*0f5e*/ 	.short	0x0016


	//----- nvinfo : EIATTR_EXIT_INSTR_OFFSETS
	.align		4
        /*0f60*/ 	.byte	0x04, 0x1c
        /*0f62*/ 	.short	(.L_327 - .L_326)


	//   ....[0]....
.L_326:
        /*0f64*/ 	.word	0x000181a0


	//----- nvinfo : EIATTR_MAX_THREADS
	.align		4
.L_327:
        /*0f68*/ 	.byte	0x04, 0x05
        /*0f6a*/ 	.short	(.L_329 - .L_328)
.L_328:
        /*0f6c*/ 	.word	0x00000200
        /*0f70*/ 	.word	0x00000001
        /*0f74*/ 	.word	0x00000001


	//----- nvinfo : EIATTR_CRS_STACK_SIZE
	.align		4
.L_329:
        /*0f78*/ 	.byte	0x04, 0x1e
        /*0f7a*/ 	.short	(.L_331 - .L_330)
.L_330:
        /*0f7c*/ 	.word	0x00000000


	//----- nvinfo : EIATTR_CBANK_PARAM_SIZE
	.align		4
.L_331:
        /*0f80*/ 	.byte	0x03, 0x19
        /*0f82*/ 	.short	0x0a70


	//----- nvinfo : EIATTR_PARAM_CBANK
	.align		4
        /*0f84*/ 	.byte	0x04, 0x0a
        /*0f86*/ 	.short	(.L_333 - .L_332)
	.align		4
.L_332:
        /*0f88*/ 	.word	index@(.nv.constant0._ZN7cutlass13device_kernelIN5flash11enable_sm90INS1_16FlashAttnFwdSm90INS1_25CollectiveMainloopFwdSm90ILi2EN4cute5tupleIJNS5_1CILi1EEES8_S8_EEENS6_IJNS7_ILi192EEENS7_ILi160EEENS7_ILi64EEEEEELi64ENS_12float_e4m3_tEfNS_4arch4Sm90ELb1ELb0ELb0ELb1ELb0ELb1ELb0ELb1ELb1ELb0ELb0ELb0EEENS1_21CollectiveEpilogueFwdINS6_IJSA_SC_SB_EEES9_NS_10bfloat16_tESG_Li384ELb1ELb0ELb0ELb1EEENS1_36VarlenDynamicPersistentTileSchedulerILi192ELi160ELi384ELi128ELb0ELb0ELb1ELb1ELb1ELb1EEEEEEEEEvNT_6ParamsE)
        /*0f8c*/ 	.short	0x0210
        /*0f8e*/ 	.short	0x0a70


	//----- nvinfo : EIATTR_SW_WAR
	.align		4
.L_333:
        /*0f90*/ 	.byte	0x04, 0x36
        /*0f92*/ 	.short	(.L_335 - .L_334)
.L_334:
        /*0f94*/ 	.word	0x00000008
.L_335:


//--------------------- .nv.callgraph             --------------------------
	.section	.nv.callgraph,"",@"SHT_CUDA_CALLGRAPH"
	.align	4
	.sectionentsize	8
	.align		4
        /*0000*/ 	.word	0x00000000
	.align		4
        /*0004*/ 	.word	0xffffffff
	.align		4
        /*0008*/ 	.word	index@(_ZN7cutlass13device_kernelIN5flash11enable_sm90INS1_16FlashAttnFwdSm90INS1_25CollectiveMainloopFwdSm90ILi2EN4cute5tupleIJNS5_1CILi1EEES8_S8_EEENS6_IJNS7_ILi192EEENS7_ILi160EEENS7_ILi64EEEEEELi64ENS_12float_e4m3_tEfNS_4arch4Sm90ELb0ELb0ELb0ELb0ELb0ELb0ELb0ELb1ELb1ELb0ELb0ELb0EEENS1_21CollectiveEpilogueFwdINS6_IJSA_SC_SB_EEES9_NS_10bfloat16_tESG_Li384ELb0ELb0ELb0ELb1EEENS1_29StaticPersistentTileSchedulerILb0EEEEEEEEEvNT_6ParamsE)
	.align		4
        /*000c*/ 	.word	index@(__assertfail)
	.align		4
        /*0010*/ 	.word	index@(_ZN7cutlass13device_kernelIN5flash11enable_sm90INS1_16FlashAttnFwdSm90INS1_25CollectiveMainloopFwdSm90ILi2EN4cute5tupleIJNS5_1CILi1EEES8_S8_EEENS6_IJNS7_ILi192EEENS7_ILi160EEENS7_ILi64EEEEEELi64ENS_12float_e4m3_tEfNS_4arch4Sm90ELb0ELb0ELb0ELb1ELb0ELb0ELb0ELb1ELb1ELb0ELb0ELb0EEENS1_21CollectiveEpilogueFwdINS6_IJSA_SC_SB_EEES9_NS_10bfloat16_tESG_Li384ELb1ELb0ELb0ELb1EEENS1_36VarlenDynamicPersistentTileSchedulerILi192ELi160ELi384ELi128ELb0ELb0ELb1ELb0ELb1ELb1EEEEEEEEEvNT_6ParamsE)
	.align		4
        /*0014*/ 	.word	index@(__assertfail)
	.align		4
        /*0018*/ 	.word	index@(_ZN7cutlass13device_kernelIN5flash11enable_sm90INS1_16FlashAttnFwdSm90INS1_25CollectiveMainloopFwdSm90ILi2EN4cute5tupleIJNS5_1CILi1EEES8_S8_EEENS6_IJNS7_ILi192EEENS7_ILi160EEENS7_ILi64EEEEEELi64ENS_12float_e4m3_tEfNS_4arch4Sm90ELb0ELb0ELb0ELb1ELb0ELb1ELb0ELb1ELb1ELb0ELb0ELb0EEENS1_21CollectiveEpilogueFwdINS6_IJSA_SC_SB_EEES9_NS_10bfloat16_tESG_Li384ELb1ELb0ELb0ELb1EEENS1_36VarlenDynamicPersistentTileSchedulerILi192ELi160ELi384ELi128ELb0ELb0ELb1ELb0ELb1ELb1EEEEEEEEEvNT_6ParamsE)
	.align		4
        /*001c*/ 	.word	index@(__assertfail)
	.align		4
        /*0020*/ 	.word	index@(_ZN7cutlass13device_kernelIN5flash11enable_sm90INS1_16FlashAttnFwdSm90INS1_25CollectiveMainloopFwdSm90ILi2EN4cute5tupleIJNS5_1CILi1EEES8_S8_EEENS6_IJNS7_ILi192EEENS7_ILi160EEENS7_ILi64EEEEEELi64ENS_12float_e4m3_tEfNS_4arch4Sm90ELb0ELb1ELb0ELb0ELb0ELb0ELb0ELb1ELb1ELb0ELb0ELb0EEENS1_21CollectiveEpilogueFwdINS6_IJSA_SC_SB_EEES9_NS_10bfloat16_tESG_Li384ELb0ELb0ELb0ELb1EEENS1_30DynamicPersistentTileSchedulerILi384ELi128ELb0ELb0ELb1EEEEEEEEEvNT_6ParamsE)
	.align		4
        /*0024*/ 	.word	index@(__assertfail)
	.align		4
        /*0028*/ 	.word	index@(_ZN7cutlass13device_kernelIN5flash11enable_sm90INS1_16FlashAttnFwdSm90INS1_25CollectiveMainloopFwdSm90ILi2EN4cute5tupleIJNS5_1CILi1EEES8_S8_EEENS6_IJNS7_ILi192EEENS7_ILi160EEENS7_ILi64EEEEEELi64ENS_12float_e4m3_tEfNS_4arch4Sm90ELb0ELb1ELb0ELb1ELb0ELb0ELb0ELb1ELb1ELb0ELb0ELb0EEENS1_21CollectiveEpilogueFwdINS6_IJSA_SC_SB_EEES9_NS_10bfloat16_tESG_Li384ELb1ELb0ELb0ELb1EEENS1_36VarlenDynamicPersistentTileSchedulerILi192ELi160ELi384ELi128ELb0ELb0ELb1ELb1ELb0ELb1EEEEEEEEEvNT_6ParamsE)
	.align		4
        /*002c*/ 	.word	index@(__assertfail)
	.align		4
        /*0030*/ 	.word	index@(_ZN7cutlass13device_kernelIN5flash11enable_sm90INS1_16FlashAttnFwdSm90INS1_25CollectiveMainloopFwdSm90ILi2EN4cute5tupleIJNS5_1CILi1EEES8_S8_EEENS6_IJNS7_ILi192EEENS7_ILi160EEENS7_ILi64EEEEEELi64ENS_12float_e4m3_tEfNS_4arch4Sm90ELb0ELb1ELb0ELb1ELb0ELb1ELb0ELb1ELb1ELb0ELb0ELb0EEENS1_21CollectiveEpilogueFwdINS6_IJSA_SC_SB_EEES9_NS_10bfloat16_tESG_Li384ELb1ELb0ELb0ELb1EEENS1_36VarlenDynamicPersistentTileSchedulerILi192ELi160ELi384ELi128ELb0ELb0ELb1ELb1ELb0ELb1EEEEEEEEEvNT_6ParamsE)
	.align		4
        /*0034*/ 	.word	index@(__assertfail)
	.align		4
        /*0038*/ 	.word	index@(_ZN7cutlass13device_kernelIN5flash11enable_sm90INS1_16FlashAttnFwdSm90INS1_25CollectiveMainloopFwdSm90ILi2EN4cute5tupleIJNS5_1CILi1EEES8_S8_EEENS6_IJNS7_ILi192EEENS7_ILi160EEENS7_ILi64EEEEEELi64ENS_12float_e4m3_tEfNS_4arch4Sm90ELb1ELb0ELb0ELb0ELb0ELb0ELb0ELb1ELb1ELb0ELb0ELb0EEENS1_21CollectiveEpilogueFwdINS6_IJSA_SC_SB_EEES9_NS_10bfloat16_tESG_Li384ELb0ELb0ELb0ELb1EEENS1_30DynamicPersistentTileSchedulerILi384ELi128ELb0ELb0ELb1EEEEEEEEEvNT_6ParamsE)
	.align		4
        /*003c*/ 	.word	index@(__assertfail)
	.align		4
        /*0040*/ 	.word	index@(_ZN7cutlass13device_kernelIN5flash11enable_sm90INS1_16FlashAttnFwdSm90INS1_25CollectiveMainloopFwdSm90ILi2EN4cute5tupleIJNS5_1CILi1EEES8_S8_EEENS6_IJNS7_ILi192EEENS7_ILi160EEENS7_ILi64EEEEEELi64ENS_12float_e4m3_tEfNS_4arch4Sm90ELb1ELb0ELb0ELb1ELb0ELb0ELb0ELb1ELb1ELb0ELb0ELb0EEENS1_21CollectiveEpilogueFwdINS6_IJSA_SC_SB_EEES9_NS_10bfloat16_tESG_Li384ELb1ELb0ELb0ELb1EEENS1_36VarlenDynamicPersistentTileSchedulerILi192ELi160ELi384ELi128ELb0ELb0ELb1ELb1ELb1ELb1EEEEEEEEEvNT_6ParamsE)
	.align		4
        /*0044*/ 	.word	index@(__assertfail)
	.align		4
        /*0048*/ 	.word	index@(_ZN7cutlass13device_kernelIN5flash11enable_sm90INS1_16FlashAttnFwdSm90INS1_25CollectiveMainloopFwdSm90ILi2EN4cute5tupleIJNS5_1CILi1EEES8_S8_EEENS6_IJNS7_ILi192EEENS7_ILi160EEENS7_ILi64EEEEEELi64ENS_12float_e4m3_tEfNS_4arch4Sm90ELb1ELb0ELb0ELb1ELb0ELb1ELb0ELb1ELb1ELb0ELb0ELb0EEENS1_21CollectiveEpilogueFwdINS6_IJSA_SC_SB_EEES9_NS_10bfloat16_tESG_Li384ELb1ELb0ELb0ELb1EEENS1_36VarlenDynamicPersistentTileSchedulerILi192ELi160ELi384ELi128ELb0ELb0ELb1ELb1ELb1ELb1EEEEEEEEEvNT_6ParamsE)
	.align		4
        /*004c*/ 	.word	index@(__assertfail)
	.align		4
        /*0050*/ 	.word	0x00000000
	.align		4
        /*0054*/ 	.word	0xfffffffe
	.align		4
        /*0058*/ 	.word	0x00000000
	.align		4
        /*005c*/ 	.word	0xfffffffd
	.align		4
        /*0060*/ 	.word	0x00000000
	.align		4
        /*0064*/ 	.word	0xfffffffc


//--------------------- .nv.constant4             --------------------------
	.section	.nv.constant4,"a",@progbits
	.align	8
	.align		8
.nv.constant4:
        /*0000*/ 	.dword	__assertfail
	.align		8
        /*0008*/ 	.dword	__unnamed_1
	.align		8
        /*0010*/ 	.dword	__unnamed_2
	.align		8
        /*0018*/ 	.dword	__unnamed_3
	.align		8
        /*0020*/ 	.dword	__unnamed_4
	.align		8
        /*0028*/ 	.dword	__unnamed_5
	.align		8
        /*0030*/ 	.dword	__unnamed_6
	.align		8
        /*0038*/ 	.dword	_ZZN5flash28permute_output_fp8_VcolmajorIN4cute6TensorINS1_11ArrayEngineIN7cutlass10bfloat16_tELm32EEENS1_6LayoutINS1_5tupleIJNS8_IJNS1_1CILi2EEESA_NS9_ILi8EEEEEENS9_ILi1EEESD_EEENS8_IJNS8_IJSD_SA_NS9_ILi4EEEEEENS9_ILi0EEESH_EEEEEEEEEvRT_E9upper_map
	.align		8
        /*0040*/ 	.dword	_ZN65_INTERNAL_6b7772f6_29_flash_fwd_hdim64_e4m3_sm90_cu_526fb41a_33964cuda3std3__45__cpo5beginE
	.align		8
        /*0048*/ 	.dword	_ZN65_INTERNAL_6b7772f6_29_flash_fwd_hdim64_e4m3_sm90_cu_526fb41a_33964cuda3std3__45__cpo3endE
	.align		8
        /*0050*/ 	.dword	_ZN65_INTERNAL_6b7772f6_29_flash_fwd_hdim64_e4m3_sm90_cu_526fb41a_33964cuda3std3__45__cpo6cbeginE
	.align		8
        /*0058*/ 	.dword	_ZN65_INTERNAL_6b7772f6_29_flash_fwd_hdim64_e4m3_sm90_cu_526fb41a_33964cuda3std3__45__cpo4cendE
	.align		8
        /*0060*/ 	.dword	_ZN65_INTERNAL_6b7772f6_29_flash_fwd_hdim64_e4m3_sm90_cu_526fb41a_33964cuda3std3__467_GLOBAL__N__6b7772f6_29_flash_fwd_hdim64_e4m3_sm90_cu_526fb41a_33966ignoreE
	.align		8
        /*0068*/ 	.dword	_ZN65_INTERNAL_6b7772f6_29_flash_fwd_hdim64_e4m3_sm90_cu_526fb41a_33964cuda3std3__419piecewise_constructE
	.align		8
        /*0070*/ 	.dword	_ZN65_INTERNAL_6b7772f6_29_flash_fwd_hdim64_e4m3_sm90_cu_526fb41a_33964cuda3std3__48in_placeE
	.align		8
        /*0078*/ 	.dword	_ZN65_INTERNAL_6b7772f6_29_flash_fwd_hdim64_e4m3_sm90_cu_526fb41a_33964cuda3std6ranges3__45__cpo4swapE
	.align		8
        /*0080*/ 	.dword	_ZN65_INTERNAL_6b7772f6_29_flash_fwd_hdim64_e4m3_sm90_cu_526fb41a_33964cuda3std6ranges3__45__cpo9iter_moveE
	.align		8
        /*0088*/ 	.dword	_ZN65_INTERNAL_6b7772f6_29_flash_fwd_hdim64_e4m3_sm90_cu_526fb41a_33964cute7productE
	.align		8
        /*0090*/ 	.dword	_ZN65_INTERNAL_6b7772f6_29_flash_fwd_hdim64_e4m3_sm90_cu_526fb41a_33964cute1_E
	.align		8
        /*0098*/ 	.dword	$str$23
	.align		8
        /*00a0*/ 	.dword	$str$24


//--------------------- .text._ZN7cutlass13device_kernelIN5flash11enable_sm90INS1_16FlashAttnFwdSm90INS1_25CollectiveMainloopFwdSm90ILi2EN4cute5tupleIJNS5_1CILi1EEES8_S8_EEENS6_IJNS7_ILi192EEENS7_ILi160EEENS7_ILi64EEEEEELi64ENS_12float_e4m3_tEfNS_4arch4Sm90ELb0ELb0ELb0ELb0ELb0ELb0ELb0ELb1ELb1ELb0ELb0ELb0EEENS1_21CollectiveEpilogueFwdINS6_IJSA_SC_SB_EEES9_NS_10bfloat16_tESG_Li384ELb0ELb0ELb0ELb1EEENS1_29StaticPersistentTileSchedulerILb0EEEEEEEEEvNT_6ParamsE --------------------------
	.section	.text._ZN7cutlass13device_kernelIN5flash11enable_sm90INS1_16FlashAttnFwdSm90INS1_25CollectiveMainloopFwdSm90ILi2EN4cute5tupleIJNS5_1CILi1EEES8_S8_EEENS6_IJNS7_ILi192EEENS7_ILi160EEENS7_ILi64EEEEEELi64ENS_12float_e4m3_tEfNS_4arch4Sm90ELb0ELb0ELb0ELb0ELb0ELb0ELb0ELb1ELb1ELb0ELb0ELb0EEENS1_21CollectiveEpilogueFwdINS6_IJSA_SC_SB_EEES9_NS_10bfloat16_tESG_Li384ELb0ELb0ELb0ELb1EEENS1_29StaticPersistentTileSchedulerILb0EEEEEEEEEvNT_6ParamsE,"ax",@progbits
	.align	128
.text._ZN7cutlass13device_kernelIN5flash11enable_sm90INS1_16FlashAttnFwdSm90INS1_25CollectiveMainloopFwdSm90ILi2EN4cute5tupleIJNS5_1CILi1EEES8_S8_EEENS6_IJNS7_ILi192EEENS7_ILi160EEENS7_ILi64EEEEEELi64ENS_12float_e4m3_tEfNS_4arch4Sm90ELb0ELb0ELb0ELb0ELb0ELb0ELb0ELb1ELb1ELb0ELb0ELb0EEENS1_21CollectiveEpilogueFwdINS6_IJSA_SC_SB_EEES9_NS_10bfloat16_tESG_Li384ELb0ELb0ELb0ELb1EEENS1_29StaticPersistentTileSchedulerILb0EEEEEEEEEvNT_6ParamsE:
        .type           _ZN7cutlass13device_kernelIN5flash11enable_sm90INS1_16FlashAttnFwdSm90INS1_25CollectiveMainloopFwdSm90ILi2EN4cute5tupleIJNS5_1CILi1EEES8_S8_EEENS6_IJNS7_ILi192EEENS7_ILi160EEENS7_ILi64EEEEEELi64ENS_12float_e4m3_tEfNS_4arch4Sm90ELb0ELb0ELb0ELb0ELb0ELb0ELb0ELb1ELb1ELb0ELb0ELb0EEENS1_21CollectiveEpilogueFwdINS6_IJSA_SC_SB_EEES9_NS_10bfloat16_tESG_Li384ELb0ELb0ELb0ELb1EEENS1_29StaticPersistentTileSchedulerILb0EEEEEEEEEvNT_6ParamsE,@function
        .size           _ZN7cutlass13device_kernelIN5flash11enable_sm90INS1_16FlashAttnFwdSm90INS1_25CollectiveMainloopFwdSm90ILi2EN4cute5tupleIJNS5_1CILi1EEES8_S8_EEENS6_IJNS7_ILi192EEENS7_ILi160EEENS7_ILi64EEEEEELi64ENS_12float_e4m3_tEfNS_4arch4Sm90ELb0ELb0ELb0ELb0ELb0ELb0ELb0ELb1ELb1ELb0ELb0ELb0EEENS1_21CollectiveEpilogueFwdINS6_IJSA_SC_SB_EEES9_NS_10bfloat16_tESG_Li384ELb0ELb0ELb0ELb1EEENS1_29StaticPersistentTileSchedulerILb0EEEEEEEEEvNT_6ParamsE,(.L_x_2163 - _ZN7cutlass13device_kernelIN5flash11enable_sm90INS1_16FlashAttnFwdSm90INS1_25CollectiveMainloopFwdSm90ILi2EN4cute5tupleIJNS5_1CILi1EEES8_S8_EEENS6_IJNS7_ILi192EEENS7_ILi160EEENS7_ILi64EEEEEELi64ENS_12float_e4m3_tEfNS_4arch4Sm90ELb0ELb0ELb0ELb0ELb0ELb0ELb0ELb1ELb1ELb0ELb0ELb0EEENS1_21CollectiveEpilogueFwdINS6_IJSA_SC_SB_EEES9_NS_10bfloat16_tESG_Li384ELb0ELb0ELb0ELb1EEENS1_29StaticPersistentTileSchedulerILb0EEEEEEEEEvNT_6ParamsE)
        .other          _ZN7cutlass13device_kernelIN5flash11enable_sm90INS1_16FlashAttnFwdSm90INS1_25CollectiveMainloopFwdSm90ILi2EN4cute5tupleIJNS5_1CILi1EEES8_S8_EEENS6_IJNS7_ILi192EEENS7_ILi160EEENS7_ILi64EEEEEELi64ENS_12float_e4m3_tEfNS_4arch4Sm90ELb0ELb0ELb0ELb0ELb0ELb0ELb0ELb1ELb1ELb0ELb0ELb0EEENS1_21CollectiveEpilogueFwdINS6_IJSA_SC_SB_EEES9_NS_10bfloat16_tESG_Li384ELb0ELb0ELb0ELb1EEENS1_29StaticPersistentTileSchedulerILb0EEEEEEEEEvNT_6ParamsE,@"STO_CUDA_ENTRY STV_DEFAULT"
_ZN7cutlass13device_kernelIN5flash11enable_sm90INS1_16FlashAttnFwdSm90INS1_25CollectiveMainloopFwdSm90ILi2EN4cute5tupleIJNS5_1CILi1EEES8_S8_EEENS6_IJNS7_ILi192EEENS7_ILi160EEENS7_ILi64EEEEEELi64ENS_12float_e4m3_tEfNS_4arch4Sm90ELb0ELb0ELb0ELb0ELb0ELb0ELb0ELb1ELb1ELb0ELb0ELb0EEENS1_21CollectiveEpilogueFwdINS6_IJSA_SC_SB_EEES9_NS_10bfloat16_tESG_Li384ELb0ELb0ELb0ELb1EEENS1_29StaticPersistentTileSchedulerILb0EEEEEEEEEvNT_6ParamsE:
[----:B------:R-:W1:Y:S01]  /*0000*/  LDC R1, c[0x0][0x28] ;  /* 0x00000a00ff017b82 */ /* 0x000e620000000800 */
[----:B------:R-:W2:Y:S01]  /*0010*/  S2R R2, SR_TID.X ;  /* 0x0000000000027919 */ /* 0x000ea20000002100 */
[----:B------:R-:W-:Y:S01]  /*0020*/  ELECT P0, URZ, PT ;  /* 0x00000000003f782f */ /* 0x000fe20003800000 */
[----:B------:R-:W-:Y:S01]  /*0030*/  BSSY B0, `(.L_x_0) ;  /* 0x0000014000007945 */ /* 0x000fe20003800000 */
[----:B--2---:R-:W-:-:S05]  /*0040*/  SHF.R.U32.HI R22, RZ, 0x5, R2 ;  /* 0x00000005ff167819 */ /* 0x004fca0000011602 */
[----:B------:R-:W2:Y:S02]  /*0050*/  SHFL.IDX PT, R0, R22, RZ, 0x1f ;  /* 0x00001fff16007589 */ /* 0x000ea400000e0000 */
[----:B--2---:R-:W-:Y:S02]  /*0060*/  ISETP.EQ.AND P0, PT, R0, RZ, P0 ;  /* 0x000000ff0000720c */ /* 0x004fe40000702270 */
[----:B------:R-:W-:-:S11]  /*0070*/  SHF.R.U32.HI R0, RZ, 0x7, R2 ;  /* 0x00000007ff007819 */ /* 0x000fd60000011602 */
[----:B-1----:R-:W-:Y:S05]  /*0080*/  @!P0 BRA `(.L_x_1) ;  /* 0x0000000000388947 */ /* 0x002fea0003800000 */
[----:B------:R-:W-:Y:S02]  /*0090*/  ULDC.64 UR4, c[0x0][0x198] ;  /* 0x0000660000047ab9 */ /* 0x000fe40000000a00 */
[----:B------:R-:W-:Y:S02]  /*00a0*/  UIADD3 UR6, UP0, UR4, 0x270, URZ ;  /* 0x0000027004067890 */ /* 0x000fe4000ff1e03f */
[----:B------:R-:W-:Y:S02]  /*00b0*/  UIADD3 UR8, UP1, UR4, 0x370, URZ ;  /* 0x0000037004087890 */ /* 0x000fe4000ff3e03f */
[----:B------:R-:W-:Y:S02]  /*00c0*/  UIADD3 UR10, UP2, UR4, 0x470, URZ ;  /* 0x00000470040a7890 */ /* 0x000fe4000ff5e03f */
[----:B------:R-:W-:Y:S02]  /*00d0*/  UIADD3 UR4, UP3, UR4, 0x9f0, URZ ;  /* 0x000009f004047890 */ /* 0x000fe4000ff7e03f */
[----:B------:R-:W-:-:S02]  /*00e0*/  UIADD3.X UR7, URZ, UR5, URZ, UP0, !UPT ;  /* 0x000000053f077290 */ /* 0x000fc400087fe43f */
[----:B------:R-:W-:Y:S02]  /*00f0*/  UIADD3.X UR9, URZ, UR5, URZ, UP1, !UPT ;  /* 0x000000053f097290 */ /* 0x000fe40008ffe43f */
[----:B------:R-:W-:Y:S02]  /*0100*/  UIADD3.X UR11, URZ, UR5, URZ, UP2, !UPT ;  /* 0x000000053f0b7290 */ /* 0x000fe400097fe43f */
[----:B------:R-:W-:-:S03]  /*0110*/  UIADD3.X UR5, URZ, UR5, URZ, UP3, !UPT ;  /* 0x000000053f057290 */ /* 0x000fc60009ffe43f */
[----:B------:R1:W-:Y:S02]  /*0120*/  UTMACCTL.PF [UR6] ;  /* 0x00000000060079b9 */ /* 0x0003e40008040000 */
[----:B------:R1:W-:Y:S02]  /*0130*/  UTMACCTL.PF [UR8] ;  /* 0x00000000080079b9 */ /* 0x0003e40008040000 */
[----:B------:R1:W-:Y:S02]  /*0140*/  UTMACCTL.PF [UR10] ;  /* 0x000000000a0079b9 */ /* 0x0003e40008040000 */
[----:B------:R1:W-:Y:S02]  /*0150*/  UTMACCTL.PF [UR4] ;  /* 0x00000000040079b9 */ /* 0x0003e40008040000 */
[----:B-1----:R-:W-:Y:S01]  /*0160*/  NOP ;  /* 0x0000000000007918 */ /* 0x002fe20000000000 */
.L_x_1:
[----:B------:R-:W-:Y:S05]  /*0170*/  BSYNC B0 ;  /* 0x0000000000007941 */ /* 0x000fea0003800000 */
.L_x_0:
[----:B------:R-:W-:Y:S01]  /*0180*/  VOTEU.ANY UP0, P0 ;  /* 0x00000000003f7886 */ /* 0x000fe20000000100 */
[----:B------:R-:W1:Y:S01]  /*0190*/  SHFL.IDX PT, R0, R0, RZ, 0x1f ;  /* 0x00001fff00007589 */ /* 0x000e6200000e0000 */
[----:B------:R-:W-:Y:S01]  /*01a0*/  UMOV UR4, 0x1 ;  /* 0x0000000100047882 */ /* 0x000fe20000000000 */
[----:B------:R-:W-:Y:S01]  /*01b0*/  VOTEU.ANY UP1, P0 ;  /* 0x00000000003f7886 */ /* 0x000fe20000020100 */
[----:B------:R-:W-:Y:S01]  /*01c0*/  VOTEU.ANY UP2, P0 ;  /* 0x00000000003f7886 */ /* 0x000fe20000040100 */
[----:B------:R-:W2:Y:S01]  /*01d0*/  @UP0 S2UR UR7, SR_CgaCtaId ;  /* 0x00000000000709c3 */ /* 0x000ea20000008800 */
[----:B------:R-:W3:Y:S01]  /*01e0*/  SHFL.IDX PT, R3, R22, RZ, 0x1f ;  /* 0x00001fff16037589 */ /* 0x000ee200000e0000 */
[----:B------:R-:W-:Y:S01]  /*01f0*/  @UP0 UMOV UR6, 0x400 ;  /* 0x0000040000060882 */ /* 0x000fe20000000000 */
[----:B------:R-:W-:-:S04]  /*0200*/  @UP0 UIADD3 UR4, -UR4, 0x100000, URZ ;  /* 0x0010000004040890 */ /* 0x000fc8000fffe13f */
[----:B------:R-:W-:Y:S02]  /*0210*/  @UP0 USHF.L.U32 UR5, UR4, 0xb, URZ ;  /* 0x0000000b04050899 */ /* 0x000fe4000800063f */
[----:B------:R-:W-:Y:S01]  /*0220*/  @UP0 USHF.L.U32 UR4, UR4, 0x1, URZ ;  /* 0x0000000104040899 */ /* 0x000fe2000800063f */
[----:B-1----:R-:W-:Y:S01]  /*0230*/  R2UR UR8, R0 ;  /* 0x00000000000872ca */ /* 0x002fe200000e0000 */
[----:B--2---:R-:W-:Y:S01]  /*0240*/  @UP0 ULEA UR6, UR7, UR6, 0x18 ;  /* 0x0000000607060291 */ /* 0x004fe2000f8ec03f */
[----:B---3--:R-:W-:-:S11]  /*0250*/  ISETP.NE.AND P1, PT, R3, RZ, PT ;  /* 0x000000ff0300720c */ /* 0x008fd60003f25270 */
[----:B------:R-:W-:Y:S01]  /*0260*/  UISETP.NE.AND UP0, UPT, UR8, URZ, UPT ;  /* 0x0000003f0800728c */ /* 0x000fe2000bf05270 */
[----:B------:R-:W1:Y:S02]  /*0270*/  FENCE.VIEW.ASYNC.S ;  /* 0x00000000000073c6 */ /* 0x000e640000000000 */
[----:B-1----:R1:W2:Y:S01]  /*0280*/  @UP1 SYNCS.EXCH.64 URZ, [UR6+0x13200], UR4 ;  /* 0x01320004063f15b2 */ /* 0x0022a20008000100 */
[----:B------:R1:W3:Y:S01]  /*0290*/  @UP2 SYNCS.EXCH.64 URZ, [UR6+0x13220], UR4 ;  /* 0x01322004063f25b2 */ /* 0x0002e20008000100 */
[----:B------:R-:W-:Y:S06]  /*02a0*/  @P1 BRA `(.L_x_2) ;  /* 0x0000000000481947 */ /* 0x000fec0003800000 */
[----:B-1----:R-:W1:Y:S01]  /*02b0*/  S2UR UR5, SR_CgaCtaId ;  /* 0x00000000000579c3 */ /* 0x002e620000008800 */
[----:B------:R-:W-:Y:S01]  /*02c0*/  UMOV UR4, 0x400 ;  /* 0x0000040000047882 */ /* 0x000fe20000000000 */
[----:B------:R-:W-:Y:S01]  /*02d0*/  UMOV UR6, 0x1 ;  /* 0x0000000100067882 */ /* 0x000fe20000000000 */
[----:B------:R-:W-:Y:S01]  /*02e0*/  UMOV UR9, 0x3 ;  /* 0x0000000300097882 */ /* 0x000fe20000000000 */
[----:B------:R-:W-:-:S04]  /*02f0*/  UIADD3 UR6, -UR6, 0x100000, URZ ;  /* 0x0010000006067890 */ /* 0x000fc8000fffe13f */
[----:B------:R-:W-:Y:S02]  /*0300*/  USHF.L.U32 UR7, UR6, 0xb, URZ ;  /* 0x0000000b06077899 */ /* 0x000fe4000800063f */
[----:B------:R-:W-:Y:S01]  /*0310*/  USHF.L.U32 UR6, UR6, 0x1, URZ ;  /* 0x0000000106067899 */ /* 0x000fe2000800063f */
[----:B------:R-:W-:Y:S01]  /*0320*/  ELECT P0, URZ, PT ;  /* 0x00000000003f782f */ /* 0x000fe20003800000 */
[----:B-1----:R-:W-:Y:S02]  /*0330*/  ULEA UR8, UR5, UR4, 0x18 ;  /* 0x0000000405087291 */ /* 0x002fe4000f8ec03f */
[----:B------:R-:W-:-:S04]  /*0340*/  UIADD3 UR4, -UR9, 0x100000, URZ ;  /* 0x0010000009047890 */ /* 0x000fc8000fffe13f */
[----:B------:R-:W-:Y:S02]  /*0350*/  USHF.L.U32 UR5, UR4, 0xb, URZ ;  /* 0x0000000b04057899 */ /* 0x000fe4000800063f */
[----:B------:R-:W-:Y:S01]  /*0360*/  USHF.L.U32 UR4, UR4, 0x1, URZ ;  /* 0x0000000104047899 */ /* 0x000fe2000800063f */
[----:B------:R-:W1:Y:S03]  /*0370*/  FENCE.VIEW.ASYNC.S ;  /* 0x00000000000073c6 */ /* 0x000e660000000000 */
[----:B-1----:R4:W1:Y:S08]  /*0380*/  SYNCS.EXCH.64 URZ, [UR8+0x13230], UR6 ;  /* 0x01323006083f75b2 */ /* 0x0028700008000100 */
[----:B------:R4:W1:Y:S01]  /*0390*/  SYNCS.EXCH.64 URZ, [UR8+0x13240], UR4 ;  /* 0x01324004083f75b2 */ /* 0x0008620008000100 */
[----:B------:R4:W1:Y:S01]  /*03a0*/  SYNCS.EXCH.64 URZ, [UR8+0x13238], UR6 ;  /* 0x01323806083f75b2 */ /* 0x0008620008000100 */
[----:B------:R4:W1:Y:S02]  /*03b0*/  SYNCS.EXCH.64 URZ, [UR8+0x13248], UR4 ;  /* 0x01324804083f75b2 */ /* 0x0008640008000100 */
[----:B----4-:R-:W-:Y:S01]  /*03c0*/  NOP ;  /* 0x0000000000007918 */ /* 0x010fe20000000000 */
.L_x_2:
[----:B------:R-:W4:Y:S01]  /*03d0*/  SHFL.IDX PT, R0, R22, RZ, 0x1f ;  /* 0x00001fff16007589 */ /* 0x000f2200000e0000 */
[----:B------:R-:W-:Y:S01]  /*03e0*/  NOP ;  /* 0x0000000000007918 */ /* 0x000fe20000000000 */
[----:B----4-:R-:W-:-:S13]  /*03f0*/  ISETP.NE.AND P0, PT, R0, RZ, PT ;  /* 0x000000ff0000720c */ /* 0x010fda0003f05270 */
[----:B------:R-:W-:Y:S05]  /*0400*/  @P0 BRA `(.L_x_3) ;  /* 0x0000000000480947 */ /* 0x000fea0003800000 */
[----:B-1----:R-:W1:Y:S01]  /*0410*/  S2UR UR5, SR_CgaCtaId ;  /* 0x00000000000579c3 */ /* 0x002e620000008800 */
[----:B------:R-:W-:Y:S01]  /*0420*/  UMOV UR4, 0x400 ;  /* 0x0000040000047882 */ /* 0x000fe20000000000 */
[----:B------:R-:W-:Y:S01]  /*0430*/  UMOV UR6, 0x80 ;  /* 0x0000008000067882 */ /* 0x000fe20000000000 */
[----:B------:R-:W-:Y:S01]  /*0440*/  UMOV UR7, 0x180 ;  /* 0x0000018000077882 */ /* 0x000fe20000000000 */
[----:B------:R-:W-:Y:S01]  /*0450*/  ELECT P0, URZ, PT ;  /* 0x00000000003f782f */ /* 0x000fe20003800000 */
[----:B-1----:R-:W-:Y:S02]  /*0460*/  ULEA UR8, UR5, UR4, 0x18 ;  /* 0x0000000405087291 */ /* 0x002fe4000f8ec03f */
[----:B------:R-:W-:-:S04]  /*0470*/  UIADD3 UR4, -UR6, 0x100000, URZ ;  /* 0x0010000006047890 */ /* 0x000fc8000fffe13f */
[----:B------:R-:W-:Y:S02]  /*0480*/  USHF.L.U32 UR5, UR4, 0xb, URZ ;  /* 0x0000000b04057899 */ /* 0x000fe4000800063f */
[----:B------:R-:W-:Y:S02]  /*0490*/  USHF.L.U32 UR4, UR4, 0x1, URZ ;  /* 0x0000000104047899 */ /* 0x000fe4000800063f */
        /* <DEDUP_REMOVED lines=9> */
.L_x_3:
[----:B------:R-:W4:Y:S01]  /*0530*/  SHFL.IDX PT, R0, R22, RZ, 0x1f ;  /* 0x00001fff16007589 */ /* 0x000f2200000e0000 */
[----:B------:R-:W-:Y:S01]  /*0540*/  NOP ;  /* 0x0000000000007918 */ /* 0x000fe20000000000 */
[----:B----4-:R-:W-:-:S13]  /*0550*/  ISETP.NE.AND P0, PT, R0, RZ, PT ;  /* 0x000000ff0000720c */ /* 0x010fda0003f05270 */
[----:B------:R-:W-:Y:S05]  /*0560*/  @P0 BRA `(.L_x_4) ;  /* 0x0000000000380947 */ /* 0x000fea0003800000 */
[----:B-1----:R-:W1:Y:S01]  /*0570*/  S2UR UR5, SR_CgaCtaId ;  /* 0x00000000000579c3 */ /* 0x002e620000008800 */
[----:B------:R-:W-:Y:S01]  /*0580*/  UMOV UR4, 0x400 ;  /* 0x0000040000047882 */ /* 0x000fe20000000000 */
[----:B------:R-:W-:Y:S01]  /*0590*/  UMOV UR7, 0x1 ;  /* 0x0000000100077882 */ /* 0x000fe20000000000 */
[----:B------:R-:W-:Y:S01]  /*05a0*/  ELECT P0, URZ, PT ;  /* 0x00000000003f782f */ /* 0x000fe20003800000 */
[----:B-1----:R-:W-:Y:S02]  /*05b0*/  ULEA UR6, UR5, UR4, 0x18 ;  /* 0x0000000405067291 */ /* 0x002fe4000f8ec03f */
[----:B------:R-:W-:-:S04]  /*05c0*/  UIADD3 UR4, -UR7, 0x100000, URZ ;  /* 0x0010000007047890 */ /* 0x000fc8000fffe13f */
[----:B------:R-:W-:Y:S02]  /*05d0*/  USHF.L.U32 UR5, UR4, 0xb, URZ ;  /* 0x0000000b04057899 */ /* 0x000fe4000800063f */
[----:B------:R-:W-:Y:S01]  /*05e0*/  USHF.L.U32 UR4, UR4, 0x1, URZ ;  /* 0x0000000104047899 */ /* 0x000fe2000800063f */
[----:B------:R-:W1:Y:S11]  /*05f0*/  FENCE.VIEW.ASYNC.S ;  /* 0x00000000000073c6 */ /* 0x000e760000000000 */
[----:B-1----:R4:W1:Y:S01]  /*0600*/  SYNCS.EXCH.64 URZ, [UR6+0x13270], UR4 ;  /* 0x01327004063f75b2 */ /* 0x0028620008000100 */
[----:B------:R4:W1:Y:S01]  /*0610*/  SYNCS.EXCH.64 URZ, [UR6+0x13280], UR4 ;  /* 0x01328004063f75b2 */ /* 0x0008620008000100 */
[----:B------:R4:W1:Y:S01]  /*0620*/  SYNCS.EXCH.64 URZ, [UR6+0x13278], UR4 ;  /* 0x01327804063f75b2 */ /* 0x0008620008000100 */
[----:B------:R4:W1:Y:S02]  /*0630*/  SYNCS.EXCH.64 URZ, [UR6+0x13288], UR4 ;  /* 0x01328804063f75b2 */ /* 0x0008640008000100 */
[----:B----4-:R-:W-:Y:S01]  /*0640*/  NOP ;  /* 0x0000000000007918 */ /* 0x010fe20000000000 */
.L_x_4:
        /* <DEDUP_REMOVED lines=22> */
.L_x_5:
        /* <DEDUP_REMOVED lines=22> */
.L_x_6:
[----:B------:R-:W-:Y:S01]  /*0910*/  PLOP3.LUT P0, PT, PT, PT, UP0, 0x80, 0x0 ;  /* 0x000000000000781c */ /* 0x000fe20003f0f008 */
[----:B------:R-:W-:Y:S01]  /*0920*/  UMOV UR46, 0x1 ;  /* 0x00000001002e7882 */ /* 0x000fe20000000000 */
[----:B------:R-:W-:Y:S01]  /*0930*/  NOP ;  /* 0x0000000000007918 */ /* 0x000fe20000000000 */
[----:B------:R-:W-:Y:S01]  /*0940*/  USEL UR46, UR46, 0x2, !UP0 ;  /* 0x000000022e2e7887 */ /* 0x000fe2000c000000 */
[----:B------:R-:W-:Y:S01]  /*0950*/  LOP3.LUT R23, R2, 0x7f, RZ, 0xc0, !PT ;  /* 0x0000007f02177812 */ /* 0x000fe200078ec0ff */
[----:B------:R-:W-:Y:S01]  /*0960*/  ULDC.64 UR50, c[0x0][0x208] ;  /* 0x0000820000327ab9 */ /* 0x000fe20000000a00 */
[----:B-123--:R-:W-:Y:S07]  /*0970*/  BAR.SYNC.DEFER_BLOCKING 0x0 ;  /* 0x0000000000007b1d */ /* 0x00efee0000010000 */
[----:B------:R-:W-:Y:S05]  /*0980*/  @!P0 BRA `(.L_x_7) ;  /* 0x0000006800408947 */ /* 0x000fea0003800000 */
.L_x_8:
[----:B------:R-:W-:-:S08]  /*0990*/  NOP ;  /* 0x0000000000007918 */ /* 0x000fd00000000000 */
[----:B------:R-:W1:Y:S02]  /*09a0*/  USETMAXREG.TRY_ALLOC.CTAPOOL UP0, 0xa0 ;  /* 0x000000a0000079c8 */ /* 0x000e640008000600 */
[----:B-1----:R-:W-:-:S13]  /*09b0*/  PLOP3.LUT P0, PT, PT, PT, UP0, 0x80, 0x0 ;  /* 0x000000000000781c */ /* 0x002fda0003f0f008 */
[----:B------:R-:W-:Y:S05]  /*09c0*/  @!P0 BRA `(.L_x_8) ;  /* 0xfffffffc00f08947 */ /* 0x000fea000383ffff */
[----:B------:R-:W1:Y:S08]  /*09d0*/  S2UR UR48, SR_CTAID.X ;  /* 0x00000000003079c3 */ /* 0x000e700000002500 */
[----:B------:R-:W-:Y:S08]  /*09e0*/  BAR.ARV 0x8, 0x1a0 ;  /* 0x0206800000007b1d */ /* 0x000ff00000002000 */
[----:B------:R-:W1:Y:S02]  /*09f0*/  LDC R0, c[0x0][0xda4] ;  /* 0x00036900ff007b82 */ /* 0x000e640000000800 */
[----:B-1----:R-:W-:-:S13]  /*0a00*/  ISETP.LE.AND P0, PT, R0, UR48, PT ;  /* 0x0000003000007c0c */ /* 0x002fda000bf03270 */
[----:B------:R-:W-:Y:S05]  /*0a10*/  @P0 EXIT ;  /* 0x000000000000094d */ /* 0x000fea0003800000 */
[----:B------:R-:W-:Y:S01]  /*0a20*/  VIADD R0, R2, 0xffffff80 ;  /* 0xffffff8002007836 */ /* 0x000fe20000000000 */
[----:B------:R-:W1:Y:S01]  /*0a30*/  S2UR UR39, SR_CgaCtaId ;  /* 0x00000000002779c3 */ /* 0x000e620000008800 */
[----:B------:R-:W-:Y:S01]  /*0a40*/  UMOV UR40, 0x400 ;  /* 0x0000040000287882 */ /* 0x000fe20000000000 */
[----:B------:R-:W-:Y:S02]  /*0a50*/  ULOP3.LUT UR47, UR46, 0x1, URZ, 0xfc, !UPT ;  /* 0x000000012e2f7892 */ /* 0x000fe4000f8efc3f */
[----:B------:R-:W-:Y:S01]  /*0a60*/  SHF.R.S32.HI R3, RZ, 0x1f, R0 ;  /* 0x0000001fff037819 */ /* 0x000fe20000011400 */
[----:B------:R-:W-:Y:S01]  /*0a70*/  ULDC.64 UR52, c[0x0][0x198] ;  /* 0x0000660000347ab9 */ /* 0x000fe20000000a00 */
[----:B------:R-:W-:Y:S01]  /*0a80*/  UMOV UR36, URZ ;  /* 0x0000003f00247c82 */ /* 0x000fe20008000000 */
[----:B------:R-:W-:Y:S01]  /*0a90*/  UMOV UR37, URZ ;  /* 0x0000003f00257c82 */ /* 0x000fe20008000000 */
[CC--:B------:R-:W-:Y:S01]  /*0aa0*/  LEA.HI R22, R3.reuse, R0.reuse, RZ, 0x7 ;  /* 0x0000000003167211 */ /* 0x0c0fe200078f38ff */
[----:B------:R-:W2:Y:S01]  /*0ab0*/  S2UR UR6, SR_SWINHI ;  /* 0x00000000000679c3 */ /* 0x000ea20000002f00 */
[----:B------:R-:W-:Y:S01]  /*0ac0*/  LEA.HI R6, R3, R0, RZ, 0x4 ;  /* 0x0000000003067211 */ /* 0x000fe200078f20ff */
[----:B------:R-:W-:Y:S01]  /*0ad0*/  UMOV UR38, URZ ;  /* 0x0000003f00267c82 */ /* 0x000fe20008000000 */
[----:B------:R-:W-:-:S02]  /*0ae0*/  LOP3.LUT R19, R22, 0xffffff80, RZ, 0xc0, !PT ;  /* 0xffffff8016137812 */ /* 0x000fc400078ec0ff */
[----:B------:R-:W-:Y:S02]  /*0af0*/  SHF.R.S32.HI R7, RZ, 0x4, R6 ;  /* 0x00000004ff077819 */ /* 0x000fe40000011406 */
[----:B------:R-:W-:Y:S01]  /*0b00*/  LEA.HI R17, R3, R0, RZ, 0x5 ;  /* 0x0000000003117211 */ /* 0x000fe200078f28ff */
[----:B------:R-:W-:Y:S01]  /*0b10*/  IMAD.IADD R19, R0, 0x1, -R19 ;  /* 0x0000000100137824 */ /* 0x000fe200078e0a13 */
[C---:B------:R-:W-:Y:S02]  /*0b20*/  LEA.HI R8, R6.reuse, R7, RZ, 0x1 ;  /* 0x0000000706087211 */ /* 0x040fe400078f08ff */
[----:B------:R-:W-:Y:S02]  /*0b30*/  LOP3.LUT R3, R6, 0x3fffff0, RZ, 0xc0, !PT ;  /* 0x03fffff006037812 */ /* 0x000fe400078ec0ff */
[----:B------:R-:W-:Y:S02]  /*0b40*/  SHF.R.S32.HI R4, RZ, 0x1f, R19 ;  /* 0x0000001fff047819 */ /* 0x000fe40000011413 */
[----:B------:R-:W-:Y:S01]  /*0b50*/  SHF.R.S32.HI R17, RZ, 0x5, R17 ;  /* 0x00000005ff117819 */ /* 0x000fe20000011411 */
[----:B------:R-:W-:Y:S01]  /*0b60*/  IMAD.IADD R0, R0, 0x1, -R3 ;  /* 0x0000000100007824 */ /* 0x000fe200078e0a03 */
[----:B------:R-:W-:Y:S01]  /*0b70*/  LEA.HI R5, R4, R19, RZ, 0x2 ;  /* 0x0000001304057211 */ /* 0x000fe200078f10ff */
[----:B-1----:R-:W-:Y:S01]  /*0b80*/  ULEA UR40, UR39, UR40, 0x18 ;  /* 0x0000002827287291 */ /* 0x002fe2000f8ec03f */
[----:B------:R-:W-:Y:S01]  /*0b90*/  LOP3.LUT R8, R8, 0x1ffffffe, RZ, 0xc0, !PT ;  /* 0x1ffffffe08087812 */ /* 0x000fe200078ec0ff */
[----:B------:R-:W-:Y:S01]  /*0ba0*/  IMAD R3, R17, 0x10, R0 ;  /* 0x0000001011037824 */ /* 0x000fe200078e0200 */
[----:B------:R-:W-:-:S02]  /*0bb0*/  SHF.R.S32.HI R6, RZ, 0x2, R5 ;  /* 0x00000002ff067819 */ /* 0x000fc40000011405 */
[----:B------:R-:W-:Y:S01]  /*0bc0*/  SHF.R.S32.HI R9, RZ, 0x1f, R5 ;  /* 0x0000001fff097819 */ /* 0x000fe20000011405 */
[----:B------:R-:W-:Y:S01]  /*0bd0*/  IMAD.IADD R8, R7, 0x1, -R8 ;  /* 0x0000000107087824 */ /* 0x000fe200078e0a08 */
[----:B------:R-:W-:Y:S01]  /*0be0*/  SHF.R.S32.HI R22, RZ, 0x7, R22 ;  /* 0x00000007ff167819 */ /* 0x000fe20000011416 */
[----:B------:R-:W-:Y:S01]  /*0bf0*/  UMOV UR4, UR40 ;  /* 0x0000002800047c82 */ /* 0x000fe20008000000 */
[----:B--2---:R-:W-:Y:S01]  /*0c00*/  UMOV UR5, UR6 ;  /* 0x0000000600057c82 */ /* 0x004fe20008000000 */
[----:B------:R-:W-:Y:S01]  /*0c10*/  LEA.HI R9, R9, R6, RZ, 0x3 ;  /* 0x0000000609097211 */ /* 0x000fe200078f18ff */
[----:B------:R-:W-:Y:S02]  /*0c20*/  IMAD R8, R3, 0x8, R8 ;  /* 0x0000000803087824 */ /* 0x000fe400078e0208 */
[----:B------:R-:W-:Y:S01]  /*0c30*/  IMAD.HI R0, R22, 0x55555556, RZ ;  /* 0x5555555616007827 */ /* 0x000fe200078e02ff */
[----:B------:R-:W-:-:S03]  /*0c40*/  LOP3.LUT R9, R9, 0xfffffff8, RZ, 0xc0, !PT ;  /* 0xfffffff809097812 */ /* 0x000fc600078ec0ff */
[----:B------:R-:W-:Y:S01]  /*0c50*/  IMAD.MOV.U32 R7, RZ, RZ, -0x2 ;  /* 0xfffffffeff077424 */ /* 0x000fe200078e00ff */
[----:B------:R-:W-:Y:S01]  /*0c60*/  LEA.HI R3, R0, R0, RZ, 0x1 ;  /* 0x0000000000037211 */ /* 0x000fe200078f08ff */
[----:B------:R-:W-:Y:S01]  /*0c70*/  IMAD.IADD R9, R6, 0x1, -R9 ;  /* 0x0000000106097824 */ /* 0x000fe200078e0a09 */
[----:B------:R-:W-:Y:S01]  /*0c80*/  LEA.HI R6, R4, R19, RZ, 0x5 ;  /* 0x0000001304067211 */ /* 0x000fe200078f28ff */
[----:B------:R-:W-:Y:S01]  /*0c90*/  IMAD.U32 R156, RZ, RZ, UR4 ;  /* 0x00000004ff9c7e24 */ /* 0x000fe2000f8e00ff */
[----:B------:R-:W-:Y:S01]  /*0ca0*/  LOP3.LUT R4, R5, 0x7ffffffc, RZ, 0xc0, !PT ;  /* 0x7ffffffc05047812 */ /* 0x000fe200078ec0ff */
[----:B------:R-:W-:Y:S01]  /*0cb0*/  IMAD.U32 R157, RZ, RZ, UR5 ;  /* 0x00000005ff9d7e24 */ /* 0x000fe2000f8e00ff */
[----:B------:R-:W-:Y:S01]  /*0cc0*/  SHF.R.S32.HI R6, RZ, 0x5, R6 ;  /* 0x00000005ff067819 */ /* 0x000fe20000011406 */
[----:B------:R-:W-:Y:S02]  /*0cd0*/  IMAD.SHL.U32 R5, R8, 0x8, RZ ;  /* 0x0000000808057824 */ /* 0x000fe400078e00ff */
[----:B------:R-:W-:-:S02]  /*0ce0*/  IMAD.IADD R4, R19, 0x1, -R4 ;  /* 0x0000000113047824 */ /* 0x000fc400078e0a04 */
[----:B------:R-:W-:Y:S02]  /*0cf0*/  IMAD R3, R3, -0x3, R22 ;  /* 0xfffffffd03037824 */ /* 0x000fe400078e0216 */
[----:B------:R-:W-:Y:S02]  /*0d00*/  IMAD R6, R6, 0x10, R9 ;  /* 0x0000001006067824 */ /* 0x000fe400078e0209 */
[----:B------:R-:W-:Y:S02]  /*0d10*/  IMAD R18, R4, R7, 0xa0 ;  /* 0x000000a004127424 */ /* 0x000fe400078e0207 */
[----:B------:R-:W-:-:S04]  /*0d20*/  IMAD.WIDE R156, R5, 0x2, R156 ;  /* 0x00000002059c7825 */ /* 0x000fc800078e029c */
[----:B------:R-:W-:-:S07]  /*0d30*/  IMAD R16, R3, 0x40, R6 ;  /* 0x0000004003107824 */ /* 0x000fce00078e0206 */
.L_x_33:
[----:B------:R-:W-:Y:S01]  /*0d40*/  ULDC UR4, c[0x0][0xda8] ;  /* 0x00036a0000047ab9 */ /* 0x000fe20000000800 */
[----:B------:R-:W-:Y:S01]  /*0d50*/  ULDC UR43, c[0x0][0xdb4] ;  /* 0x00036d00002b7ab9 */ /* 0x000fe20000000800 */
[----:B------:R-:W-:Y:S01]  /*0d60*/  UISETP.NE.AND UP1, UPT, UR4, 0x1, UPT ;  /* 0x000000010400788c */ /* 0x000fe2000bf25270 */
[----:B------:R-:W-:Y:S01]  /*0d70*/  IMAD.MOV.U32 R3, RZ, RZ, 0x3f800000 ;  /* 0x3f800000ff037424 */ /* 0x000fe200078e00ff */
[----:B------:R-:W-:Y:S01]  /*0d80*/  UISETP.NE.AND UP2, UPT, UR43, 0x1, UPT ;  /* 0x000000012b00788c */ /* 0x000fe2000bf45270 */
[----:B------:R-:W-:Y:S01]  /*0d90*/  IMAD.MOV.U32 R0, RZ, RZ, 0x3f800000 ;  /* 0x3f800000ff007424 */ /* 0x000fe200078e00ff */
[----:B------:R-:W-:Y:S01]  /*0da0*/  ULDC.64 UR4, c[0x0][0x990] ;  /* 0x0002640000047ab9 */ /* 0x000fe20000000a00 */
[----:B------:R-:W-:Y:S01]  /*0db0*/  UMOV UR45, UR48 ;  /* 0x00000030002d7c82 */ /* 0x000fe20008000000 */
[----:B------:R-:W-:Y:S01]  /*0dc0*/  UISETP.NE.U32.AND UP0, UPT, UR4, URZ, UPT ;  /* 0x0000003f0400728c */ /* 0x000fe2000bf05070 */
[----:B------:R-:W1:Y:S01]  /*0dd0*/  SHFL.IDX PT, R8, R22, RZ, 0x1f ;  /* 0x00001fff16087589 */ /* 0x000e6200000e0000 */
[----:B------:R-:W-:-:S02]  /*0de0*/  ULDC UR54, c[0x0][0x404] ;  /* 0x0001010000367ab9 */ /* 0x000fc40000000800 */
[----:B------:R-:W-:Y:S01]  /*0df0*/  UISETP.NE.AND.EX UP0, UPT, UR5, URZ, UPT, UP0 ;  /* 0x0000003f0500728c */ /* 0x000fe2000bf05300 */
[----:B------:R-:W-:Y:S01]  /*0e00*/  @UP1 ULDC UR6, c[0x0][0xdac] ;  /* 0x00036b0000061ab9 */ /* 0x000fe20000000800 */
[----:B------:R-:W-:Y:S01]  /*0e10*/  @UP1 ULDC UR8, c[0x0][0xdb0] ;  /* 0x00036c0000081ab9 */ /* 0x000fe20000000800 */
[----:B------:R-:W-:Y:S01]  /*0e20*/  UIMAD.WIDE.U32 UR6, UR48, UR6, URZ ;  /* 0x00000006300672a5 */ /* 0x000fe2000f8e003f */
[----:B------:R-:W-:Y:S02]  /*0e30*/  @UP2 ULDC.64 UR10, c[0x0][0xdb8] ;  /* 0x00036e00000a2ab9 */ /* 0x000fe40000000a00 */
[----:B------:R-:W-:Y:S01]  /*0e40*/  PLOP3.LUT P0, PT, PT, PT, UP0, 0x80, 0x0 ;  /* 0x000000000000781c */ /* 0x000fe20003f0f008 */
[----:B------:R-:W-:-:S03]  /*0e50*/  @UP1 USHF.R.U32.HI UR45, URZ, UR8, UR7 ;  /* 0x000000083f2d1299 */ /* 0x000fc60008011607 */
[----:B------:R-:W-:Y:S01]  /*0e60*/  ULDC.64 UR6, c[0x0][0x998] ;  /* 0x0002660000067ab9 */ /* 0x000fe20000000a00 */
[----:B------:R-:W-:Y:S02]  /*0e70*/  UIMAD.WIDE.U32 UR8, UR45, UR10, URZ ;  /* 0x0000000a2d0872a5 */ /* 0x000fe4000f8e003f */
[----:B------:R-:W-:Y:S01]  /*0e80*/  UISETP.NE.U32.AND UP1, UPT, UR6, URZ, UPT ;  /* 0x0000003f0600728c */ /* 0x000fe2000bf25070 */
[----:B------:R-:W-:Y:S01]  /*0e90*/  ULDC UR10, c[0x0][0x428] ;  /* 0x00010a00000a7ab9 */ /* 0x000fe20000000800 */
[----:B------:R-:W-:Y:S02]  /*0ea0*/  UMOV UR44, UR45 ;  /* 0x0000002d002c7c82 */ /* 0x000fe40008000000 */
[----:B------:R-:W-:Y:S02]  /*0eb0*/  UISETP.NE.AND.EX UP1, UPT, UR7, URZ, UPT, UP1 ;  /* 0x0000003f0700728c */ /* 0x000fe4000bf25310 */
[----:B------:R-:W-:Y:S02]  /*0ec0*/  @UP2 USHF.R.U32.HI UR44, URZ, UR11, UR9 ;  /* 0x0000000b3f2c2299 */ /* 0x000fe40008011609 */
[----:B------:R-:W-:-:S02]  /*0ed0*/  UISETP.NE.AND UP2, UPT, UR10, 0x1, UPT ;  /* 0x000000010a00788c */ /* 0x000fc4000bf45270 */
[----:B------:R-:W-:Y:S01]  /*0ee0*/  @UP0 USHF.R.S32.HI UR8, URZ, 0x1f, UR44 ;  /* 0x0000001f3f080899 */ /* 0x000fe2000801142c */
[----:B------:R-:W-:Y:S01]  /*0ef0*/  PLOP3.LUT P1, PT, PT, PT, UP1, 0x80, 0x0 ;  /* 0x000000000000781c */ /* 0x000fe20003f2f018 */
[----:B------:R-:W-:Y:S01]  /*0f00*/  @UP0 ULDC.64 UR14, c[0x0][0x9a8] ;  /* 0x00026a00000e0ab9 */ /* 0x000fe20000000a00 */
[----:B------:R-:W-:Y:S02]  /*0f10*/  UIADD3 UR11, -UR44, URZ, URZ ;  /* 0x0000003f2c0b7290 */ /* 0x000fe4000fffe13f */
[----:B------:R-:W-:Y:S02]  /*0f20*/  @UP0 UIMAD UR10, UR8, UR14, URZ ;  /* 0x0000000e080a02a4 */ /* 0x000fe4000f8e023f */
[----:B------:R-:W-:Y:S02]  /*0f30*/  @UP0 UIMAD.WIDE.U32 UR8, UR44, UR14, URZ ;  /* 0x0000000e2c0802a5 */ /* 0x000fe4000f8e003f */
[----:B------:R-:W-:Y:S02]  /*0f40*/  UIMAD UR43, UR43, UR11, UR45 ;  /* 0x0000000b2b2b72a4 */ /* 0x000fe4000f8e022d */
[----:B------:R-:W-:Y:S01]  /*0f50*/  @UP1 USHF.R.S32.HI UR14, URZ, 0x1f, UR44 ;  /* 0x0000001f3f0e1899 */ /* 0x000fe2000801142c */
[----:B------:R-:W-:Y:S01]  /*0f60*/  @UP1 ULDC.64 UR16, c[0x0][0x9b8] ;  /* 0x00026e0000101ab9 */ /* 0x000fe20000000a00 */
[----:B------:R-:W-:Y:S01]  /*0f70*/  @UP0 UIMAD UR15, UR44, UR15, UR10 ;  /* 0x0000000f2c0f02a4 */ /* 0x000fe2000f8e020a */
[----:B------:R-:W-:Y:S01]  /*0f80*/  @UP2 ULDC UR12, c[0x0][0x42c] ;  /* 0x00010b00000c2ab9 */ /* 0x000fe20000000800 */
[----:B------:R-:W-:-:S02]  /*0f90*/  @UP1 UIMAD.WIDE.U32 UR10, UR44, UR16, URZ ;  /* 0x000000102c0a12a5 */ /* 0x000fc4000f8e003f */
[----:B------:R-:W-:Y:S02]  /*0fa0*/  UIMAD.WIDE.U32 UR12, UR43, UR12, URZ ;  /* 0x0000000c2b0c72a5 */ /* 0x000fe4000f8e003f */
[----:B------:R-:W-:Y:S01]  /*0fb0*/  @UP1 UIMAD UR16, UR14, UR16, URZ ;  /* 0x000000100e1012a4 */ /* 0x000fe2000f8e023f */
[----:B------:R-:W-:Y:S02]  /*0fc0*/  @UP2 ULDC UR18, c[0x0][0x430] ;  /* 0x00010c0000122ab9 */ /* 0x000fe40000000800 */
[----:B------:R-:W-:Y:S01]  /*0fd0*/  UMOV UR14, UR43 ;  /* 0x0000002b000e7c82 */ /* 0x000fe20008000000 */
[----:B------:R-:W-:Y:S02]  /*0fe0*/  @UP2 USHF.R.U32.HI UR14, URZ, UR18, UR13 ;  /* 0x000000123f0e2299 */ /* 0x000fe4000801160d */
[----:B------:R-:W-:Y:S02]  /*0ff0*/  @UP1 UIMAD UR16, UR44, UR17, UR16 ;  /* 0x000000112c1012a4 */ /* 0x000fe4000f8e0210 */
[----:B------:R-:W-:-:S02]  /*1000*/  @UP0 USHF.R.S32.HI UR12, URZ, 0x1f, UR14 ;  /* 0x0000001f3f0c0899 */ /* 0x000fc4000801140e */
[----:B------:R-:W-:Y:S01]  /*1010*/  @UP1 USHF.R.S32.HI UR13, URZ, 0x1f, UR14 ;  /* 0x0000001f3f0d1899 */ /* 0x000fe2000801140e */
[----:B------:R-:W-:Y:S01]  /*1020*/  @UP0 ULDC.64 UR18, c[0x0][0x9b0] ;  /* 0x00026c0000120ab9 */ /* 0x000fe20000000a00 */
[----:B------:R-:W-:Y:S02]  /*1030*/  @UP1 UIADD3 UR11, UR11, UR16, URZ ;  /* 0x000000100b0b1290 */ /* 0x000fe4000fffe03f */
[----:B------:R-:W-:Y:S01]  /*1040*/  @UP0 UIADD3 UR9, UR9, UR15, URZ ;  /* 0x0000000f09090290 */ /* 0x000fe2000fffe03f */
[----:B------:R-:W-:Y:S01]  /*1050*/  @UP1 ULDC.64 UR16, c[0x0][0x9c0] ;  /* 0x0002700000101ab9 */ /* 0x000fe20000000a00 */
[----:B------:R-:W-:Y:S02]  /*1060*/  @UP0 UIMAD UR12, UR12, UR18, URZ ;  /* 0x000000120c0c02a4 */ /* 0x000fe4000f8e023f */
[----:B------:R-:W-:Y:S02]  /*1070*/  @UP1 UIMAD UR13, UR13, UR16, URZ ;  /* 0x000000100d0d12a4 */ /* 0x000fe4000f8e023f */
[----:B------:R-:W-:-:S02]  /*1080*/  @UP0 UIMAD.WIDE.U32 UR8, UR14, UR18, UR8 ;  /* 0x000000120e0802a5 */ /* 0x000fc4000f8e0008 */
[----:B------:R-:W-:Y:S02]  /*1090*/  @UP0 UIMAD UR12, UR14, UR19, UR12 ;  /* 0x000000130e0c02a4 */ /* 0x000fe4000f8e020c */
[----:B------:R-:W-:Y:S02]  /*10a0*/  @UP1 UIMAD.WIDE.U32 UR10, UR14, UR16, UR10 ;  /* 0x000000100e0a12a5 */ /* 0x000fe4000f8e000a */
[----:B------:R-:W-:Y:S02]  /*10b0*/  @UP1 UIMAD UR13, UR14, UR17, UR13 ;  /* 0x000000110e0d12a4 */ /* 0x000fe4000f8e020d */
[----:B------:R-:W-:Y:S02]  /*10c0*/  @UP0 UIADD3 UR12, UR9, UR12, URZ ;  /* 0x0000000c090c0290 */ /* 0x000fe4000fffe03f */
[----:B------:R-:W-:Y:S02]  /*10d0*/  @UP0 ULEA UR4, UP3, UR8, UR4, 0x2 ;  /* 0x0000000408040291 */ /* 0x000fe4000f86103f */
[----:B------:R-:W-:-:S02]  /*10e0*/  @UP1 ULEA UR6, UP4, UR10, UR6, 0x2 ;  /* 0x000000060a061291 */ /* 0x000fc4000f88103f */
[----:B------:R-:W-:Y:S02]  /*10f0*/  @UP1 UIADD3 UR9, UR11, UR13, URZ ;  /* 0x0000000d0b091290 */ /* 0x000fe4000fffe03f */
[----:B------:R-:W-:Y:S01]  /*1100*/  @UP0 ULEA.HI.X UR5, UR8, UR5, UR12, 0x2, UP3 ;  /* 0x0000000508050291 */ /* 0x000fe200098f140c */
[----:B------:R-:W-:Y:S01]  /*1110*/  IMAD.U32 R4, RZ, RZ, UR4 ;  /* 0x00000004ff047e24 */ /* 0x000fe2000f8e00ff */
[----:B------:R-:W-:Y:S01]  /*1120*/  @UP1 ULEA.HI.X UR7, UR10, UR7, UR9, 0x2, UP4 ;  /* 0x000000070a071291 */ /* 0x000fe2000a0f1409 */
[----:B------:R-:W-:Y:S01]  /*1130*/  IMAD.U32 R6, RZ, RZ, UR6 ;  /* 0x00000006ff067e24 */ /* 0x000fe2000f8e00ff */
[----:B------:R-:W-:Y:S01]  /*1140*/  ULDC UR8, c[0x0][0x2e0] ;  /* 0x0000b80000087ab9 */ /* 0x000fe20000000800 */
[----:B------:R-:W-:Y:S01]  /*1150*/  ULDC UR9, c[0x0][0x988] ;  /* 0x0002620000097ab9 */ /* 0x000fe20000000800 */
[----:B------:R-:W-:Y:S01]  /*1160*/  IMAD.U32 R5, RZ, RZ, UR5 ;  /* 0x00000005ff057e24 */ /* 0x000fe2000f8e00ff */
[----:B------:R-:W-:Y:S01]  /*1170*/  @UP2 ULDC UR10, c[0x0][0x430] ;  /* 0x00010c00000a2ab9 */ /* 0x000fe20000000800 */
[----:B------:R-:W-:Y:S01]  /*1180*/  IMAD.U32 R7, RZ, RZ, UR7 ;  /* 0x00000007ff077e24 */ /* 0x000fe2000f8e00ff */
[----:B-1----:R-:W-:Y:S01]  /*1190*/  R2UR UR6, R8 ;  /* 0x00000000080672ca */ /* 0x002fe200000e0000 */
[----:B------:R-:W-:Y:S01]  /*11a0*/  ULDC.64 UR4, c[0x0][0x3f8] ;  /* 0x0000fe0000047ab9 */ /* 0x000fe20000000a00 */
[----:B------:R-:W2:Y:S04]  /*11b0*/  @P0 LDG.E R3, desc[UR50][R4.64] ;  /* 0x0000003204030981 */ /* 0x000ea8000c1e1900 */
[----:B------:R-:W2:Y:S01]  /*11c0*/  @P1 LDG.E R0, desc[UR50][R6.64] ;  /* 0x0000003206001981 */ /* 0x000ea2000c1e1900 */
[----:B------:R-:W-:-:S02]  /*11d0*/  UISETP.NE.U32.AND UP0, UPT, UR4, URZ, UPT ;  /* 0x0000003f0400728c */ /* 0x000fc4000bf05070 */
[----:B------:R-:W-:Y:S02]  /*11e0*/  UIADD3 UR7, UR40, 0xb000, URZ ;  /* 0x0000b00028077890 */ /* 0x000fe4000fffe03f */
[----:B------:R-:W-:Y:S02]  /*11f0*/  UISETP.NE.AND.EX UP0, UPT, UR5, URZ, UPT, UP0 ;  /* 0x0000003f0500728c */ /* 0x000fe4000bf05300 */
[----:B------:R-:W-:Y:S02]  /*1200*/  UIMAD.WIDE UR4, UR6, 0x55555556, URZ ;  /* 0x55555556060478a5 */ /* 0x000fe4000f8e023f */
[----:B------:R-:W-:Y:S02]  /*1210*/  USEL UR54, UR54, 0x1, UP0 ;  /* 0x0000000136367887 */ /* 0x000fe40008000000 */
[----:B------:R-:W-:Y:S02]  /*1220*/  ULOP3.LUT UP0, URZ, UR7, 0x9f, URZ, 0xc0, !UPT ;  /* 0x0000009f073f7892 */ /* 0x000fe4000f80c03f */
[----:B------:R-:W-:-:S02]  /*1230*/  UIMAD UR54, UR54, UR8, URZ ;  /* 0x00000008363672a4 */ /* 0x000fc4000f8e023f */
[----:B------:R-:W-:Y:S02]  /*1240*/  ULEA.HI UR5, UR5, UR5, URZ, 0x1 ;  /* 0x0000000505057291 */ /* 0x000fe4000f8f083f */
[----:B------:R-:W-:Y:S01]  /*1250*/  UIADD3 UR4, UR54, 0x9f, URZ ;  /* 0x0000009f36047890 */ /* 0x000fe2000fffe03f */
[----:B------:R-:W-:Y:S01]  /*1260*/  PLOP3.LUT P0, PT, PT, PT, UP0, 0x80, 0x0 ;  /* 0x000000000000781c */ /* 0x000fe20003f0f008 */
[----:B------:R-:W-:Y:S02]  /*1270*/  UIMAD UR6, UR5, -0x3, UR6 ;  /* 0xfffffffd050678a4 */ /* 0x000fe4000f8e0206 */
[----:B------:R-:W-:Y:S02]  /*1280*/  UIMAD.WIDE UR4, UR4, 0x66666667, URZ ;  /* 0x66666667040478a5 */ /* 0x000fe4000f8e023f */
[----:B------:R-:W-:Y:S01]  /*1290*/  ULEA UR6, UR6, UR7, 0xc ;  /* 0x0000000706067291 */ /* 0x000fe2000f8e603f */
[----:B------:R-:W-:Y:S01]  /*12a0*/  @UP2 ULDC UR8, c[0x0][0x42c] ;  /* 0x00010b0000082ab9 */ /* 0x000fe20000000800 */
[----:B------:R-:W-:-:S02]  /*12b0*/  UMOV UR42, UR43 ;  /* 0x0000002b002a7c82 */ /* 0x000fc40008000000 */
[----:B------:R-:W-:Y:S01]  /*12c0*/  USHF.R.U32.HI UR6, URZ, 0x4, UR6 ;  /* 0x000000043f067899 */ /* 0x000fe20008011606 */
[----:B------:R-:W-:Y:S01]  /*12d0*/  UMOV UR49, UR5 ;  /* 0x0000000500317c82 */ /* 0x000fe20008000000 */
[----:B------:R-:W-:Y:S02]  /*12e0*/  UIMAD.WIDE.U32 UR4, UR43, UR8, URZ ;  /* 0x000000082b0472a5 */ /* 0x000fe4000f8e003f */
[----:B------:R-:W-:Y:S02]  /*12f0*/  USHF.R.U32.HI UR7, URZ, 0x1f, UR49 ;  /* 0x0000001f3f077899 */ /* 0x000fe40008011631 */
[----:B------:R-:W-:Y:S02]  /*1300*/  ULOP3.LUT UR55, UR6, 0x3fff, URZ, 0xc0, !UPT ;  /* 0x00003fff06377892 */ /* 0x000fe4000f8ec03f */
[----:B------:R-:W-:Y:S02]  /*1310*/  ULEA.HI.SX32 UR49, UR49, UR7, 0x1a ;  /* 0x0000000731317291 */ /* 0x000fe4000f8fd23f */
[----:B------:R-:W-:Y:S01]  /*1320*/  @UP2 USHF.R.U32.HI UR42, URZ, UR10, UR5 ;  /* 0x0000000a3f2a2299 */ /* 0x000fe20008011605 */
[----:B--2---:R-:W-:-:S04]  /*1330*/  FMUL.FTZ R0, R3, R0 ;  /* 0x0000000003007220 */ /* 0x004fc80000410000 */
[----:B------:R-:W-:-:S05]  /*1340*/  FMUL.FTZ R0, R0, UR9 ;  /* 0x0000000900007c20 */ /* 0x000fca0008410000 */
[----:B------:R-:W-:Y:S01]  /*1350*/  R2UR UR41, R0 ;  /* 0x00000000002972ca */ /* 0x000fe200000e0000 */
[----:B------:R-:W-:-:S14]  /*1360*/  @!P0 BRA `(.L_x_9) ;  /* 0x0000000000408947 */ /* 0x000fdc0003800000 */
[----:B------:R-:W-:Y:S01]  /*1370*/  MOV R0, 0x0 ;  /* 0x0000000000007802 */ /* 0x000fe20000000f00 */
[----:B------:R-:W-:Y:S01]  /*1380*/  ULDC.64 UR4, c[0x4][0x98] ;  /* 0x0100260000047ab9 */ /* 0x000fe20000000a00 */
[----:B------:R-:W-:Y:S01]  /*1390*/  ULDC.64 UR6, c[0x4][0x28] ;  /* 0x01000a0000067ab9 */ /* 0x000fe20000000a00 */
[----:B------:R-:W-:Y:S01]  /*13a0*/  IMAD.U32 R4, RZ, RZ, UR4 ;  /* 0x00000004ff047e24 */ /* 0x000fe2000f8e00ff */
[----:B------:R1:W2:Y:S01]  /*13b0*/  LDC.64 R14, c[0x4][R0] ;  /* 0x01000000000e7b82 */ /* 0x0002a20000000a00 */
[----:B------:R-:W-:Y:S01]  /*13c0*/  IMAD.U32 R5, RZ, RZ, UR5 ;  /* 0x00000005ff057e24 */ /* 0x000fe2000f8e00ff */
[----:B------:R-:W-:Y:S01]  /*13d0*/  ULDC.64 UR4, c[0x4][0xa0] ;  /* 0x0100280000047ab9 */ /* 0x000fe20000000a00 */
[----:B------:R-:W-:Y:S02]  /*13e0*/  IMAD.U32 R10, RZ, RZ, UR6 ;  /* 0x00000006ff0a7e24 */ /* 0x000fe4000f8e00ff */
[----:B------:R-:W-:Y:S02]  /*13f0*/  IMAD.U32 R6, RZ, RZ, UR4 ;  /* 0x00000004ff067e24 */ /* 0x000fe4000f8e00ff */
[----:B------:R-:W-:-:S02]  /*1400*/  IMAD.U32 R7, RZ, RZ, UR5 ;  /* 0x00000005ff077e24 */ /* 0x000fc4000f8e00ff */
[----:B------:R-:W-:Y:S02]  /*1410*/  IMAD.U32 R11, RZ, RZ, UR7 ;  /* 0x00000007ff0b7e24 */ /* 0x000fe4000f8e00ff */
[----:B------:R-:W-:Y:S02]  /*1420*/  IMAD.MOV.U32 R8, RZ, RZ, 0x70 ;  /* 0x00000070ff087424 */ /* 0x000fe400078e00ff */
[----:B------:R-:W-:Y:S02]  /*1430*/  IMAD.MOV.U32 R12, RZ, RZ, 0x1 ;  /* 0x00000001ff0c7424 */ /* 0x000fe400078e00ff */
[----:B-1----:R-:W-:-:S07]  /*1440*/  IMAD.MOV.U32 R13, RZ, RZ, RZ ;  /* 0x000000ffff0d7224 */ /* 0x002fce00078e00ff */
[----:B------:R-:W-:-:S07]  /*1450*/  LEPC R20, `(.L_x_9) ;  /* 0x000000001014794e */ /* 0x000fce0000000000 */
[----:B--2---:R-:W-:Y:S05]  /*1460*/  CALL.ABS.NOINC R14 ;  /* 0x000000000e007343 */ /* 0x004fea0003c00000 */
.L_x_9:
[----:B------:R-:W-:Y:S01]  /*1470*/  ULOP3.LUT UR4, UR36, 0x1, URZ, 0xc0, !UPT ;  /* 0x0000000124047892 */ /* 0x000fe2000f8ec03f */
[----:B------:R-:W-:-:S05]  /*1480*/  IMAD.U32 R3, RZ, RZ, UR47 ;  /* 0x0000002fff037e24 */ /* 0x000fca000f8e00ff */
[----:B------:R-:W-:Y:S01]  /*1490*/  IMAD.U32 R0, RZ, RZ, UR4 ;  /* 0x00000004ff007e24 */ /* 0x000fe2000f8e00ff */
[----:B------:R-:W-:-:S04]  /*14a0*/  ISETP.NE.AND P0, PT, R3, 0x3, PT ;  /* 0x000000030300780c */ /* 0x000fc80003f05270 */
[----:B------:R-:W-:-:S04]  /*14b0*/  SHF.L.U32 R0, R0, 0x1f, RZ ;  /* 0x0000001f00007819 */ /* 0x000fc800000006ff */
[----:B------:R-:W1:Y:S02]  /*14c0*/  SYNCS.PHASECHK.TRANS64.TRYWAIT P1, [UR40+0x13200], R0 ;  /* 0x01320000ff0075a7 */ /* 0x000e640008020168 */
[----:B-1----:R-:W-:Y:S05]  /*14d0*/  @!P1 BRA `(.L_x_10) ;  /* 0x0000008000889947 */ /* 0x002fea0003800000 */
.L_x_90:
[----:B------:R-:W-:Y:S05]  /*14e0*/  @!P0 BRA `(.L_x_11) ;  /* 0x0000000000048947 */ /* 0x000fea0003800000 */
[----:B------:R-:W-:Y:S01]  /*14f0*/  BPT.TRAP 0x1 ;  /* 0x000000040000795c */ /* 0x000fe20000300000 */
.L_x_11:
[----:B------:R-:W-:Y:S02]  /*1500*/  IMAD.U32 R4, RZ, RZ, UR38 ;  /* 0x00000026ff047e24 */ /* 0x000fe4000f8e00ff */
[----:B-1----:R-:W-:-:S03]  /*1510*/  IMAD.U32 R3, RZ, RZ, UR37 ;  /* 0x00000025ff037e24 */ /* 0x002fc6000f8e00ff */
[----:B------:R-:W-:Y:S02]  /*1520*/  LEA R4, R4, UR40, 0x3 ;  /* 0x0000002804047c11 */ /* 0x000fe4000f8e18ff */
[----:B------:R-:W-:-:S04]  /*1530*/  SHF.L.U32 R3, R3, 0x1f, RZ ;  /* 0x0000001f03037819 */ /* 0x000fc800000006ff */
[----:B------:R1:W2:Y:S01]  /*1540*/  SYNCS.PHASECHK.TRANS64.TRYWAIT P1, [R4+URZ+0x13230], R3 ;  /* 0x01323003040075a7 */ /* 0x0002a2000802017f */
[----:B------:R-:W-:Y:S05]  /*1550*/  @!P0 BRA `(.L_x_12) ;  /* 0x0000000000048947 */ /* 0x000fea0003800000 */
[----:B------:R-:W-:Y:S01]  /*1560*/  BPT.TRAP 0x1 ;  /* 0x000000040000795c */ /* 0x000fe20000300000 */
.L_x_12:
[----:B--2---:R-:W-:Y:S05]  /*1570*/  @P1 BRA `(.L_x_13) ;  /* 0x0000000000081947 */ /* 0x004fea0003800000 */
[----:B------:R-:W2:Y:S02]  /*1580*/  SYNCS.PHASECHK.TRANS64.TRYWAIT P1, [R4+URZ+0x13230], R3 ;  /* 0x01323003040075a7 */ /* 0x000ea4000802017f */
[----:B--2---:R-:W-:Y:S05]  /*1590*/  @!P1 BRA `(.L_x_14) ;  /* 0x0000008000709947 */ /* 0x004fea0003800000 */
.L_x_13:
[----:B------:R-:W-:Y:S01]  /*15a0*/  UIADD3 UR4, UR40, 0xe000, URZ ;  /* 0x0000e00028047890 */ /* 0x000fe2000fffe03f */
[----:B------:R-:W-:Y:S01]  /*15b0*/  LOP3.LUT P1, RZ, R2, 0x7f, RZ, 0xc0, !PT ;  /* 0x0000007f02ff7812 */ /* 0x000fe2000782c0ff */
[----:B------:R-:W-:Y:S01]  /*15c0*/  IMAD.MOV.U32 R55, RZ, RZ, RZ ;  /* 0x000000ffff377224 */ /* 0x000fe200078e00ff */
[----:B-12---:R-:W-:Y:S01]  /*15d0*/  LOP3.LUT R3, R3, 0xffffffef, RZ, 0xc0, !PT ;  /* 0xffffffef03037812 */ /* 0x006fe200078ec0ff */
[----:B------:R-:W-:-:S04]  /*15e0*/  USHF.R.U32.HI UR4, URZ, 0x4, UR4 ;  /* 0x000000043f047899 */ /* 0x000fc80008011604 */
[----:B------:R-:W-:-:S06]  /*15f0*/  ULOP3.LUT UR4, UR4, 0x3fff, URZ, 0xc0, !UPT ;  /* 0x00003fff04047892 */ /* 0x000fcc000f8ec03f */
[----:B------:R-:W-:Y:S01]  /*1600*/  IMAD.U32 R0, RZ, RZ, UR4 ;  /* 0x00000004ff007e24 */ /* 0x000fe2000f8e00ff */
[----:B------:R-:W-:Y:S05]  /*1610*/  WARPSYNC.ALL ;  /* 0x0000000000007948 */ /* 0x000fea0003800000 */
[----:B------:R-:W-:Y:S02]  /*1620*/  LOP3.LUT R0, R0, 0x10000, RZ, 0xfc, !PT ;  /* 0x0001000000007812 */ /* 0x000fe400078efcff */
[----:B------:R-:W-:Y:S02]  /*1630*/  @P1 LOP3.LUT R3, R3, 0x10, RZ, 0xfc, !PT ;  /* 0x0000001003031812 */ /* 0x000fe400078efcff */
[----:B------:R-:W-:Y:S01]  /*1640*/  R2UR UR12, R0 ;  /* 0x00000000000c72ca */ /* 0x000fe200000e0000 */
[----:B------:R-:W-:Y:S01]  /*1650*/  ULOP3.LUT UR55, UR55, 0x10000, URZ, 0xfc, !UPT ;  /* 0x0001000037377892 */ /* 0x000fe2000f8efc3f */
[----:B------:R-:W-:Y:S01]  /*1660*/  WARPGROUP.ARRIVE ;  /* 0x00000000000079c5 */ /* 0x000fe20000000000 */
[----:B------:R-:W-:Y:S01]  /*1670*/  UMOV UR9, 0x80000020 ;  /* 0x8000002000097882 */ /* 0x000fe20000000000 */
[----:B------:R-:W-:Y:S01]  /*1680*/  UMOV UR11, 0x80000020 ;  /* 0x80000020000b7882 */ /* 0x000fe20000000000 */
[----:B------:R-:W-:Y:S01]  /*1690*/  UIADD3 UR6, UR55, 0x2, URZ ;  /* 0x0000000237067890 */ /* 0x000fe2000fffe03f */
[----:B------:R-:W-:Y:S01]  /*16a0*/  VIADD R5, R18, UR54 ;  /* 0x0000003612057c36 */ /* 0x000fe20008000000 */
[----:B------:R-:W-:Y:S01]  /*16b0*/  UMOV UR7, 0x80000020 ;  /* 0x8000002000077882 */ /* 0x000fe20000000000 */
[----:B------:R-:W-:Y:S01]  /*16c0*/  UMOV UR8, UR55 ;  /* 0x0000003700087c82 */ /* 0x000fe20008000000 */
[----:B------:R-:W-:Y:S01]  /*16d0*/  IMAD.U32 R8, RZ, RZ, UR49 ;  /* 0x00000031ff087e24 */ /* 0x000fe2000f8e00ff */
[----:B------:R-:W-:Y:S01]  /*16e0*/  P2R R6, PR, RZ, 0x1 ;  /* 0x00000001ff067803 */ /* 0x000fe20000000000 */
[----:B------:R-:W-:Y:S01]  /*16f0*/  IMAD.U32 R44, RZ, RZ, UR41 ;  /* 0x00000029ff2c7e24 */ /* 0x000fe2000f8e00ff */
[----:B------:R-:W-:Y:S01]  /*1700*/  UISETP.GE.AND UP0, UPT, UR54, 0xa1, UPT ;  /* 0x000000a13600788c */ /* 0x000fe2000bf06270 */
[----:B------:R-:W-:Y:S01]  /*1710*/  IMAD R5, R8, -0xa0, R5 ;  /* 0xffffff6008057824 */ /* 0x000fe200078e0205 */
[----:B------:R-:W-:-:S04]  /*1720*/  UIMAD UR12, UR38, 0x280, UR12 ;  /* 0x00000280260c78a4 */ /* 0x000fc8000f8e020c */
[----:B------:R-:W-:Y:S01]  /*1730*/  UIADD3 UR4, UR12, 0x180, URZ ;  /* 0x000001800c047890 */ /* 0x000fe2000fffe03f */
[C---:B------:R-:W-:Y:S01]  /*1740*/  ISETP.GT.AND P2, PT, R5.reuse, RZ, PT ;  /* 0x000000ff0500720c */ /* 0x040fe20003f44270 */
[----:B------:R-:W-:Y:S01]  /*1750*/  UIADD3 UR5, UR12, 0x200, URZ ;  /* 0x000002000c057890 */ /* 0x000fe2000fffe03f */
[C---:B------:R-:W-:Y:S01]  /*1760*/  ISETP.GT.AND P5, PT, R5.reuse, 0x1, PT ;  /* 0x000000010500780c */ /* 0x040fe20003fa4270 */
[----:B------:R-:W-:Y:S01]  /*1770*/  UMOV UR10, UR12 ;  /* 0x0000000c000a7c82 */ /* 0x000fe20008000000 */
[----:B------:R-:W-:Y:S01]  /*1780*/  UIADD3 UR13, UR12, 0x2, URZ ;  /* 0x000000020c0d7890 */ /* 0x000fe2000fffe03f */
[----:B------:R-:W-:Y:S01]  /*1790*/  QGMMA.64x32x32.F32.E4M3.E4M3 R104, gdesc[UR8], RZ, !UPT, gsb0 ;  /* 0x00600000086879f3 */ /* 0x000fe2000c0008ff */
[----:B------:R-:W-:Y:S01]  /*17a0*/  UIADD3 UR10, UR12, 0x80, URZ ;  /* 0x000000800c0a7890 */ /* 0x000fe2000fffe03f */
[C---:B------:R-:W-:Y:S01]  /*17b0*/  ISETP.GT.AND P4, PT, R5.reuse, 0x8, PT ;  /* 0x000000080500780c */ /* 0x040fe20003f84270 */
[----:B------:R-:W-:Y:S01]  /*17c0*/  UMOV UR11, 0x80000020 ;  /* 0x80000020000b7882 */ /* 0x000fe20000000000 */
[----:B------:R-:W-:-:S02]  /*17d0*/  ISETP.GT.AND P1, PT, R5, 0x9, PT ;  /* 0x000000090500780c */ /* 0x000fc40003f24270 */
[C---:B------:R-:W-:Y:S02]  /*17e0*/  ISETP.GT.AND P3, PT, R5.reuse, 0x10, PT ;  /* 0x000000100500780c */ /* 0x040fe40003f64270 */
[C---:B------:R-:W-:Y:S02]  /*17f0*/  ISETP.GT.AND P0, PT, R5.reuse, 0x79, PT ;  /* 0x000000790500780c */ /* 0x040fe40003f04270 */
[----:B------:R-:W-:Y:S01]  /*1800*/  ISETP.GT.AND P6, PT, R5, 0x80, PT ;  /* 0x000000800500780c */ /* 0x000fe20003fc4270 */
[----:B------:R-:W-:Y:S02]  /*1810*/  WARPGROUP.DEPBAR.LE gsb0, 0x0 ;  /* 0x00008000000079c5 */ /* 0x000fe40000010000 */
[----:B------:R-:W-:-:S06]  /*1820*/  WARPGROUP.ARRIVE ;  /* 0x00000000000079c5 */ /* 0x000fcc0000000000 */
[----:B------:R-:W-:Y:S01]  /*1830*/  QGMMA.64x32x32.F32.E4M3.E4M3 R88, gdesc[UR8], RZ, !UPT, gsb0 ;  /* 0x00600000085879f3 */ /* 0x000fe2000c0008ff */
[----:B------:R-:W-:Y:S01]  /*1840*/  UIADD3 UR10, UR12, 0x100, URZ ;  /* 0x000001000c0a7890 */ /* 0x000fe2000fffe03f */
[----:B------:R-:W-:Y:S01]  /*1850*/  UMOV UR11, 0x80000020 ;  /* 0x80000020000b7882 */ /* 0x000fe20000000000 */
[----:B------:R-:W-:Y:S02]  /*1860*/  WARPGROUP.DEPBAR.LE gsb0, 0x0 ;  /* 0x00008000000079c5 */ /* 0x000fe40000010000 */
[----:B------:R-:W-:-:S06]  /*1870*/  WARPGROUP.ARRIVE ;  /* 0x00000000000079c5 */ /* 0x000fcc0000000000 */
[----:B------:R-:W-:Y:S01]  /*1880*/  QGMMA.64x32x32.F32.E4M3.E4M3 R72, gdesc[UR8], RZ, !UPT, gsb0 ;  /* 0x00600000084879f3 */ /* 0x000fe2000c0008ff */
[----:B------:R-:W-:Y:S01]  /*1890*/  UMOV UR10, UR4 ;  /* 0x00000004000a7c82 */ /* 0x000fe20008000000 */
[----:B------:R-:W-:Y:S01]  /*18a0*/  UMOV UR11, 0x80000020 ;  /* 0x80000020000b7882 */ /* 0x000fe20000000000 */
[----:B------:R-:W-:Y:S01]  /*18b0*/  UMOV UR4, UR6 ;  /* 0x0000000600047c82 */ /* 0x000fe20008000000 */
[----:B------:R-:W-:Y:S01]  /*18c0*/  UMOV UR6, UR13 ;  /* 0x0000000d00067c82 */ /* 0x000fe20008000000 */
[----:B------:R-:W-:Y:S02]  /*18d0*/  WARPGROUP.DEPBAR.LE gsb0, 0x0 ;  /* 0x00008000000079c5 */ /* 0x000fe40000010000 */
[----:B------:R-:W-:-:S06]  /*18e0*/  WARPGROUP.ARRIVE ;  /* 0x00000000000079c5 */ /* 0x000fcc0000000000 */
[----:B------:R-:W-:Y:S01]  /*18f0*/  QGMMA.64x32x32.F32.E4M3.E4M3 R56, gdesc[UR8], RZ, !UPT, gsb0 ;  /* 0x00600000083879f3 */ /* 0x000fe2000c0008ff */
[----:B------:R-:W-:Y:S01]  /*1900*/  UMOV UR10, UR5 ;  /* 0x00000005000a7c82 */ /* 0x000fe20008000000 */
[----:B------:R-:W-:Y:S01]  /*1910*/  UMOV UR11, 0x80000020 ;  /* 0x80000020000b7882 */ /* 0x000fe20000000000 */
[----:B------:R-:W-:Y:S01]  /*1920*/  UMOV UR5, 0x80000020 ;  /* 0x8000002000057882 */ /* 0x000fe20000000000 */
[----:B------:R-:W-:Y:S02]  /*1930*/  WARPGROUP.DEPBAR.LE gsb0, 0x0 ;  /* 0x00008000000079c5 */ /* 0x000fe40000010000 */
[----:B------:R-:W-:-:S06]  /*1940*/  WARPGROUP.ARRIVE ;  /* 0x00000000000079c5 */ /* 0x000fcc0000000000 */
[----:B------:R-:W-:Y:S01]  /*1950*/  QGMMA.64x32x32.F32.E4M3.E4M3 R24, gdesc[UR8], RZ, !UPT, gsb0 ;  /* 0x00600000081879f3 */ /* 0x000fe2000c0008ff */
[----:B------:R-:W-:Y:S02]  /*1960*/  UIADD3 UR10, UR12, 0x182, URZ ;  /* 0x000001820c0a7890 */ /* 0x000fe4000fffe03f */
[----:B------:R-:W-:Y:S02]  /*1970*/  WARPGROUP.DEPBAR.LE gsb0, 0x0 ;  /* 0x00008000000079c5 */ /* 0x000fe40000010000 */
[----:B------:R-:W-:-:S06]  /*1980*/  WARPGROUP.ARRIVE ;  /* 0x00000000000079c5 */ /* 0x000fcc0000000000 */
[----:B------:R-:W-:Y:S01]  /*1990*/  QGMMA.64x32x32.F32.E4M3.E4M3 R104, gdesc[UR4], R104, gsb0 ;  /* 0x00600000046879f3 */ /* 0x000fe20008000868 */
[----:B------:R-:W-:Y:S01]  /*19a0*/  UIADD3 UR6, UR12, 0x82, URZ ;  /* 0x000000820c067890 */ /* 0x000fe2000fffe03f */
[----:B------:R-:W-:Y:S01]  /*19b0*/  UMOV UR7, 0x80000020 ;  /* 0x8000002000077882 */ /* 0x000fe20000000000 */
[----:B------:R-:W-:Y:S02]  /*19c0*/  WARPGROUP.DEPBAR.LE gsb0, 0x0 ;  /* 0x00008000000079c5 */ /* 0x000fe40000010000 */
[----:B------:R-:W-:Y:S01]  /*19d0*/  WARPGROUP.ARRIVE ;  /* 0x00000000000079c5 */ /* 0x000fe20000000000 */
[----:B------:R-:W-:Y:S02]  /*19e0*/  FSEL R104, R104, -INF , P2 ;  /* 0xff80000068687808 */ /* 0x000fe40001000000 */
[----:B------:R-:W-:Y:S02]  /*19f0*/  FSEL R105, R105, -INF , P5 ;  /* 0xff80000069697808 */ /* 0x000fe40002800000 */
[----:B------:R-:W-:Y:S01]  /*1a00*/  FSEL R108, R108, -INF , P4 ;  /* 0xff8000006c6c7808 */ /* 0x000fe20002000000 */
[----:B------:R-:W-:Y:S01]  /*1a10*/  QGMMA.64x32x32.F32.E4M3.E4M3 R88, gdesc[UR4], R88, gsb0 ;  /* 0x00600000045879f3 */ /* 0x000fe20008000858 */
[----:B------:R-:W-:Y:S01]  /*1a20*/  UIADD3 UR6, UR12, 0x102, URZ ;  /* 0x000001020c067890 */ /* 0x000fe2000fffe03f */
[----:B------:R-:W-:Y:S01]  /*1a30*/  FMNMX.FTZ R3, R104, R105, !PT ;  /* 0x0000006968037209 */ /* 0x000fe20007810000 */
[----:B------:R-:W-:Y:S01]  /*1a40*/  UMOV UR7, 0x80000020 ;  /* 0x8000002000077882 */ /* 0x000fe20000000000 */
[----:B------:R-:W-:Y:S01]  /*1a50*/  FSEL R109, R109, -INF , P1 ;  /* 0xff8000006d6d7808 */ /* 0x000fe20000800000 */
[----:B------:R-:W-:Y:S01]  /*1a60*/  UIADD3 UR12, UR12, 0x202, URZ ;  /* 0x000002020c0c7890 */ /* 0x000fe2000fffe03f */
[----:B------:R-:W-:-:S02]  /*1a70*/  FMNMX.FTZ R8, R108, R3, !PT ;  /* 0x000000036c087209 */ /* 0x000fc40007810000 */
[----:B------:R-:W-:Y:S02]  /*1a80*/  FSEL R106, R106, -INF , P2 ;  /* 0xff8000006a6a7808 */ /* 0x000fe40001000000 */
[----:B------:R-:W-:Y:S02]  /*1a90*/  ISETP.GT.AND P2, PT, R5, 0x11, PT ;  /* 0x000000110500780c */ /* 0x000fe40003f44270 */
[----:B------:R-:W-:Y:S02]  /*1aa0*/  FSEL R112, R112, -INF , P3 ;  /* 0xff80000070707808 */ /* 0x000fe40001800000 */
[----:B------:R-:W-:Y:S02]  /*1ab0*/  FMNMX.FTZ R3, R109, R8, !PT ;  /* 0x000000086d037209 */ /* 0x000fe40007810000 */
[----:B------:R-:W-:Y:S02]  /*1ac0*/  FSEL R107, R107, -INF , P5 ;  /* 0xff8000006b6b7808 */ /* 0x000fe40002800000 */
[----:B------:R-:W-:-:S02]  /*1ad0*/  ISETP.GT.AND P5, PT, R5, 0x18, PT ;  /* 0x000000180500780c */ /* 0x000fc40003fa4270 */
[----:B------:R-:W-:Y:S02]  /*1ae0*/  FSEL R113, R113, -INF , P2 ;  /* 0xff80000071717808 */ /* 0x000fe40001000000 */
[----:B------:R-:W-:Y:S02]  /*1af0*/  FMNMX.FTZ R8, R112, R3, !PT ;  /* 0x0000000370087209 */ /* 0x000fe40007810000 */
[----:B------:R-:W-:Y:S02]  /*1b00*/  FSEL R110, R110, -INF , P4 ;  /* 0xff8000006e6e7808 */ /* 0x000fe40002000000 */
[----:B------:R-:W-:Y:S02]  /*1b10*/  ISETP.GT.AND P4, PT, R5, 0x19, PT ;  /* 0x000000190500780c */ /* 0x000fe40003f84270 */
[----:B------:R-:W-:Y:S02]  /*1b20*/  FSEL R116, R116, -INF , P5 ;  /* 0xff80000074747808 */ /* 0x000fe40002800000 */
[----:B------:R-:W-:-:S02]  /*1b30*/  FMNMX.FTZ R3, R113, R8, !PT ;  /* 0x0000000871037209 */ /* 0x000fc40007810000 */
[----:B------:R-:W-:Y:S02]  /*1b40*/  FSEL R114, R114, -INF , P3 ;  /* 0xff80000072727808 */ /* 0x000fe40001800000 */
[----:B------:R-:W-:Y:S02]  /*1b50*/  FSEL R117, R117, -INF , P4 ;  /* 0xff80000075757808 */ /* 0x000fe40002000000 */
[----:B------:R-:W-:Y:S02]  /*1b60*/  ISETP.GT.AND P3, PT, R5, 0x20, PT ;  /* 0x000000200500780c */ /* 0x000fe40003f64270 */
[----:B------:R-:W-:Y:S02]  /*1b70*/  FMNMX.FTZ R8, R116, R3, !PT ;  /* 0x0000000374087209 */ /* 0x000fe40007810000 */
[----:B------:R-:W-:Y:S02]  /*1b80*/  FSEL R111, R111, -INF , P1 ;  /* 0xff8000006f6f7808 */ /* 0x000fe40000800000 */
[----:B------:R-:W-:-:S02]  /*1b90*/  ISETP.GT.AND P1, PT, R5, 0x21, PT ;  /* 0x000000210500780c */ /* 0x000fc40003f24270 */
[----:B------:R-:W-:Y:S02]  /*1ba0*/  FMNMX.FTZ R3, R117, R8, !PT ;  /* 0x0000000875037209 */ /* 0x000fe40007810000 */
[----:B------:R-:W-:Y:S02]  /*1bb0*/  FSEL R115, R115, -INF , P2 ;  /* 0xff80000073737808 */ /* 0x000fe40001000000 */
[C---:B------:R-:W-:Y:S02]  /*1bc0*/  ISETP.GT.AND P2, PT, R5.reuse, 0x28, PT ;  /* 0x000000280500780c */ /* 0x040fe40003f44270 */
[----:B------:R-:W-:Y:S02]  /*1bd0*/  FSEL R118, R118, -INF , P5 ;  /* 0xff80000076767808 */ /* 0x000fe40002800000 */
[----:B------:R-:W-:Y:S02]  /*1be0*/  ISETP.GT.AND P5, PT, R5, 0x29, PT ;  /* 0x000000290500780c */ /* 0x000fe40003fa4270 */
[----:B------:R-:W-:-:S02]  /*1bf0*/  FSEL R119, R119, -INF , P4 ;  /* 0xff80000077777808 */ /* 0x000fc40002000000 */
[----:B------:R-:W-:Y:S02]  /*1c00*/  ISETP.GT.AND P4, PT, R5, 0x30, PT ;  /* 0x000000300500780c */ /* 0x000fe40003f84270 */
[----:B------:R-:W-:Y:S01]  /*1c10*/  FMNMX.FTZ R13, R106, R107, !PT ;  /* 0x0000006b6a0d7209 */ /* 0x000fe20007810000 */
[----:B------:R-:W-:Y:S02]  /*1c20*/  WARPGROUP.DEPBAR.LE gsb0, 0x0 ;  /* 0x00008000000079c5 */ /* 0x000fe40000010000 */
[----:B------:R-:W-:Y:S01]  /*1c30*/  WARPGROUP.ARRIVE ;  /* 0x00000000000079c5 */ /* 0x000fe20000000000 */
[----:B------:R-:W-:Y:S02]  /*1c40*/  FSEL R88, R88, -INF , P3 ;  /* 0xff80000058587808 */ /* 0x000fe40001800000 */
[----:B------:R-:W-:Y:S02]  /*1c50*/  FSEL R89, R89, -INF , P1 ;  /* 0xff80000059597808 */ /* 0x000fe40000800000 */
[----:B------:R-:W-:Y:S01]  /*1c60*/  FMNMX.FTZ R8, R88, R3, !PT ;  /* 0x0000000358087209 */ /* 0x000fe20007810000 */
[----:B------:R-:W-:Y:S01]  /*1c70*/  QGMMA.64x32x32.F32.E4M3.E4M3 R72, gdesc[UR4], R72, gsb0 ;  /* 0x00600000044879f3 */ /* 0x000fe20008000848 */
[----:B------:R-:W-:Y:S01]  /*1c80*/  UMOV UR6, UR10 ;  /* 0x0000000a00067c82 */ /* 0x000fe20008000000 */
[----:B------:R-:W-:Y:S01]  /*1c90*/  UMOV UR7, 0x80000020 ;  /* 0x8000002000077882 */ /* 0x000fe20000000000 */
[----:B------:R-:W-:-:S02]  /*1ca0*/  FSEL R92, R92, -INF , P2 ;  /* 0xff8000005c5c7808 */ /* 0x000fc40001000000 */
[----:B------:R-:W-:Y:S02]  /*1cb0*/  FMNMX.FTZ R3, R89, R8, !PT ;  /* 0x0000000859037209 */ /* 0x000fe40007810000 */
[----:B------:R-:W-:Y:S02]  /*1cc0*/  FSEL R93, R93, -INF , P5 ;  /* 0xff8000005d5d7808 */ /* 0x000fe40002800000 */
[----:B------:R-:W-:Y:S02]  /*1cd0*/  FMNMX.FTZ R8, R92, R3, !PT ;  /* 0x000000035c087209 */ /* 0x000fe40007810000 */
[----:B------:R-:W-:Y:S02]  /*1ce0*/  FSEL R90, R90, -INF , P3 ;  /* 0xff8000005a5a7808 */ /* 0x000fe40001800000 */
[----:B------:R-:W-:Y:S02]  /*1cf0*/  ISETP.GT.AND P3, PT, R5, 0x31, PT ;  /* 0x000000310500780c */ /* 0x000fe40003f64270 */
[----:B------:R-:W-:-:S02]  /*1d00*/  FSEL R96, R96, -INF , P4 ;  /* 0xff80000060607808 */ /* 0x000fc40002000000 */
[----:B------:R-:W-:Y:S02]  /*1d10*/  FMNMX.FTZ R3, R93, R8, !PT ;  /* 0x000000085d037209 */ /* 0x000fe40007810000 */
[----:B------:R-:W-:Y:S02]  /*1d20*/  FSEL R91, R91, -INF , P1 ;  /* 0xff8000005b5b7808 */ /* 0x000fe40000800000 */
[----:B------:R-:W-:Y:S02]  /*1d30*/  ISETP.GT.AND P1, PT, R5, 0x38, PT ;  /* 0x000000380500780c */ /* 0x000fe40003f24270 */
[----:B------:R-:W-:Y:S02]  /*1d40*/  FSEL R97, R97, -INF , P3 ;  /* 0xff80000061617808 */ /* 0x000fe40001800000 */
[----:B------:R-:W-:Y:S02]  /*1d50*/  FMNMX.FTZ R8, R96, R3, !PT ;  /* 0x0000000360087209 */ /* 0x000fe40007810000 */
[----:B------:R-:W-:-:S02]  /*1d60*/  FSEL R94, R94, -INF , P2 ;  /* 0xff8000005e5e7808 */ /* 0x000fc40001000000 */
[----:B------:R-:W-:Y:S02]  /*1d70*/  ISETP.GT.AND P2, PT, R5, 0x39, PT ;  /* 0x000000390500780c */ /* 0x000fe40003f44270 */
        /* <DEDUP_REMOVED lines=8> */
[----:B------:R-:W-:Y:S02]  /*1e00*/  FMNMX.FTZ R3, R101, R8, !PT ;  /* 0x0000000865037209 */ /* 0x000fe40007810000 */
[----:B------:R-:W-:Y:S02]  /*1e10*/  FSEL R99, R99, -INF , P3 ;  /* 0xff80000063637808 */ /* 0x000fe40001800000 */
[----:B------:R-:W-:-:S02]  /*1e20*/  ISETP.GT.AND P3, PT, R5, 0x48, PT ;  /* 0x000000480500780c */ /* 0x000fc40003f64270 */
[----:B------:R-:W-:Y:S02]  /*1e30*/  FSEL R102, R102, -INF , P1 ;  /* 0xff80000066667808 */ /* 0x000fe40000800000 */
[----:B------:R-:W-:Y:S02]  /*1e40*/  ISETP.GT.AND P1, PT, R5, 0x49, PT ;  /* 0x000000490500780c */ /* 0x000fe40003f24270 */
[----:B------:R-:W-:Y:S02]  /*1e50*/  FSEL R103, R103, -INF , P2 ;  /* 0xff80000067677808 */ /* 0x000fe40001000000 */
[----:B------:R-:W-:Y:S01]  /*1e60*/  ISETP.GT.AND P2, PT, R5, 0x50, PT ;  /* 0x000000500500780c */ /* 0x000fe20003f44270 */
[----:B------:R-:W-:Y:S02]  /*1e70*/  WARPGROUP.DEPBAR.LE gsb0, 0x0 ;  /* 0x00008000000079c5 */ /* 0x000fe40000010000 */
[----:B------:R-:W-:Y:S01]  /*1e80*/  WARPGROUP.ARRIVE ;  /* 0x00000000000079c5 */ /* 0x000fe20000000000 */
[----:B------:R-:W-:-:S02]  /*1e90*/  FSEL R72, R72, -INF , P5 ;  /* 0xff80000048487808 */ /* 0x000fc40002800000 */
[----:B------:R-:W-:Y:S02]  /*1ea0*/  FSEL R73, R73, -INF , P4 ;  /* 0xff80000049497808 */ /* 0x000fe40002000000 */
[----:B------:R-:W-:Y:S01]  /*1eb0*/  FMNMX.FTZ R8, R72, R3, !PT ;  /* 0x0000000348087209 */ /* 0x000fe20007810000 */
[----:B------:R-:W-:Y:S01]  /*1ec0*/  QGMMA.64x32x32.F32.E4M3.E4M3 R56, gdesc[UR4], R56, gsb0 ;  /* 0x00600000043879f3 */ /* 0x000fe20008000838 */
[----:B------:R-:W-:Y:S01]  /*1ed0*/  UMOV UR6, UR12 ;  /* 0x0000000c00067c82 */ /* 0x000fe20008000000 */
[----:B------:R-:W-:Y:S01]  /*1ee0*/  UMOV UR7, 0x80000020 ;  /* 0x8000002000077882 */ /* 0x000fe20000000000 */
[----:B------:R-:W-:Y:S02]  /*1ef0*/  FSEL R76, R76, -INF , P3 ;  /* 0xff8000004c4c7808 */ /* 0x000fe40001800000 */
[----:B------:R-:W-:Y:S02]  /*1f00*/  FMNMX.FTZ R3, R73, R8, !PT ;  /* 0x0000000849037209 */ /* 0x000fe40007810000 */
        /* <DEDUP_REMOVED lines=20> */
[----:B------:R-:W-:Y:S02]  /*2050*/  FMNMX.FTZ R3, R85, R8, !PT ;  /* 0x0000000855037209 */ /* 0x000fe40007810000 */
[----:B------:R-:W-:Y:S02]  /*2060*/  FSEL R83, R83, -INF , P5 ;  /* 0xff80000053537808 */ /* 0x000fe40002800000 */
[C---:B------:R-:W-:Y:S02]  /*2070*/  ISETP.GT.AND P5, PT, R5.reuse, 0x68, PT ;  /* 0x000000680500780c */ /* 0x040fe40003fa4270 */
[----:B------:R-:W-:Y:S02]  /*2080*/  FSEL R86, R86, -INF , P4 ;  /* 0xff80000056567808 */ /* 0x000fe40002000000 */
[----:B------:R-:W-:-:S02]  /*2090*/  ISETP.GT.AND P4, PT, R5, 0x69, PT ;  /* 0x000000690500780c */ /* 0x000fc40003f84270 */
[----:B------:R-:W-:Y:S02]  /*20a0*/  FSEL R87, R87, -INF , P3 ;  /* 0xff80000057577808 */ /* 0x000fe40001800000 */
[----:B------:R-:W-:Y:S01]  /*20b0*/  ISETP.GT.AND P3, PT, R5, 0x70, PT ;  /* 0x000000700500780c */ /* 0x000fe20003f64270 */
[----:B------:R-:W-:Y:S02]  /*20c0*/  WARPGROUP.DEPBAR.LE gsb0, 0x0 ;  /* 0x00008000000079c5 */ /* 0x000fe40000010000 */
[----:B------:R-:W-:Y:S01]  /*20d0*/  WARPGROUP.ARRIVE ;  /* 0x00000000000079c5 */ /* 0x000fe20000000000 */
[----:B------:R-:W-:Y:S02]  /*20e0*/  FSEL R69, R69, -INF , P0 ;  /* 0xff80000045457808 */ /* 0x000fe40000000000 */
[----:B------:R-:W-:Y:S02]  /*20f0*/  ISETP.GT.AND P0, PT, R5, 0x81, PT ;  /* 0x000000810500780c */ /* 0x000fe40003f04270 */
[----:B------:R-:W-:Y:S01]  /*2100*/  FSEL R56, R56, -INF , P1 ;  /* 0xff80000038387808 */ /* 0x000fe20000800000 */
[----:B------:R-:W-:Y:S01]  /*2110*/  QGMMA.64x32x32.F32.E4M3.E4M3 R24, gdesc[UR4], R24, gsb0 ;  /* 0x00600000041879f3 */ /* 0x000fe20008000818 */
[----:B------:R-:W-:-:S02]  /*2120*/  P2R R12, PR, RZ, 0x1 ;  /* 0x00000001ff0c7803 */ /* 0x000fc40000000000 */
[----:B------:R-:W-:Y:S02]  /*2130*/  FSEL R57, R57, -INF , P2 ;  /* 0xff80000039397808 */ /* 0x000fe40001000000 */
[----:B------:R-:W-:Y:S02]  /*2140*/  FMNMX.FTZ R8, R56, R3, !PT ;  /* 0x0000000338087209 */ /* 0x000fe40007810000 */
[----:B------:R-:W-:Y:S02]  /*2150*/  FSEL R60, R60, -INF , P5 ;  /* 0xff8000003c3c7808 */ /* 0x000fe40002800000 */
[----:B------:R-:W-:Y:S02]  /*2160*/  FMNMX.FTZ R3, R57, R8, !PT ;  /* 0x0000000839037209 */ /* 0x000fe40007810000 */
[----:B------:R-:W-:Y:S02]  /*2170*/  FSEL R61, R61, -INF , P4 ;  /* 0xff8000003d3d7808 */ /* 0x000fe40002000000 */
        /* <DEDUP_REMOVED lines=10> */
[----:B------:R-:W-:Y:S02]  /*2220*/  FMNMX.FTZ R3, R65, R8, !PT ;  /* 0x0000000841037209 */ /* 0x000fe40007810000 */
[----:B------:R-:W-:Y:S02]  /*2230*/  FSEL R67, R67, -INF , P1 ;  /* 0xff80000043437808 */ /* 0x000fe40000800000 */
[----:B------:R-:W-:-:S02]  /*2240*/  FMNMX.FTZ R8, R68, R3, !PT ;  /* 0x0000000344087209 */ /* 0x000fc40007810000 */
[----:B------:R-:W-:Y:S02]  /*2250*/  ISETP.GT.AND P1, PT, R5, 0x88, PT ;  /* 0x000000880500780c */ /* 0x000fe40003f24270 */
[----:B------:R-:W-:Y:S02]  /*2260*/  FMNMX.FTZ R8, R69, R8, !PT ;  /* 0x0000000845087209 */ /* 0x000fe40007810000 */
[----:B------:R-:W-:Y:S02]  /*2270*/  FSEL R70, R70, -INF , P2 ;  /* 0xff80000046467808 */ /* 0x000fe40001000000 */
[C---:B------:R-:W-:Y:S02]  /*2280*/  ISETP.GT.AND P2, PT, R5.reuse, 0x89, PT ;  /* 0x000000890500780c */ /* 0x040fe40003f44270 */
[----:B------:R-:W-:Y:S02]  /*2290*/  FSEL R66, R66, -INF , P3 ;  /* 0xff80000042427808 */ /* 0x000fe40001800000 */
[----:B------:R-:W-:-:S02]  /*22a0*/  ISETP.GT.AND P3, PT, R5, 0x90, PT ;  /* 0x000000900500780c */ /* 0x000fc40003f64270 */
[----:B------:R-:W-:Y:S02]  /*22b0*/  FSEL R63, R63, -INF , P4 ;  /* 0xff8000003f3f7808 */ /* 0x000fe40002000000 */
[C---:B------:R-:W-:Y:S02]  /*22c0*/  ISETP.GT.AND P4, PT, R5.reuse, 0x91, PT ;  /* 0x000000910500780c */ /* 0x040fe40003f84270 */
[----:B------:R-:W-:Y:S02]  /*22d0*/  FSEL R62, R62, -INF , P5 ;  /* 0xff8000003e3e7808 */ /* 0x000fe40002800000 */
[----:B------:R-:W-:Y:S02]  /*22e0*/  ISETP.GT.AND P5, PT, R5, 0x98, PT ;  /* 0x000000980500780c */ /* 0x000fe40003fa4270 */
[----:B------:R-:W-:Y:S01]  /*22f0*/  P2R R11, PR, RZ, 0x2 ;  /* 0x00000002ff0b7803 */ /* 0x000fe20000000000 */
[----:B------:R-:W-:Y:S02]  /*2300*/  WARPGROUP.DEPBAR.LE gsb0, 0x0 ;  /* 0x00008000000079c5 */ /* 0x000fe40000010000 */
[----:B------:R-:W-:-:S02]  /*2310*/  FSEL R43, R25, -INF , P0 ;  /* 0xff800000192b7808 */ /* 0x000fc40000000000 */
[----:B------:R-:W-:Y:S02]  /*2320*/  ISETP.GT.AND P0, PT, R5, 0x80, PT ;  /* 0x000000800500780c */ /* 0x000fe40003f04270 */
[----:B------:R-:W-:Y:S02]  /*2330*/  FSEL R41, R24, -INF , P6 ;  /* 0xff80000018297808 */ /* 0x000fe40003000000 */
[----:B------:R-:W-:Y:S02]  /*2340*/  FSEL R26, R26, -INF , P0 ;  /* 0xff8000001a1a7808 */ /* 0x000fe40000000000 */
[----:B------:R-:W-:Y:S02]  /*2350*/  ISETP.NE.AND P0, PT, R12, RZ, PT ;  /* 0x000000ff0c00720c */ /* 0x000fe40003f05270 */
[----:B------:R-:W-:Y:S02]  /*2360*/  FMNMX.FTZ R8, R41, R8, !PT ;  /* 0x0000000829087209 */ /* 0x000fe40007810000 */
[----:B------:R-:W-:-:S02]  /*2370*/  FSEL R27, R27, -INF , P0 ;  /* 0xff8000001b1b7808 */ /* 0x000fc40000000000 */
[----:B------:R-:W-:Y:S02]  /*2380*/  ISETP.NE.AND P0, PT, R6, RZ, PT ;  /* 0x000000ff0600720c */ /* 0x000fe40003f05270 */
[----:B------:R-:W-:Y:S02]  /*2390*/  FMNMX.FTZ R6, R110, R13, !PT ;  /* 0x0000000d6e067209 */ /* 0x000fe40007810000 */
[----:B------:R-:W-:Y:S02]  /*23a0*/  FSEL R49, R28, -INF , P1 ;  /* 0xff8000001c317808 */ /* 0x000fe40000800000 */
[----:B------:R-:W-:Y:S02]  /*23b0*/  FMNMX.FTZ R13, R111, R6, !PT ;  /* 0x000000066f0d7209 */ /* 0x000fe40007810000 */
[----:B------:R-:W-:Y:S02]  /*23c0*/  FMNMX.FTZ R8, R43, R8, !PT ;  /* 0x000000082b087209 */ /* 0x000fe40007810000 */
[----:B------:R-:W-:-:S02]  /*23d0*/  FMNMX.FTZ R6, R114, R13, !PT ;  /* 0x0000000d72067209 */ /* 0x000fc40007810000 */
[----:B------:R-:W-:Y:S02]  /*23e0*/  FSEL R47, R29, -INF , P2 ;  /* 0xff8000001d2f7808 */ /* 0x000fe40001000000 */
[----:B------:R-:W-:Y:S02]  /*23f0*/  FMNMX.FTZ R15, R115, R6, !PT ;  /* 0x00000006730f7209 */ /* 0x000fe40007810000 */
[----:B------:R-:W-:Y:S02]  /*2400*/  FMNMX.FTZ R8, R49, R8, !PT ;  /* 0x0000000831087209 */ /* 0x000fe40007810000 */
[----:B------:R-:W-:Y:S02]  /*2410*/  FMNMX.FTZ R6, R118, R15, !PT ;  /* 0x0000000f76067209 */ /* 0x000fe40007810000 */
[----:B------:R-:W-:Y:S02]  /*2420*/  FSEL R45, R32, -INF , P3 ;  /* 0xff800000202d7808 */ /* 0x000fe40001800000 */
[----:B------:R-:W-:-:S02]  /*2430*/  FMNMX.FTZ R15, R119, R6, !PT ;  /* 0x00000006770f7209 */ /* 0x000fc40007810000 */
[----:B------:R-:W-:Y:S02]  /*2440*/  FMNMX.FTZ R8, R47, R8, !PT ;  /* 0x000000082f087209 */ /* 0x000fe40007810000 */
        /* <DEDUP_REMOVED lines=9> */
[----:B------:R-:W-:Y:S02]  /*24e0*/  ISETP.GT.AND P6, PT, R5, 0x99, PT ;  /* 0x000000990500780c */ /* 0x000fe40003fc4270 */
[----:B------:R-:W-:-:S02]  /*24f0*/  FMNMX.FTZ R23, R99, R6, !PT ;  /* 0x0000000663177209 */ /* 0x000fc40007810000 */
[----:B------:R-:W-:Y:S02]  /*2500*/  FSEL R37, R37, -INF , P6 ;  /* 0xff80000025257808 */ /* 0x000fe40003000000 */
[----:B------:R-:W-:Y:S02]  /*2510*/  FMNMX.FTZ R6, R102, R23, !PT ;  /* 0x0000001766067209 */ /* 0x000fe40007810000 */
[----:B------:R-:W-:Y:S02]  /*2520*/  FMNMX.FTZ R8, R42, R3, !PT ;  /* 0x000000032a087209 */ /* 0x000fe40007810000 */
[----:B------:R-:W-:Y:S02]  /*2530*/  FMNMX.FTZ R23, R103, R6, !PT ;  /* 0x0000000667177209 */ /* 0x000fe40007810000 */
[----:B------:R-:W-:Y:S02]  /*2540*/  FMNMX.FTZ R8, R37, R8, !PT ;  /* 0x0000000825087209 */ /* 0x000fe40007810000 */
[----:B------:R-:W-:-:S02]  /*2550*/  FMNMX.FTZ R6, R74, R23, !PT ;  /* 0x000000174a067209 */ /* 0x000fc40007810000 */
[----:B------:R-:W-:Y:S01]  /*2560*/  ISETP.GT.AND P1, PT, R5, 0x79, PT ;  /* 0x000000790500780c */ /* 0x000fe20003f24270 */
[----:B------:R-:W1:Y:S01]  /*2570*/  SHFL.BFLY PT, R3, R8, 0x2, 0x1f ;  /* 0x0c401f0008037f89 */ /* 0x000e6200000e0000 */
[----:B------:R-:W-:Y:S02]  /*2580*/  FMNMX.FTZ R25, R75, R6, !PT ;  /* 0x000000064b197209 */ /* 0x000fe40007810000 */
[----:B------:R-:W-:Y:S02]  /*2590*/  FSEL R71, R71, -INF , P1 ;  /* 0xff80000047477808 */ /* 0x000fe40000800000 */
[----:B------:R-:W-:Y:S02]  /*25a0*/  FMNMX.FTZ R6, R78, R25, !PT ;  /* 0x000000194e067209 */ /* 0x000fe40007810000 */
[----:B------:R-:W-:Y:S02]  /*25b0*/  P2R R9, PR, RZ, 0x4 ;  /* 0x00000004ff097803 */ /* 0x000fe40000000000 */
[----:B------:R-:W-:-:S02]  /*25c0*/  FMNMX.FTZ R25, R79, R6, !PT ;  /* 0x000000064f197209 */ /* 0x000fc40007810000 */
[----:B------:R-:W-:Y:S02]  /*25d0*/  ISETP.NE.AND P1, PT, R11, RZ, PT ;  /* 0x000000ff0b00720c */ /* 0x000fe40003f25270 */
[----:B------:R-:W-:Y:S02]  /*25e0*/  FMNMX.FTZ R6, R82, R25, !PT ;  /* 0x0000001952067209 */ /* 0x000fe40007810000 */
[----:B------:R-:W-:Y:S02]  /*25f0*/  FSEL R30, R30, -INF , P1 ;  /* 0xff8000001e1e7808 */ /* 0x000fe40000800000 */
[----:B------:R-:W-:Y:S02]  /*2600*/  FMNMX.FTZ R29, R83, R6, !PT ;  /* 0x00000006531d7209 */ /* 0x000fe40007810000 */
[----:B------:R-:W-:Y:S02]  /*2610*/  FSEL R52, R34, -INF , P3 ;  /* 0xff80000022347808 */ /* 0x000fe40001800000 */
[----:B------:R-:W-:-:S02]  /*2620*/  FMNMX.FTZ R6, R86, R29, !PT ;  /* 0x0000001d56067209 */ /* 0x000fc40007810000 */
[----:B------:R-:W-:Y:S02]  /*2630*/  FSEL R38, R38, -INF , P5 ;  /* 0xff80000026267808 */ /* 0x000fe40002800000 */
[----:B-1----:R-:W-:Y:S02]  /*2640*/  FMNMX.FTZ R7, R8, R3, !PT ;  /* 0x0000000308077209 */ /* 0x002fe40007810000 */
[----:B------:R-:W-:Y:S02]  /*2650*/  FMNMX.FTZ R29, R87, R6, !PT ;  /* 0x00000006571d7209 */ /* 0x000fe40007810000 */
[----:B------:R-:W-:Y:S01]  /*2660*/  FSEL R54, R39, -INF , P6 ;  /* 0xff80000027367808 */ /* 0x000fe20003000000 */
[----:B------:R-:W1:Y:S01]  /*2670*/  SHFL.BFLY PT, R10, R7, 0x1, 0x1f ;  /* 0x0c201f00070a7f89 */ /* 0x000e6200000e0000 */
[----:B------:R-:W-:-:S04]  /*2680*/  FMNMX.FTZ R6, R58, R29, !PT ;  /* 0x0000001d3a067209 */ /* 0x000fc80007810000 */
[----:B------:R-:W-:-:S04]  /*2690*/  FMNMX.FTZ R29, R59, R6, !PT ;  /* 0x000000063b1d7209 */ /* 0x000fc80007810000 */
[----:B------:R-:W-:-:S04]  /*26a0*/  FMNMX.FTZ R6, R62, R29, !PT ;  /* 0x0000001d3e067209 */ /* 0x000fc80007810000 */
[----:B------:R-:W-:-:S04]  /*26b0*/  FMNMX.FTZ R29, R63, R6, !PT ;  /* 0x000000063f1d7209 */ /* 0x000fc80007810000 */
[----:B------:R-:W-:-:S04]  /*26c0*/  FMNMX.FTZ R6, R66, R29, !PT ;  /* 0x0000001d42067209 */ /* 0x000fc80007810000 */
[----:B------:R-:W-:Y:S02]  /*26d0*/  FMNMX.FTZ R53, R67, R6, !PT ;  /* 0x0000000643357209 */ /* 0x000fe40007810000 */
[----:B-1----:R-:W-:Y:S02]  /*26e0*/  FMNMX.FTZ R3, R7, R10, !PT ;  /* 0x0000000a07037209 */ /* 0x002fe40007810000 */
[----:B------:R-:W-:Y:S02]  /*26f0*/  FMNMX.FTZ R6, R70, R53, !PT ;  /* 0x0000003546067209 */ /* 0x000fe40007810000 */
[C---:B------:R-:W-:Y:S01]  /*2700*/  FSETP.NEU.FTZ.AND P2, PT, R3.reuse, -INF , PT ;  /* 0xff8000000300780b */ /* 0x040fe20003f5d000 */
[----:B------:R-:W-:-:S01]  /*2710*/  FFMA.FTZ R44, R3, R44, -8 ;  /* 0xc1000000032c7423 */ /* 0x000fc2000001002c */
[----:B------:R-:W-:-:S04]  /*2720*/  FMNMX.FTZ R53, R71, R6, !PT ;  /* 0x0000000647357209 */ /* 0x000fc80007810000 */
[----:B------:R-:W-:Y:S02]  /*2730*/  FMNMX.FTZ R6, R26, R53, !PT ;  /* 0x000000351a067209 */ /* 0x000fe40007810000 */
[----:B------:R-:W-:Y:S02]  /*2740*/  FSEL R44, R44, RZ, P2 ;  /* 0x000000ff2c2c7208 */ /* 0x000fe40001000000 */
[----:B------:R-:W-:Y:S02]  /*2750*/  ISETP.NE.AND P2, PT, R9, RZ, PT ;  /* 0x000000ff0900720c */ /* 0x000fe40003f45270 */
[----:B------:R-:W-:Y:S01]  /*2760*/  FMNMX.FTZ R53, R27, R6, !PT ;  /* 0x000000061b357209 */ /* 0x000fe20007810000 */
[--C-:B------:R-:W-:Y:S01]  /*2770*/  FFMA.FTZ R32, R73, UR41, -R44.reuse ;  /* 0x0000002949207c23 */ /* 0x100fe2000801082c */
[----:B------:R-:W-:Y:S01]  /*2780*/  FSEL R50, R31, -INF , P2 ;  /* 0xff8000001f327808 */ /* 0x000fe20001000000 */
[--C-:B------:R-:W-:Y:S01]  /*2790*/  FFMA.FTZ R72, R72, UR41, -R44.reuse ;  /* 0x0000002948487c23 */ /* 0x100fe2000801082c */
[----:B------:R-:W-:Y:S01]  /*27a0*/  FMNMX.FTZ R53, R30, R53, !PT ;  /* 0x000000351e357209 */ /* 0x000fe20007810000 */
[--C-:B------:R-:W-:Y:S01]  /*27b0*/  FFMA.FTZ R34, R56, UR41, -R44.reuse ;  /* 0x0000002938227c23 */ /* 0x100fe2000801082c */
[----:B------:R-:W-:-:S01]  /*27c0*/  FFMA.FTZ R46, R76, UR41, -R44 ;  /* 0x000000294c2e7c23 */ /* 0x000fc2000801082c */
[----:B------:R1:W-:Y:S01]  /*27d0*/  MUFU.EX2 R25, R72 ;  /* 0x0000004800197308 */ /* 0x0003e20000000800 */
[----:B------:R-:W-:Y:S01]  /*27e0*/  FMNMX.FTZ R73, R50, R53, !PT ;  /* 0x0000003532497209 */ /* 0x000fe20007810000 */
[--C-:B------:R-:W-:Y:S01]  /*27f0*/  FFMA.FTZ R56, R61, UR41, -R44.reuse ;  /* 0x000000293d387c23 */ /* 0x100fe2000801082c */
[----:B------:R-:W-:Y:S01]  /*2800*/  FSEL R53, R35, -INF , P4 ;  /* 0xff80000023357808 */ /* 0x000fe20002000000 */
[--C-:B------:R-:W-:Y:S01]  /*2810*/  FFMA.FTZ R61, R68, UR41, -R44.reuse ;  /* 0x00000029443d7c23 */ /* 0x100fe2000801082c */
[----:B------:R-:W-:Y:S01]  /*2820*/  FMNMX.FTZ R6, R52, R73, !PT ;  /* 0x0000004934067209 */ /* 0x000fe20007810000 */
[--C-:B------:R-:W-:Y:S01]  /*2830*/  FFMA.FTZ R76, R33, UR41, -R44.reuse ;  /* 0x00000029214c7c23 */ /* 0x100fe2000801082c */
[----:B------:R-:W-:-:S01]  /*2840*/  FFMA.FTZ R68, R43, UR41, -R44 ;  /* 0x000000292b447c23 */ /* 0x000fc2000801082c */
[--C-:B------:R-:W-:Y:S01]  /*2850*/  FFMA.FTZ R33, R42, UR41, -R44.reuse ;  /* 0x000000292a217c23 */ /* 0x100fe2000801082c */
[----:B------:R-:W-:Y:S01]  /*2860*/  FMNMX.FTZ R35, R53, R6, !PT ;  /* 0x0000000635237209 */ /* 0x000fe20007810000 */
[--C-:B-1----:R-:W-:Y:S01]  /*2870*/  FFMA.FTZ R72, R57, UR41, -R44.reuse ;  /* 0x0000002939487c23 */ /* 0x102fe2000801082c */
[----:B------:R-:W-:-:S01]  /*2880*/  FFMA.FTZ R57, R64, UR41, -R44 ;  /* 0x0000002940397c23 */ /* 0x000fc2000801082c */
[--C-:B------:R-:W-:Y:S01]  /*2890*/  FFMA.FTZ R5, R104, UR41, -R44.reuse ;  /* 0x0000002968057c23 */ /* 0x100fe2000801082c */
[----:B------:R-:W-:Y:S01]  /*28a0*/  FMNMX.FTZ R39, R38, R35, !PT ;  /* 0x0000002326277209 */ /* 0x000fe20007810000 */
[--C-:B------:R-:W-:Y:S01]  /*28b0*/  FFMA.FTZ R8, R105, UR41, -R44.reuse ;  /* 0x0000002969087c23 */ /* 0x100fe2000801082c */
[----:B------:R1:W-:Y:S01]  /*28c0*/  MUFU.EX2 R35, R72 ;  /* 0x0000004800237308 */ /* 0x0003e20000000800 */
[----:B------:R-:W-:-:S01]  /*28d0*/  FFMA.FTZ R7, R108, UR41, -R44 ;  /* 0x000000296c077c23 */ /* 0x000fc2000801082c */
[----:B------:R-:W-:Y:S01]  /*28e0*/  FMNMX.FTZ R6, R54, R39, !PT ;  /* 0x0000002736067209 */ /* 0x000fe20007810000 */
[----:B------:R-:W-:-:S01]  /*28f0*/  FFMA.FTZ R39, R60, UR41, -R44 ;  /* 0x000000293c277c23 */ /* 0x000fc2000801082c */
[--C-:B------:R-:W-:Y:S01]  /*2900*/  FFMA.FTZ R10, R109, UR41, -R44.reuse ;  /* 0x000000296d0a7c23 */ /* 0x100fe2000801082c */
[----:B------:R-:W-:-:S01]  /*2910*/  FFMA.FTZ R9, R112, UR41, -R44 ;  /* 0x0000002970097c23 */ /* 0x000fc2000801082c */
[--C-:B------:R-:W-:Y:S01]  /*2920*/  FFMA.FTZ R12, R113, UR41, -R44.reuse ;  /* 0x00000029710c7c23 */ /* 0x100fe2000801082c */
[----:B------:R-:W2:Y:S01]  /*2930*/  SHFL.BFLY PT, R73, R6, 0x2, 0x1f ;  /* 0x0c401f0006497f89 */ /* 0x000ea200000e0000 */
[----:B------:R-:W-:-:S01]  /*2940*/  FFMA.FTZ R11, R116, UR41, -R44 ;  /* 0x00000029740b7c23 */ /* 0x000fc2000801082c */
[----:B-1----:R-:W-:Y:S01]  /*2950*/  FFMA.FTZ R72, R47, UR41, -R44 ;  /* 0x000000292f487c23 */ /* 0x002fe2000801082c */
[----:B------:R-:W-:-:S02]  /*2960*/  IMAD.U32 R47, RZ, RZ, UR41 ;  /* 0x00000029ff2f7e24 */ /* 0x000fc4000f8e00ff */
[--C-:B------:R-:W-:Y:S01]  /*2970*/  FFMA.FTZ R14, R117, UR41, -R44.reuse ;  /* 0x00000029750e7c23 */ /* 0x100fe2000801082c */
[----:B------:R-:W-:-:S01]  /*2980*/  FFMA.FTZ R88, R88, UR41, -R44 ;  /* 0x0000002958587c23 */ /* 0x000fc2000801082c */
        /* <DEDUP_REMOVED lines=18> */
[----:B--2---:R-:W-:Y:S01]  /*2ab0*/  FMNMX.FTZ R73, R6, R73, !PT ;  /* 0x0000004906497209 */ /* 0x004fe20007810000 */
[----:B------:R-:W-:Y:S01]  /*2ac0*/  MUFU.EX2 R5, R5 ;  /* 0x0000000500057308 */ /* 0x000fe20000000800 */
[----:B------:R-:W-:-:S03]  /*2ad0*/  LOP3.LUT P2, RZ, R2, 0x7f, RZ, 0xc0, !PT ;  /* 0x0000007f02ff7812 */ /* 0x000fc6000784c0ff */
[----:B------:R-:W1:Y:S04]  /*2ae0*/  SHFL.BFLY PT, R6, R73, 0x1, 0x1f ;  /* 0x0c201f0049067f89 */ /* 0x000e6800000e0000 */
[----:B------:R-:W2:Y:S08]  /*2af0*/  MUFU.EX2 R8, R8 ;  /* 0x0000000800087308 */ /* 0x000eb00000000800 */
[----:B------:R-:W3:Y:S08]  /*2b00*/  MUFU.EX2 R7, R7 ;  /* 0x0000000700077308 */ /* 0x000ef00000000800 */
[----:B------:R-:W4:Y:S01]  /*2b10*/  MUFU.EX2 R10, R10 ;  /* 0x0000000a000a7308 */ /* 0x000f220000000800 */
[----:B-1----:R-:W-:-:S04]  /*2b20*/  FMNMX.FTZ R6, R73, R6, !PT ;  /* 0x0000000649067209 */ /* 0x002fc80007810000 */
[C---:B------:R-:W-:Y:S01]  /*2b30*/  FSETP.NEU.FTZ.AND P1, PT, R6.reuse, -INF , PT ;  /* 0xff8000000600780b */ /* 0x040fe20003f3d000 */
[----:B------:R-:W-:-:S02]  /*2b40*/  FFMA.FTZ R47, R6, R47, -8 ;  /* 0xc1000000062f7423 */ /* 0x000fc4000001002f */
[----:B------:R1:W-:Y:S03]  /*2b50*/  MUFU.EX2 R29, R80 ;  /* 0x00000050001d7308 */ /* 0x0003e60000000800 */
[----:B------:R-:W-:Y:S02]  /*2b60*/  FSEL R47, R47, RZ, P1 ;  /* 0x000000ff2f2f7208 */ /* 0x000fe40000800000 */
[----:B------:R-:W-:-:S03]  /*2b70*/  PLOP3.LUT P1, PT, PT, PT, UP0, 0x80, 0x0 ;  /* 0x000000000000781c */ /* 0x000fc60003f2f008 */
[----:B------:R-:W-:Y:S01]  /*2b80*/  MUFU.EX2 R9, R9 ;  /* 0x0000000900097308 */ /* 0x000fe20000000800 */
[----:B------:R-:W-:-:S01]  /*2b90*/  FFMA.FTZ R37, R106, UR41, -R47 ;  /* 0x000000296a257c23 */ /* 0x000fc2000801082f */
[--C-:B------:R-:W-:Y:S01]  /*2ba0*/  FFMA.FTZ R44, R107, UR41, -R47.reuse ;  /* 0x000000296b2c7c23 */ /* 0x100fe2000801082f */
[----:B------:R-:W-:-:S01]  /*2bb0*/  FFMA.FTZ R65, R110, UR41, -R47 ;  /* 0x000000296e417c23 */ /* 0x000fc2000801082f */
[--C-:B------:R-:W-:Y:S01]  /*2bc0*/  FFMA.FTZ R84, R111, UR41, -R47.reuse ;  /* 0x000000296f547c23 */ /* 0x100fe2000801082f */
[----:B------:R-:W-:-:S01]  /*2bd0*/  FFMA.FTZ R49, R114, UR41, -R47 ;  /* 0x0000002972317c23 */ /* 0x000fc2000801082f */
[--C-:B-1----:R-:W-:Y:S01]  /*2be0*/  FFMA.FTZ R80, R115, UR41, -R47.reuse ;  /* 0x0000002973507c23 */ /* 0x102fe2000801082f */
[----:B------:R-:W-:-:S01]  /*2bf0*/  FFMA.FTZ R89, R78, UR41, -R47 ;  /* 0x000000294e597c23 */ /* 0x000fc2000801082f */
[----:B------:R-:W-:Y:S01]  /*2c00*/  MUFU.EX2 R37, R37 ;  /* 0x0000002500257308 */ /* 0x000fe20000000800 */
[----:B------:R-:W-:-:S01]  /*2c10*/  FFMA.FTZ R77, R118, UR41, -R47 ;  /* 0x00000029764d7c23 */ /* 0x000fc2000801082f */
[--C-:B------:R-:W-:Y:S01]  /*2c20*/  FFMA.FTZ R78, R82, UR41, -R47.reuse ;  /* 0x00000029524e7c23 */ /* 0x100fe2000801082f */
[----:B------:R-:W-:-:S01]  /*2c30*/  FFMA.FTZ R82, R86, UR41, -R47 ;  /* 0x0000002956527c23 */ /* 0x000fc2000801082f */
[----:B------:R-:W-:Y:S01]  /*2c40*/  FFMA.FTZ R73, R98, UR41, -R47 ;  /* 0x0000002962497c23 */ /* 0x000fe2000801082f */
[----:B--2---:R-:W-:-:S01]  /*2c50*/  FADD.FTZ R86, R5, R8 ;  /* 0x0000000805567221 */ /* 0x004fc20000010000 */
[--C-:B------:R-:W-:Y:S01]  /*2c60*/  FFMA.FTZ R98, R79, UR41, -R47.reuse ;  /* 0x000000294f627c23 */ /* 0x100fe2000801082f */
[----:B------:R-:W-:-:S01]  /*2c70*/  FFMA.FTZ R79, R83, UR41, -R47 ;  /* 0x00000029534f7c23 */ /* 0x000fc2000801082f */
[----:B------:R-:W1:Y:S01]  /*2c80*/  MUFU.EX2 R44, R44 ;  /* 0x0000002c002c7308 */ /* 0x000e620000000800 */
[----:B------:R-:W-:-:S01]  /*2c90*/  FFMA.FTZ R83, R87, UR41, -R47 ;  /* 0x0000002957537c23 */ /* 0x000fc2000801082f */
[----:B---3--:R-:W-:Y:S01]  /*2ca0*/  FADD.FTZ R87, R7, R86 ;  /* 0x0000005607577221 */ /* 0x008fe20000010000 */
[----:B------:R-:W-:-:S01]  /*2cb0*/  FFMA.FTZ R69, R90, UR41, -R47 ;  /* 0x000000295a457c23 */ /* 0x000fc2000801082f */
[--C-:B------:R-:W-:Y:S01]  /*2cc0*/  FFMA.FTZ R85, R102, UR41, -R47.reuse ;  /* 0x0000002966557c23 */ /* 0x100fe2000801082f */
[----:B------:R-:W-:-:S01]  /*2cd0*/  FFMA.FTZ R86, R58, UR41, -R47 ;  /* 0x000000293a567c23 */ /* 0x000fc2000801082f */
[----:B------:R-:W-:-:S02]  /*2ce0*/  @!P2 VIADD R58, R4, 0x13240 ;  /* 0x00013240043aa836 */ /* 0x000fc40000000000 */
[----:B------:R-:W-:-:S01]  /*2cf0*/  FFMA.FTZ R81, R94, UR41, -R47 ;  /* 0x000000295e517c23 */ /* 0x000fc2000801082f */
[----:B------:R-:W2:Y:S01]  /*2d00*/  MUFU.EX2 R65, R65 ;  /* 0x0000004100417308 */ /* 0x000ea20000000800 */
[----:B------:R-:W-:-:S01]  /*2d10*/  FFMA.FTZ R94, R95, UR41, -R47 ;  /* 0x000000295f5e7c23 */ /* 0x000fc2000801082f */
[--C-:B------:R-:W-:Y:S01]  /*2d20*/  FFMA.FTZ R90, R99, UR41, -R47.reuse ;  /* 0x00000029635a7c23 */ /* 0x100fe2000801082f */
[----:B------:R-:W-:Y:S01]  /*2d30*/  @!P2 PRMT R58, RZ, 0x654, R58 ;  /* 0x00000654ff3aa816 */ /* 0x000fe2000000003a */
[--C-:B------:R-:W-:Y:S01]  /*2d40*/  FFMA.FTZ R74, R74, UR41, -R47.reuse ;  /* 0x000000294a4a7c23 */ /* 0x100fe2000801082f */
[----:B------:R-:W-:-:S01]  /*2d50*/  FFMA.FTZ R75, R75, UR41, -R47 ;  /* 0x000000294b4b7c23 */ /* 0x000fc2000801082f */
[--C-:B------:R-:W-:Y:S01]  /*2d60*/  FFMA.FTZ R59, R59, UR41, -R47.reuse ;  /* 0x000000293b3b7c23 */ /* 0x100fe2000801082f */
[----:B------:R3:W-:Y:S01]  /*2d70*/  @!P2 SYNCS.ARRIVE.TRANS64.RED.A1T0 RZ, [R58+URZ], RZ ;  /* 0x000000ff3affa9a7 */ /* 0x0007e2000810043f */
[----:B------:R-:W5:Y:S01]  /*2d80*/  MUFU.EX2 R84, R84 ;  /* 0x0000005400547308 */ /* 0x000f620000000800 */
[----:B------:R-:W-:-:S01]  /*2d90*/  FFMA.FTZ R63, R63, UR41, -R47 ;  /* 0x000000293f3f7c23 */ /* 0x000fc2000801082f */
[--C-:B------:R-:W-:Y:S01]  /*2da0*/  FFMA.FTZ R66, R66, UR41, -R47.reuse ;  /* 0x0000002942427c23 */ /* 0x100fe2000801082f */
[----:B------:R-:W-:-:S01]  /*2db0*/  FFMA.FTZ R67, R67, UR41, -R47 ;  /* 0x0000002943437c23 */ /* 0x000fc2000801082f */
[--C-:B------:R-:W-:Y:S01]  /*2dc0*/  FFMA.FTZ R70, R70, UR41, -R47.reuse ;  /* 0x0000002946467c23 */ /* 0x100fe2000801082f */
[----:B------:R-:W-:-:S01]  /*2dd0*/  FFMA.FTZ R71, R71, UR41, -R47 ;  /* 0x0000002947477c23 */ /* 0x000fc2000801082f */
[--C-:B------:R-:W-:Y:S01]  /*2de0*/  FFMA.FTZ R30, R30, UR41, -R47.reuse ;  /* 0x000000291e1e7c23 */ /* 0x100fe2000801082f */
[----:B---3--:R-:W-:-:S01]  /*2df0*/  FFMA.FTZ R58, R62, UR41, -R47 ;  /* 0x000000293e3a7c23 */ /* 0x008fc2000801082f */
[----:B------:R-:W3:Y:S01]  /*2e00*/  MUFU.EX2 R49, R49 ;  /* 0x0000003100317308 */ /* 0x000ee20000000800 */
[----:B------:R-:W-:-:S01]  /*2e10*/  FFMA.FTZ R50, R50, UR41, -R47 ;  /* 0x0000002932327c23 */ /* 0x000fc2000801082f */
[--C-:B------:R-:W-:Y:S01]  /*2e20*/  FFMA.FTZ R52, R52, UR41, -R47.reuse ;  /* 0x0000002934347c23 */ /* 0x100fe2000801082f */
[----:B------:R-:W-:-:S01]  /*2e30*/  FFMA.FTZ R53, R53, UR41, -R47 ;  /* 0x0000002935357c23 */ /* 0x000fc2000801082f */
[----:B------:R-:W-:Y:S01]  /*2e40*/  FFMA.FTZ R38, R38, UR41, -R47 ;  /* 0x0000002926267c23 */ /* 0x000fe2000801082f */
[----:B----4-:R-:W-:-:S03]  /*2e50*/  F2FP.SATFINITE.E4M3.F32.PACK_AB_MERGE_C R152, R10, R7, RZ ;  /* 0x000000070a98723e */ /* 0x010fc600048070ff */
[----:B------:R-:W4:Y:S01]  /*2e60*/  MUFU.EX2 R12, R12 ;  /* 0x0000000c000c7308 */ /* 0x000f220000000800 */
[----:B------:R-:W-:-:S07]  /*2e70*/  F2FP.SATFINITE.E4M3.F32.PACK_AB_MERGE_C R152, R8, R5, R152 ;  /* 0x000000050898723e */ /* 0x000fce0004807098 */
[----:B------:R1:W-:Y:S08]  /*2e80*/  MUFU.EX2 R23, R100 ;  /* 0x0000006400177308 */ /* 0x0003f00000000800 */
[----:B------:R-:W4:Y:S01]  /*2e90*/  MUFU.EX2 R80, R80 ;  /* 0x0000005000507308 */ /* 0x000f220000000800 */
[----:B-1----:R-:W-:-:S07]  /*2ea0*/  FADD.FTZ R100, R37, R44 ;  /* 0x0000002c25647221 */ /* 0x002fce0000010000 */
[----:B------:R1:W-:Y:S08]  /*2eb0*/  MUFU.EX2 R15, R92 ;  /* 0x0000005c000f7308 */ /* 0x0003f00000000800 */
[----:B------:R-:W4:Y:S01]  /*2ec0*/  MUFU.EX2 R11, R11 ;  /* 0x0000000b000b7308 */ /* 0x000f220000000800 */
[----:B-1----:R-:W-:-:S07]  /*2ed0*/  FFMA.FTZ R92, R119, UR41, -R47 ;  /* 0x00000029775c7c23 */ /* 0x002fce000801082f */
[----:B------:R1:W-:Y:S08]  /*2ee0*/  MUFU.EX2 R13, R88 ;  /* 0x00000058000d7308 */ /* 0x0003f00000000800 */
[----:B------:R-:W4:Y:S01]  /*2ef0*/  MUFU.EX2 R77, R77 ;  /* 0x0000004d004d7308 */ /* 0x000f220000000800 */
[----:B-1----:R-:W-:-:S01]  /*2f00*/  FFMA.FTZ R88, R91, UR41, -R47 ;  /* 0x000000295b587c23 */ /* 0x002fc2000801082f */
[----:B--2---:R-:W-:Y:S01]  /*2f10*/  FADD.FTZ R91, R65, R100 ;  /* 0x00000064415b7221 */ /* 0x004fe20000010000 */
[----:B------:R-:W-:-:S01]  /*2f20*/  FADD.FTZ R100, R10, R87 ;  /* 0x000000570a647221 */ /* 0x000fc20000010000 */
[----:B-----5:R-:W-:-:S02]  /*2f30*/  F2FP.SATFINITE.E4M3.F32.PACK_AB_MERGE_C R65, R84, R65, RZ ;  /* 0x000000415441723e */ /* 0x020fc400048070ff */
[----:B------:R-:W-:-:S01]  /*2f40*/  FADD.FTZ R102, R84, R91 ;  /* 0x0000005b54667221 */ /* 0x000fc20000010000 */
[----:B------:R-:W-:Y:S01]  /*2f50*/  FADD.FTZ R87, R9, R100 ;  /* 0x0000006409577221 */ /* 0x000fe20000010000 */
[----:B------:R-:W1:Y:S01]  /*2f60*/  MUFU.EX2 R14, R14 ;  /* 0x0000000e000e7308 */ /* 0x000e620000000800 */
[----:B------:R-:W-:Y:S01]  /*2f70*/  F2FP.SATFINITE.E4M3.F32.PACK_AB_MERGE_C R153, R44, R37, R65 ;  /* 0x000000252c99723e */ /* 0x000fe20004807041 */
[----:B---3--:R-:W-:Y:S01]  /*2f80*/  FADD.FTZ R91, R49, R102 ;  /* 0x00000066315b7221 */ /* 0x008fe20000010000 */
[----:B----4-:R-:W-:-:S01]  /*2f90*/  FADD.FTZ R100, R12, R87 ;  /* 0x000000570c647221 */ /* 0x010fc20000010000 */
[----:B------:R-:W-:Y:S02]  /*2fa0*/  IMAD.MOV.U32 R44, RZ, RZ, R55 ;  /* 0x000000ffff2c7224 */ /* 0x000fe400078e0037 */
[----:B------:R-:W-:-:S01]  /*2fb0*/  FADD.FTZ R102, R80, R91 ;  /* 0x0000005b50667221 */ /* 0x000fc20000010000 */
[----:B------:R-:W-:Y:S01]  /*2fc0*/  FADD.FTZ R87, R11, R100 ;  /* 0x000000640b577221 */ /* 0x000fe20000010000 */
[----:B------:R-:W2:Y:S01]  /*2fd0*/  MUFU.EX2 R92, R92 ;  /* 0x0000005c005c7308 */ /* 0x000ea20000000800 */
[----:B------:R-:W-:-:S02]  /*2fe0*/  IMAD.MOV.U32 R37, RZ, RZ, R55 ;  /* 0x000000ffff257224 */ /* 0x000fc400078e0037 */
[----:B------:R-:W-:-:S05]  /*2ff0*/  FADD.FTZ R91, R77, R102 ;  /* 0x000000664d5b7221 */ /* 0x000fca0000010000 */
[----:B------:R-:W-:Y:S01]  /*3000*/  MUFU.EX2 R69, R69 ;  /* 0x0000004500457308 */ /* 0x000fe20000000800 */
[----:B-1----:R-:W-:-:S01]  /*3010*/  FADD.FTZ R62, R14, R87 ;  /* 0x000000570e3e7221 */ /* 0x002fc20000010000 */
[----:B------:R-:W-:-:S03]  /*3020*/  F2FP.SATFINITE.E4M3.F32.PACK_AB_MERGE_C R154, R14, R11, RZ ;  /* 0x0000000b0e9a723e */ /* 0x000fc600048070ff */
[----:B------:R-:W-:Y:S01]  /*3030*/  FADD.FTZ R87, R13, R62 ;  /* 0x0000003e0d577221 */ /* 0x000fe20000010000 */
[----:B------:R-:W-:Y:S02]  /*3040*/  F2FP.SATFINITE.E4M3.F32.PACK_AB_MERGE_C R154, R12, R9, R154 ;  /* 0x000000090c9a723e */ /* 0x000fe4000480709a */
[----:B------:R-:W1:Y:S01]  /*3050*/  MUFU.EX2 R20, R20 ;  /* 0x0000001400147308 */ /* 0x000e620000000800 */
[----:B--2---:R-:W-:-:S04]  /*3060*/  F2FP.SATFINITE.E4M3.F32.PACK_AB_MERGE_C R77, R92, R77, RZ ;  /* 0x0000004d5c4d723e */ /* 0x004fc800048070ff */
[----:B------:R-:W-:Y:S01]  /*3070*/  F2FP.SATFINITE.E4M3.F32.PACK_AB_MERGE_C R155, R80, R49, R77 ;  /* 0x00000031509b723e */ /* 0x000fe2000480704d */
[----:B------:R-:W-:Y:S02]  /*3080*/  IMAD.MOV.U32 R49, RZ, RZ, R55 ;  /* 0x000000ffff317224 */ /* 0x000fe400078e0037 */
[----:B------:R-:W-:Y:S08]  /*3090*/  MUFU.EX2 R88, R88 ;  /* 0x0000005800587308 */ /* 0x000ff00000000800 */
[----:B------:R-:W-:Y:S01]  /*30a0*/  MUFU.EX2 R81, R81 ;  /* 0x0000005100517308 */ /* 0x000fe20000000800 */
[----:B-1----:R-:W-:-:S04]  /*30b0*/  FADD.FTZ R62, R20, R87 ;  /* 0x00000057143e7221 */ /* 0x002fc80000010000 */
[----:B------:R-:W-:Y:S01]  /*30c0*/  FADD.FTZ R87, R15, R62 ;  /* 0x0000003e0f577221 */ /* 0x000fe20000010000 */
[----:B------:R-:W-:-:S02]  /*30d0*/  FFMA.FTZ R62, R26, UR41, -R47 ;  /* 0x000000291a3e7c23 */ /* 0x000fc4000801082f */
[----:B------:R-:W1:Y:S08]  /*30e0*/  MUFU.EX2 R24, R24 ;  /* 0x0000001800187308 */ /* 0x000e700000000800 */
[----:B------:R-:W2:Y:S08]  /*30f0*/  MUFU.EX2 R94, R94 ;  /* 0x0000005e005e7308 */ /* 0x000eb00000000800 */
[----:B------:R3:W-:Y:S01]  /*3100*/  MUFU.EX2 R4, R86 ;  /* 0x0000005600047308 */ /* 0x0007e20000000800 */
[----:B-1----:R-:W-:-:S01]  /*3110*/  FADD.FTZ R100, R24, R87 ;  /* 0x0000005718647221 */ /* 0x002fc20000010000 */
[----:B------:R-:W-:Y:S01]  /*3120*/  F2FP.SATFINITE.E4M3.F32.PACK_AB_MERGE_C R136, R24, R15, RZ ;  /* 0x0000000f1888723e */ /* 0x000fe200048070ff */
[----:B------:R-:W-:-:S03]  /*3130*/  IMAD.MOV.U32 R24, RZ, RZ, R55 ;  /* 0x000000ffff187224 */ /* 0x000fc600078e0037 */
[----:B------:R-:W-:Y:S02]  /*3140*/  F2FP.SATFINITE.E4M3.F32.PACK_AB_MERGE_C R136, R20, R13, R136 ;  /* 0x0000000d1488723e */ /* 0x000fe40004807088 */
[----:B------:R1:W4:Y:S01]  /*3150*/  MUFU.EX2 R21, R96 ;  /* 0x0000006000157308 */ /* 0x0003220000000800 */
[----:B---3--:R-:W-:-:S04]  /*3160*/  FADD.FTZ R86, R92, R91 ;  /* 0x0000005b5c567221 */ /* 0x008fc80000010000 */
[----:B------:R-:W-:-:S03]  /*3170*/  FADD.FTZ R91, R69, R86 ;  /* 0x00000056455b7221 */ /* 0x000fc60000010000 */
[----:B------:R-:W3:Y:S01]  /*3180*/  MUFU.EX2 R73, R73 ;  /* 0x0000004900497308 */ /* 0x000ee20000000800 */
[----:B------:R-:W-:-:S01]  /*3190*/  FADD.FTZ R86, R88, R91 ;  /* 0x0000005b58567221 */ /* 0x000fc20000010000 */
[----:B-1----:R-:W-:-:S03]  /*31a0*/  FFMA.FTZ R96, R103, UR41, -R47 ;  /* 0x0000002967607c23 */ /* 0x002fc6000801082f */
[----:B------:R-:W-:Y:S01]  /*31b0*/  FADD.FTZ R91, R81, R86 ;  /* 0x00000056515b7221 */ /* 0x000fe20000010000 */
[----:B------:R-:W-:-:S01]  /*31c0*/  FFMA.FTZ R86, R27, UR41, -R47 ;  /* 0x000000291b567c23 */ /* 0x000fc2000801082f */
[----:B------:R-:W-:Y:S01]  /*31d0*/  FFMA.FTZ R47, R54, UR41, -R47 ;  /* 0x00000029362f7c23 */ /* 0x000fe2000801082f */
[----:B------:R-:W1:Y:S01]  /*31e0*/  MUFU.EX2 R28, R28 ;  /* 0x0000001c001c7308 */ /* 0x000e620000000800 */
[----:B--2---:R-:W-:-:S01]  /*31f0*/  FADD.FTZ R102, R94, R91 ;  /* 0x0000005b5e667221 */ /* 0x004fc20000010000 */
[----:B----4-:R-:W-:Y:S01]  /*3200*/  FADD.FTZ R27, R21, R100 ;  /* 0x00000064151b7221 */ /* 0x010fe20000010000 */
[----:B------:R-:W-:-:S04]  /*3210*/  F2FP.SATFINITE.E4M3.F32.PACK_AB_MERGE_C R81, R94, R81, RZ ;  /* 0x000000515e51723e */ /* 0x000fc800048070ff */
[----:B------:R-:W-:Y:S01]  /*3220*/  F2FP.SATFINITE.E4M3.F32.PACK_AB_MERGE_C R137, R88, R69, R81 ;  /* 0x000000455889723e */ /* 0x000fe20004807051 */
[----:B------:R-:W2:Y:S01]  /*3230*/  MUFU.EX2 R90, R90 ;  /* 0x0000005a005a7308 */ /* 0x000ea20000000800 */
[----:B---3--:R-:W-:-:S07]  /*3240*/  FADD.FTZ R87, R73, R102 ;  /* 0x0000006649577221 */ /* 0x008fce0000010000 */
[----:B------:R-:W3:Y:S01]  /*3250*/  MUFU.EX2 R85, R85 ;  /* 0x0000005500557308 */ /* 0x000ee20000000800 */
[----:B-1----:R-:W-:-:S07]  /*3260*/  FADD.FTZ R100, R28, R27 ;  /* 0x0000001b1c647221 */ /* 0x002fce0000010000 */
[----:B------:R-:W1:Y:S01]  /*3270*/  MUFU.EX2 R40, R40 ;  /* 0x0000002800287308 */ /* 0x000e620000000800 */
[----:B--2---:R-:W-:-:S01]  /*3280*/  FADD.FTZ R102, R90, R87 ;  /* 0x000000575a667221 */ /* 0x004fc20000010000 */
[----:B------:R-:W-:-:S06]  /*3290*/  FADD.FTZ R87, R23, R100 ;  /* 0x0000006417577221 */ /* 0x000fcc0000010000 */
[----:B------:R-:W2:Y:S01]  /*32a0*/  MUFU.EX2 R96, R96 ;  /* 0x0000006000607308 */ /* 0x000ea20000000800 */
[----:B---3--:R-:W-:-:S07]  /*32b0*/  FADD.FTZ R91, R85, R102 ;  /* 0x00000066555b7221 */ /* 0x008fce0000010000 */
[----:B------:R-:W3:Y:S01]  /*32c0*/  MUFU.EX2 R74, R74 ;  /* 0x0000004a004a7308 */ /* 0x000ee20000000800 */
[----:B-1----:R-:W-:-:S01]  /*32d0*/  FADD.FTZ R54, R40, R87 ;  /* 0x0000005728367221 */ /* 0x002fc20000010000 */
[----:B------:R-:W-:Y:S01]  /*32e0*/  F2FP.SATFINITE.E4M3.F32.PACK_AB_MERGE_C R138, R40, R23, RZ ;  /* 0x00000017288a723e */ /* 0x000fe200048070ff */
[--C-:B------:R-:W-:Y:S02]  /*32f0*/  IMAD.MOV.U32 R40, RZ, RZ, R55.reuse ;  /* 0x000000ffff287224 */ /* 0x100fe400078e0037 */
[----:B------:R-:W-:Y:S01]  /*3300*/  FADD.FTZ R7, R25, R54 ;  /* 0x0000003619077221 */ /* 0x000fe20000010000 */
[----:B------:R-:W-:Y:S01]  /*3310*/  F2FP.SATFINITE.E4M3.F32.PACK_AB_MERGE_C R138, R28, R21, R138 ;  /* 0x000000151c8a723e */ /* 0x000fe2000480708a */
[----:B------:R-:W-:Y:S01]  /*3320*/  IMAD.MOV.U32 R54, RZ, RZ, R55 ;  /* 0x000000ffff367224 */ /* 0x000fe200078e0037 */
[----:B------:R-:W1:Y:S01]  /*3330*/  MUFU.EX2 R32, R32 ;  /* 0x0000002000207308 */ /* 0x000e620000000800 */
[----:B--2---:R-:W-:-:S01]  /*3340*/  FADD.FTZ R91, R96, R91 ;  /* 0x0000005b605b7221 */ /* 0x004fc20000010000 */
[----:B------:R-:W-:Y:S01]  /*3350*/  F2FP.SATFINITE.E4M3.F32.PACK_AB_MERGE_C R85, R96, R85, RZ ;  /* 0x000000556055723e */ /* 0x000fe200048070ff */
[----:B------:R-:W-:-:S03]  /*3360*/  IMAD.MOV.U32 R28, RZ, RZ, R55 ;  /* 0x000000ffff1c7224 */ /* 0x000fc600078e0037 */
[----:B------:R-:W-:Y:S02]  /*3370*/  F2FP.SATFINITE.E4M3.F32.PACK_AB_MERGE_C R139, R90, R73, R85 ;  /* 0x000000495a8b723e */ /* 0x000fe40004807055 */
[----:B------:R-:W2:Y:S01]  /*3380*/  MUFU.EX2 R75, R75 ;  /* 0x0000004b004b7308 */ /* 0x000ea20000000800 */
[----:B---3--:R-:W-:-:S07]  /*3390*/  FADD.FTZ R10, R74, R91 ;  /* 0x0000005b4a0a7221 */ /* 0x008fce0000010000 */
[----:B------:R-:W3:Y:S01]  /*33a0*/  MUFU.EX2 R46, R46 ;  /* 0x0000002e002e7308 */ /* 0x000ee20000000800 */
[----:B-1----:R-:W-:-:S07]  /*33b0*/  FADD.FTZ R7, R32, R7 ;  /* 0x0000000720077221 */ /* 0x002fce0000010000 */
[----:B------:R-:W1:Y:S01]  /*33c0*/  MUFU.EX2 R89, R89 ;  /* 0x0000005900597308 */ /* 0x000e620000000800 */
[----:B--2---:R-:W-:-:S07]  /*33d0*/  FADD.FTZ R10, R75, R10 ;  /* 0x0000000a4b0a7221 */ /* 0x004fce0000010000 */
[----:B------:R-:W2:Y:S01]  /*33e0*/  MUFU.EX2 R51, R51 ;  /* 0x0000003300337308 */ /* 0x000ea20000000800 */
[----:B---3--:R-:W-:-:S07]  /*33f0*/  FADD.FTZ R14, R46, R7 ;  /* 0x000000072e0e7221 */ /* 0x008fce0000010000 */
[----:B------:R-:W3:Y:S01]  /*3400*/  MUFU.EX2 R98, R98 ;  /* 0x0000006200627308 */ /* 0x000ee20000000800 */
[----:B-1----:R-:W-:-:S07]  /*3410*/  FADD.FTZ R7, R89, R10 ;  /* 0x0000000a59077221 */ /* 0x002fce0000010000 */
[----:B------:R-:W1:Y:S01]  /*3420*/  MUFU.EX2 R78, R78 ;  /* 0x0000004e004e7308 */ /* 0x000e620000000800 */
[----:B--2---:R-:W-:-:S01]  /*3430*/  FADD.FTZ R14, R51, R14 ;  /* 0x0000000e330e7221 */ /* 0x004fc20000010000 */
[----:B------:R-:W-:Y:S01]  /*3440*/  F2FP.SATFINITE.E4M3.F32.PACK_AB_MERGE_C R140, R51, R46, RZ ;  /* 0x0000002e338c723e */ /* 0x000fe200048070ff */
[--C-:B------:R-:W-:Y:S02]  /*3450*/  IMAD.MOV.U32 R51, RZ, RZ, R55.reuse ;  /* 0x000000ffff337224 */ /* 0x100fe400078e0037 */
[----:B------:R-:W-:Y:S01]  /*3460*/  FADD.FTZ R15, R29, R14 ;  /* 0x0000000e1d0f7221 */ /* 0x000fe20000010000 */
[----:B------:R-:W-:Y:S01]  /*3470*/  F2FP.SATFINITE.E4M3.F32.PACK_AB_MERGE_C R140, R32, R25, R140 ;  /* 0x00000019208c723e */ /* 0x000fe2000480708c */
[----:B------:R-:W-:Y:S01]  /*3480*/  IMAD.MOV.U32 R46, RZ, RZ, R55 ;  /* 0x000000ffff2e7224 */ /* 0x000fe200078e0037 */
[----:B------:R-:W2:Y:S01]  /*3490*/  MUFU.EX2 R36, R36 ;  /* 0x0000002400247308 */ /* 0x000ea20000000800 */
[----:B---3--:R-:W-:-:S01]  /*34a0*/  FADD.FTZ R11, R98, R7 ;  /* 0x00000007620b7221 */ /* 0x008fc20000010000 */
[----:B------:R-:W-:Y:S01]  /*34b0*/  F2FP.SATFINITE.E4M3.F32.PACK_AB_MERGE_C R89, R98, R89, RZ ;  /* 0x000000596259723e */ /* 0x000fe200048070ff */
[----:B------:R-:W-:-:S02]  /*34c0*/  IMAD.MOV.U32 R32, RZ, RZ, R55 ;  /* 0x000000ffff207224 */ /* 0x000fc400078e0037 */
[----:B------:R-:W-:Y:S01]  /*34d0*/  IMAD.MOV.U32 R25, RZ, RZ, R55 ;  /* 0x000000ffff197224 */ /* 0x000fe200078e0037 */
[----:B------:R-:W-:Y:S02]  /*34e0*/  F2FP.SATFINITE.E4M3.F32.PACK_AB_MERGE_C R141, R75, R74, R89 ;  /* 0x0000004a4b8d723e */ /* 0x000fe40004807059 */
        /* <DEDUP_REMOVED lines=9> */
[----:B--2---:R-:W-:-:S07]  /*3580*/  FADD.FTZ R8, R82, R11 ;  /* 0x0000000b52087221 */ /* 0x004fce0000010000 */
[----:B------:R-:W2:Y:S01]  /*3590*/  MUFU.EX2 R34, R34 ;  /* 0x0000002200227308 */ /* 0x000ea20000000800 */
[C---:B---3--:R-:W-:Y:S01]  /*35a0*/  F2FP.SATFINITE.E4M3.F32.PACK_AB_MERGE_C R48, R31.reuse, R48, RZ ;  /* 0x000000301f30723e */ /* 0x048fe200048070ff */
[----:B------:R-:W-:-:S03]  /*35b0*/  FADD.FTZ R31, R31, R10 ;  /* 0x0000000a1f1f7221 */ /* 0x000fc60000010000 */
[----:B------:R-:W-:Y:S01]  /*35c0*/  F2FP.SATFINITE.E4M3.F32.PACK_AB_MERGE_C R142, R36, R29, R48 ;  /* 0x0000001d248e723e */ /* 0x000fe20004807030 */
[--C-:B------:R-:W-:Y:S02]  /*35d0*/  IMAD.MOV.U32 R48, RZ, RZ, R55.reuse ;  /* 0x000000ffff307224 */ /* 0x100fe400078e0037 */
[----:B------:R-:W3:Y:S01]  /*35e0*/  MUFU.EX2 R59, R59 ;  /* 0x0000003b003b7308 */ /* 0x000ee20000000800 */
[C---:B-1----:R-:W-:Y:S01]  /*35f0*/  F2FP.SATFINITE.E4M3.F32.PACK_AB_MERGE_C R82, R83.reuse, R82, RZ ;  /* 0x000000525352723e */ /* 0x042fe200048070ff */
[----:B------:R-:W-:Y:S01]  /*3600*/  FADD.FTZ R83, R83, R8 ;  /* 0x0000000853537221 */ /* 0x000fe20000010000 */
[----:B------:R-:W-:Y:S02]  /*3610*/  IMAD.MOV.U32 R36, RZ, RZ, R55 ;  /* 0x000000ffff247224 */ /* 0x000fe400078e0037 */
[----:B------:R-:W-:Y:S01]  /*3620*/  F2FP.SATFINITE.E4M3.F32.PACK_AB_MERGE_C R143, R79, R78, R82 ;  /* 0x0000004e4f8f723e */ /* 0x000fe20004807052 */
[----:B------:R-:W-:-:S01]  /*3630*/  FADD.FTZ R10, R4, R83 ;  /* 0x00000053040a7221 */ /* 0x000fc20000010000 */
[----:B------:R-:W-:Y:S01]  /*3640*/  IMAD.MOV.U32 R29, RZ, RZ, R55 ;  /* 0x000000ffff1d7224 */ /* 0x000fe200078e0037 */
[----:B------:R-:W1:Y:S01]  /*3650*/  MUFU.EX2 R39, R39 ;  /* 0x0000002700277308 */ /* 0x000e620000000800 */
[----:B--2---:R-:W-:-:S01]  /*3660*/  FADD.FTZ R8, R34, R31 ;  /* 0x0000001f22087221 */ /* 0x004fc20000010000 */
[----:B------:R-:W-:-:S03]  /*3670*/  IMAD.MOV.U32 R31, RZ, RZ, R55 ;  /* 0x000000ffff1f7224 */ /* 0x000fc600078e0037 */
[----:B------:R-:W-:-:S03]  /*3680*/  FADD.FTZ R8, R35, R8 ;  /* 0x0000000823087221 */ /* 0x000fc60000010000 */
        /* <DEDUP_REMOVED lines=14> */
[--C-:B------:R-:W-:Y:S02]  /*3770*/  IMAD.MOV.U32 R35, RZ, RZ, R55.reuse ;  /* 0x000000ffff237224 */ /* 0x100fe400078e0037 */
[----:B------:R-:W-:Y:S01]  /*3780*/  F2FP.SATFINITE.E4M3.F32.PACK_AB_MERGE_C R145, R59, R4, R58 ;  /* 0x000000043b91723e */ /* 0x000fe2000480703a */
[----:B------:R-:W-:Y:S02]  /*3790*/  IMAD.MOV.U32 R34, RZ, RZ, R55 ;  /* 0x000000ffff227224 */ /* 0x000fe400078e0037 */
[----:B------:R-:W1:Y:S01]  /*37a0*/  MUFU.EX2 R60, R60 ;  /* 0x0000003c003c7308 */ /* 0x000e620000000800 */
[----:B--2---:R-:W-:-:S07]  /*37b0*/  FADD.FTZ R9, R57, R56 ;  /* 0x0000003839097221 */ /* 0x004fce0000010000 */
[----:B------:R-:W2:Y:S01]  /*37c0*/  MUFU.EX2 R27, R67 ;  /* 0x00000043001b7308 */ /* 0x000ea20000000800 */
[----:B---3--:R-:W-:-:S07]  /*37d0*/  FADD.FTZ R8, R26, R63 ;  /* 0x0000003f1a087221 */ /* 0x008fce0000010000 */
[----:B------:R-:W-:Y:S01]  /*37e0*/  MUFU.EX2 R61, R61 ;  /* 0x0000003d003d7308 */ /* 0x000fe20000000800 */
[----:B-1----:R-:W-:-:S07]  /*37f0*/  FADD.FTZ R10, R60, R9 ;  /* 0x000000093c0a7221 */ /* 0x002fce0000010000 */
[----:B------:R-:W1:Y:S01]  /*3800*/  MUFU.EX2 R64, R64 ;  /* 0x0000004000407308 */ /* 0x000e620000000800 */
[----:B--2---:R-:W-:-:S07]  /*3810*/  FADD.FTZ R9, R27, R8 ;  /* 0x000000081b097221 */ /* 0x004fce0000010000 */
[----:B------:R-:W2:Y:S08]  /*3820*/  MUFU.EX2 R70, R70 ;  /* 0x0000004600467308 */ /* 0x000eb00000000800 */
[----:B------:R-:W3:Y:S01]  /*3830*/  MUFU.EX2 R71, R71 ;  /* 0x0000004700477308 */ /* 0x000ee20000000800 */
[----:B-1----:R-:W-:Y:S01]  /*3840*/  F2FP.SATFINITE.E4M3.F32.PACK_AB_MERGE_C R11, R64, R61, RZ ;  /* 0x0000003d400b723e */ /* 0x002fe200048070ff */
[----:B------:R-:W-:-:S03]  /*3850*/  FADD.FTZ R61, R61, R10 ;  /* 0x0000000a3d3d7221 */ /* 0x000fc60000010000 */
[----:B------:R-:W-:Y:S01]  /*3860*/  F2FP.SATFINITE.E4M3.F32.PACK_AB_MERGE_C R146, R60, R57, R11 ;  /* 0x000000393c92723e */ /* 0x000fe2000480700b */
[----:B------:R-:W-:-:S02]  /*3870*/  FADD.FTZ R64, R64, R61 ;  /* 0x0000003d40407221 */ /* 0x000fc40000010000 */
[----:B------:R-:W-:Y:S01]  /*3880*/  MUFU.EX2 R43, R43 ;  /* 0x0000002b002b7308 */ /* 0x000fe20000000800 */
[----:B--2---:R-:W-:-:S07]  /*3890*/  FADD.FTZ R8, R70, R9 ;  /* 0x0000000946087221 */ /* 0x004fce0000010000 */
[----:B------:R-:W1:Y:S01]  /*38a0*/  MUFU.EX2 R72, R72 ;  /* 0x0000004800487308 */ /* 0x000e620000000800 */
[----:B---3--:R-:W-:-:S01]  /*38b0*/  FADD.FTZ R8, R71, R8 ;  /* 0x0000000847087221 */ /* 0x008fc20000010000 */
[----:B------:R-:W-:-:S04]  /*38c0*/  F2FP.SATFINITE.E4M3.F32.PACK_AB_MERGE_C R70, R71, R70, RZ ;  /* 0x000000464746723e */ /* 0x000fc800048070ff */
[----:B------:R-:W-:Y:S01]  /*38d0*/  F2FP.SATFINITE.E4M3.F32.PACK_AB_MERGE_C R147, R27, R26, R70 ;  /* 0x0000001a1b93723e */ /* 0x000fe20004807046 */
[--C-:B------:R-:W-:Y:S01]  /*38e0*/  IMAD.MOV.U32 R27, RZ, RZ, R55.reuse ;  /* 0x000000ffff1b7224 */ /* 0x100fe200078e0037 */
[----:B------:R-:W2:Y:S01]  /*38f0*/  MUFU.EX2 R41, R41 ;  /* 0x0000002900297308 */ /* 0x000ea20000000800 */
[----:B------:R-:W-:-:S07]  /*3900*/  IMAD.MOV.U32 R26, RZ, RZ, R55 ;  /* 0x000000ffff1a7224 */ /* 0x000fce00078e0037 */
[----:B------:R-:W3:Y:S01]  /*3910*/  MUFU.EX2 R7, R62 ;  /* 0x0000003e00077308 */ /* 0x000ee20000000800 */
[----:B-1----:R-:W-:-:S07]  /*3920*/  F2FP.SATFINITE.E4M3.F32.PACK_AB_MERGE_C R10, R72, R43, RZ ;  /* 0x0000002b480a723e */ /* 0x002fce00048070ff */
[----:B------:R-:W1:Y:S01]  /*3930*/  MUFU.EX2 R68, R68 ;  /* 0x0000004400447308 */ /* 0x000e620000000800 */
[----:B--2---:R-:W-:-:S07]  /*3940*/  FADD.FTZ R9, R41, R64 ;  /* 0x0000004029097221 */ /* 0x004fce0000010000 */
[----:B------:R-:W2:Y:S01]  /*3950*/  MUFU.EX2 R86, R86 ;  /* 0x0000005600567308 */ /* 0x000ea20000000800 */
[----:B---3--:R-:W-:-:S07]  /*3960*/  FADD.FTZ R11, R7, R8 ;  /* 0x00000008070b7221 */ /* 0x008fce0000010000 */
[----:B------:R-:W3:Y:S01]  /*3970*/  MUFU.EX2 R30, R30 ;  /* 0x0000001e001e7308 */ /* 0x000ee20000000800 */
[C---:B-1----:R-:W-:Y:S01]  /*3980*/  F2FP.SATFINITE.E4M3.F32.PACK_AB_MERGE_C R148, R68.reuse, R41, R10 ;  /* 0x000000294494723e */ /* 0x042fe2000480700a */
[----:B------:R-:W-:Y:S01]  /*3990*/  FADD.FTZ R68, R68, R9 ;  /* 0x0000000944447221 */ /* 0x000fe20000010000 */
[----:B------:R-:W-:-:S03]  /*39a0*/  IMAD.MOV.U32 R41, RZ, RZ, R55 ;  /* 0x000000ffff297224 */ /* 0x000fc600078e0037 */
[----:B------:R-:W-:Y:S02]  /*39b0*/  FADD.FTZ R43, R43, R68 ;  /* 0x000000442b2b7221 */ /* 0x000fe40000010000 */
[----:B------:R1:W4:Y:S01]  /*39c0*/  MUFU.EX2 R5, R50 ;  /* 0x0000003200057308 */ /* 0x0003220000000800 */
[----:B--2---:R-:W-:-:S01]  /*39d0*/  FADD.FTZ R11, R86, R11 ;  /* 0x0000000b560b7221 */ /* 0x004fc20000010000 */
[----:B------:R-:W-:Y:S01]  /*39e0*/  FADD.FTZ R72, R72, R43 ;  /* 0x0000002b48487221 */ /* 0x000fe20000010000 */
[----:B------:R-:W-:-:S05]  /*39f0*/  IMAD.MOV.U32 R43, RZ, RZ, R55 ;  /* 0x000000ffff2b7224 */ /* 0x000fca00078e0037 */
[----:B------:R-:W-:Y:S01]  /*3a00*/  MUFU.EX2 R33, R33 ;  /* 0x0000002100217308 */ /* 0x000fe20000000800 */
[----:B---3--:R-:W-:-:S01]  /*3a10*/  FADD.FTZ R8, R30, R11 ;  /* 0x0000000b1e087221 */ /* 0x008fc20000010000 */
[----:B-1----:R-:W-:-:S06]  /*3a20*/  IMAD.MOV.U32 R50, RZ, RZ, R55 ;  /* 0x000000ffff327224 */ /* 0x002fcc00078e0037 */
[----:B------:R-:W1:Y:S01]  /*3a30*/  MUFU.EX2 R42, R42 ;  /* 0x0000002a002a7308 */ /* 0x000e620000000800 */
[C---:B----4-:R-:W-:Y:S01]  /*3a40*/  F2FP.SATFINITE.E4M3.F32.PACK_AB_MERGE_C R30, R5.reuse, R30, RZ ;  /* 0x0000001e051e723e */ /* 0x050fe200048070ff */
[----:B------:R-:W-:-:S03]  /*3a50*/  FADD.FTZ R5, R5, R8 ;  /* 0x0000000805057221 */ /* 0x000fc60000010000 */
[----:B------:R-:W-:Y:S01]  /*3a60*/  F2FP.SATFINITE.E4M3.F32.PACK_AB_MERGE_C R149, R86, R7, R30 ;  /* 0x000000075695723e */ /* 0x000fe2000480701e */
[----:B------:R-:W-:Y:S02]  /*3a70*/  IMAD.MOV.U32 R30, RZ, RZ, R55 ;  /* 0x000000ffff1e7224 */ /* 0x000fe400078e0037 */
[----:B------:R-:W2:Y:S08]  /*3a80*/  MUFU.EX2 R45, R45 ;  /* 0x0000002d002d7308 */ /* 0x000eb00000000800 */
        /* <DEDUP_REMOVED lines=11> */
[----:B------:R-:W1:Y:S01]  /*3b40*/  MUFU.EX2 R47, R47 ;  /* 0x0000002f002f7308 */ /* 0x000e620000000800 */
[----:B--2---:R-:W-:-:S04]  /*3b50*/  FADD.FTZ R5, R53, R8 ;  /* 0x0000000835057221 */ /* 0x004fc80000010000 */
[----:B---3--:R-:W-:Y:S01]  /*3b60*/  FADD.FTZ R4, R38, R5 ;  /* 0x0000000526047221 */ /* 0x008fe20000010000 */
[----:B------:R-:W-:-:S01]  /*3b70*/  FADD.FTZ R5, R42, R33 ;  /* 0x000000212a057221 */ /* 0x000fc20000010000 */
[--C-:B------:R-:W-:Y:S02]  /*3b80*/  IMAD.MOV.U32 R42, RZ, RZ, R55.reuse ;  /* 0x000000ffff2a7224 */ /* 0x100fe400078e0037 */
[----:B------:R-:W-:Y:S01]  /*3b90*/  IMAD.MOV.U32 R33, RZ, RZ, R55 ;  /* 0x000000ffff217224 */ /* 0x000fe200078e0037 */
[C---:B-1----:R-:W-:Y:S01]  /*3ba0*/  F2FP.SATFINITE.E4M3.F32.PACK_AB_MERGE_C R8, R47.reuse, R38, RZ ;  /* 0x000000262f08723e */ /* 0x042fe200048070ff */
[----:B------:R-:W-:-:S01]  /*3bb0*/  FADD.FTZ R4, R47, R4 ;  /* 0x000000042f047221 */ /* 0x000fc20000010000 */
[--C-:B------:R-:W-:Y:S02]  /*3bc0*/  IMAD.MOV.U32 R47, RZ, RZ, R55.reuse ;  /* 0x000000ffff2f7224 */ /* 0x100fe400078e0037 */
[----:B------:R-:W-:Y:S01]  /*3bd0*/  F2FP.SATFINITE.E4M3.F32.PACK_AB_MERGE_C R151, R53, R52, R8 ;  /* 0x000000343597723e */ /* 0x000fe20004807008 */
[----:B------:R-:W-:-:S02]  /*3be0*/  IMAD.MOV.U32 R53, RZ, RZ, R55 ;  /* 0x000000ffff357224 */ /* 0x000fc400078e0037 */
[--C-:B------:R-:W-:Y:S02]  /*3bf0*/  IMAD.MOV.U32 R52, RZ, RZ, R55.reuse ;  /* 0x000000ffff347224 */ /* 0x100fe400078e0037 */
[----:B------:R-:W-:Y:S01]  /*3c00*/  IMAD.MOV.U32 R38, RZ, RZ, R55 ;  /* 0x000000ffff267224 */ /* 0x000fe200078e0037 */
[----:B------:R-:W-:Y:S06]  /*3c10*/  @!P1 BRA `(.L_x_15) ;  /* 0x0000002000e49947 */ /* 0x000fec0003800000 */
[----:B------:R-:W-:Y:S01]  /*3c20*/  IMAD.MOV.U32 R9, RZ, RZ, R6 ;  /* 0x000000ffff097224 */ /* 0x000fe200078e0006 */
[----:B------:R-:W-:Y:S01]  /*3c30*/  CS2R R54, SRZ ;  /* 0x0000000000367805 */ /* 0x000fe2000001ff00 */
[----:B------:R-:W-:Y:S01]  /*3c40*/  IMAD.MOV.U32 R7, RZ, RZ, R3 ;  /* 0x000000ffff077224 */ /* 0x000fe200078e0003 */
[----:B------:R-:W-:Y:S02]  /*3c50*/  CS2R R52, SRZ ;  /* 0x0000000000347805 */ /* 0x000fe4000001ff00 */
[----:B------:R-:W-:Y:S02]  /*3c60*/  CS2R R50, SRZ ;  /* 0x0000000000327805 */ /* 0x000fe4000001ff00 */
[----:B------:R-:W-:Y:S02]  /*3c70*/  CS2R R48, SRZ ;  /* 0x0000000000307805 */ /* 0x000fe4000001ff00 */
[----:B------:R-:W-:Y:S02]  /*3c80*/  CS2R R46, SRZ ;  /* 0x00000000002e7805 */ /* 0x000fe4000001ff00 */
[----:B------:R-:W-:-:S02]  /*3c90*/  CS2R R44, SRZ ;  /* 0x00000000002c7805 */ /* 0x000fc4000001ff00 */
[----:B------:R-:W-:Y:S02]  /*3ca0*/  CS2R R42, SRZ ;  /* 0x00000000002a7805 */ /* 0x000fe4000001ff00 */
        /* <DEDUP_REMOVED lines=8> */
[----:B------:R-:W-:Y:S01]  /*3d30*/  CS2R R24, SRZ ;  /* 0x0000000000187805 */ /* 0x000fe2000001ff00 */
[----:B------:R-:W-:Y:S01]  /*3d40*/  UIADD3 UR49, UR49, -0x2, URZ ;  /* 0xfffffffe31317890 */ /* 0x000fe2000fffe03f */
[----:B------:R-:W-:Y:S01]  /*3d50*/  UMOV UR22, UR37 ;  /* 0x0000002500167c82 */ /* 0x000fe20008000000 */
[----:B------:R-:W-:-:S10]  /*3d60*/  UMOV UR21, UR38 ;  /* 0x0000002600157c82 */ /* 0x000fd40008000000 */
.L_x_25:
[----:B------:R-:W-:-:S04]  /*3d70*/  UISETP.NE.AND UP0, UPT, UR21, 0x1, UPT ;  /* 0x000000011500788c */ /* 0x000fc8000bf05270 */
[----:B------:R-:W-:-:S04]  /*3d80*/  USEL UR37, URZ, 0x1, UP0 ;  /* 0x000000013f257887 */ /* 0x000fc80008000000 */
[----:B------:R-:W-:Y:S01]  /*3d90*/  ULOP3.LUT UR37, UR22, UR37, URZ, 0x3c, !UPT ;  /* 0x0000002516257292 */ /* 0x000fe2000f8e3c3f */
[----:B------:R-:W-:Y:S11]  /*3da0*/  @!P0 BRA `(.L_x_16) ;  /* 0x0000000000048947 */ /* 0x000ff60003800000 */
[----:B------:R-:W-:Y:S01]  /*3db0*/  BPT.TRAP 0x1 ;  /* 0x000000040000795c */ /* 0x000fe20000300000 */
.L_x_16:
[----:B------:R-:W-:Y:S01]  /*3dc0*/  UIADD3 UR38, UR21, 0x1, URZ ;  /* 0x0000000115267890 */ /* 0x000fe2000fffe03f */
[----:B------:R-:W-:-:S03]  /*3dd0*/  IMAD.U32 R3, RZ, RZ, UR37 ;  /* 0x00000025ff037e24 */ /* 0x000fc6000f8e00ff */
[----:B------:R-:W-:Y:S02]  /*3de0*/  UISETP.NE.AND UP0, UPT, UR38, 0x2, UPT ;  /* 0x000000022600788c */ /* 0x000fe4000bf05270 */
[----:B------:R-:W-:Y:S02]  /*3df0*/  SHF.L.U32 R3, R3, 0x1f, RZ ;  /* 0x0000001f03037819 */ /* 0x000fe400000006ff */
[----:B------:R-:W-:-:S04]  /*3e00*/  USEL UR38, UR38, URZ, UP0 ;  /* 0x0000003f26267287 */ /* 0x000fc80008000000 */
[----:B------:R-:W-:-:S09]  /*3e10*/  ULEA UR20, UR38, UR40, 0x3 ;  /* 0x0000002826147291 */ /* 0x000fd2000f8e183f */
[----:B------:R1:W2:Y:S01]  /*3e20*/  SYNCS.PHASECHK.TRANS64.TRYWAIT P1, [UR20+0x13230], R3 ;  /* 0x01323003ff0075a7 */ /* 0x0002a20008020154 */
[----:B------:R-:W-:Y:S05]  /*3e30*/  @!P0 BRA `(.L_x_17) ;  /* 0x0000000000048947 */ /* 0x000fea0003800000 */
[----:B------:R-:W-:Y:S01]  /*3e40*/  BPT.TRAP 0x1 ;  /* 0x000000040000795c */ /* 0x000fe20000300000 */
.L_x_17:
[----:B--2---:R-:W-:Y:S05]  /*3e50*/  @P1 BRA `(.L_x_18) ;  /* 0x0000000000081947 */ /* 0x004fea0003800000 */
[----:B------:R-:W2:Y:S02]  /*3e60*/  SYNCS.PHASECHK.TRANS64.TRYWAIT P1, [UR20+0x13230], R3 ;  /* 0x01323003ff0075a7 */ /* 0x000ea40008020154 */
[----:B--2---:R-:W-:Y:S05]  /*3e70*/  @!P1 BRA `(.L_x_19) ;  /* 0x00000058004c9947 */ /* 0x004fea0003800000 */
.L_x_18:
[----:B------:R-:W-:Y:S01]  /*3e80*/  R2UR UR23, R0 ;  /* 0x00000000001772ca */ /* 0x000fe200000e0000 */
[----:B------:R-:W-:Y:S01]  /*3e90*/  WARPGROUP.ARRIVE ;  /* 0x00000000000079c5 */ /* 0x000fe20000000000 */
[----:B------:R-:W-:Y:S01]  /*3ea0*/  UMOV UR11, 0x80000020 ;  /* 0x80000020000b7882 */ /* 0x000fe20000000000 */
[----:B------:R-:W-:Y:S01]  /*3eb0*/  UMOV UR12, UR8 ;  /* 0x00000008000c7c82 */ /* 0x000fe20008000000 */
[----:B------:R-:W-:Y:S01]  /*3ec0*/  UMOV UR13, UR9 ;  /* 0x00000009000d7c82 */ /* 0x000fe20008000000 */
[----:B------:R-:W-:Y:S01]  /*3ed0*/  UMOV UR15, 0x80000020 ;  /* 0x80000020000f7882 */ /* 0x000fe20000000000 */
[----:B------:R-:W-:Y:S01]  /*3ee0*/  UMOV UR16, UR8 ;  /* 0x0000000800107c82 */ /* 0x000fe20008000000 */
[----:B------:R-:W-:Y:S01]  /*3ef0*/  UMOV UR17, UR9 ;  /* 0x0000000900117c82 */ /* 0x000fe20008000000 */
[----:B------:R-:W-:Y:S01]  /*3f00*/  UMOV UR19, 0x80000020 ;  /* 0x8000002000137882 */ /* 0x000fe20000000000 */
[----:B------:R-:W-:-:S04]  /*3f10*/  UMOV UR7, 0x80000020 ;  /* 0x8000002000077882 */ /* 0x000fc80000000000 */
[----:B------:R-:W-:-:S04]  /*3f20*/  UIMAD UR23, UR38, 0x280, UR23 ;  /* 0x00000280261778a4 */ /* 0x000fc8000f8e0217 */
[----:B------:R-:W-:Y:S02]  /*3f30*/  UIADD3 UR14, UR23, 0x80, URZ ;  /* 0x00000080170e7890 */ /* 0x000fe4000fffe03f */
[----:B------:R-:W-:Y:S02]  /*3f40*/  UIADD3 UR18, UR23, 0x100, URZ ;  /* 0x0000010017127890 */ /* 0x000fe4000fffe03f */
[----:B------:R-:W-:Y:S01]  /*3f50*/  UMOV UR10, UR23 ;  /* 0x00000017000a7c82 */ /* 0x000fe20008000000 */
[----:B------:R-:W-:Y:S01]  /*3f60*/  UIADD3 UR6, UR23, 0x200, URZ ;  /* 0x0000020017067890 */ /* 0x000fe2000fffe03f */
[----:B------:R-:W-:Y:S01]  /*3f70*/  QGMMA.64x32x32.F32.E4M3.E4M3 R120, gdesc[UR8], RZ, !UPT, gsb0 ;  /* 0x00600000087879f3 */ /* 0x000fe2000c0008ff */
[----:B------:R-:W-:Y:S01]  /*3f80*/  UIADD3 UR10, UR23, 0x180, URZ ;  /* 0x00000180170a7890 */ /* 0x000fe2000fffe03f */
[----:B------:R-:W-:Y:S01]  /*3f90*/  UMOV UR11, 0x80000020 ;  /* 0x80000020000b7882 */ /* 0x000fe20000000000 */
[----:B------:R-:W-:Y:S02]  /*3fa0*/  WARPGROUP.DEPBAR.LE gsb0, 0x0 ;  /* 0x00008000000079c5 */ /* 0x000fe40000010000 */
[----:B------:R-:W-:-:S06]  /*3fb0*/  WARPGROUP.ARRIVE ;  /* 0x00000000000079c5 */ /* 0x000fcc0000000000 */
[----:B------:R-:W-:Y:S01]  /*3fc0*/  QGMMA.64x32x32.F32.E4M3.E4M3 R104, gdesc[UR12], RZ, !UPT, gsb0 ;  /* 0x006000000c6879f3 */ /* 0x000fe2000c0008ff */
[----:B------:R-:W-:Y:S01]  /*3fd0*/  UIADD3 UR14, UR23, 0x82, URZ ;  /* 0x00000082170e7890 */ /* 0x000fe2000fffe03f */
[----:B------:R-:W-:Y:S01]  /*3fe0*/  UMOV UR12, UR4 ;  /* 0x00000004000c7c82 */ /* 0x000fe20008000000 */
[----:B------:R-:W-:Y:S01]  /*3ff0*/  UMOV UR13, UR5 ;  /* 0x00000005000d7c82 */ /* 0x000fe20008000000 */
        /* <DEDUP_REMOVED lines=11> */
[----:B------:R-:W-:Y:S01]  /*40b0*/  UMOV UR10, UR6 ;  /* 0x00000006000a7c82 */ /* 0x000fe20008000000 */
[----:B------:R-:W-:Y:S01]  /*40c0*/  UMOV UR11, 0x80000020 ;  /* 0x80000020000b7882 */ /* 0x000fe20000000000 */
[----:B------:R-:W-:Y:S01]  /*40d0*/  UIADD3 UR6, UR23, 0x2, URZ ;  /* 0x0000000217067890 */ /* 0x000fe2000fffe03f */
[----:B------:R-:W-:Y:S02]  /*40e0*/  WARPGROUP.DEPBAR.LE gsb0, 0x0 ;  /* 0x00008000000079c5 */ /* 0x000fe40000010000 */
[----:B------:R-:W-:-:S06]  /*40f0*/  WARPGROUP.ARRIVE ;  /* 0x00000000000079c5 */ /* 0x000fcc0000000000 */
[----:B------:R-:W-:Y:S03]  /*4100*/  QGMMA.64x32x32.F32.E4M3.E4M3 R56, gdesc[UR8], RZ, !UPT, gsb0 ;  /* 0x00600000083879f3 */ /* 0x000fe6000c0008ff */
[----:B------:R-:W-:Y:S02]  /*4110*/  WARPGROUP.DEPBAR.LE gsb0, 0x0 ;  /* 0x00008000000079c5 */ /* 0x000fe40000010000 */
[----:B------:R-:W-:-:S06]  /*4120*/  WARPGROUP.ARRIVE ;  /* 0x00000000000079c5 */ /* 0x000fcc0000000000 */
[----:B------:R-:W-:Y:S01]  /*4130*/  QGMMA.64x32x32.F32.E4M3.E4M3 R120, gdesc[UR4], R120, gsb0 ;  /* 0x00600000047879f3 */ /* 0x000fe20008000878 */
[----:B------:R-:W-:Y:S01]  /*4140*/  UIADD3 UR6, UR23, 0x182, URZ ;  /* 0x0000018217067890 */ /* 0x000fe2000fffe03f */
[----:B------:R-:W-:Y:S01]  /*4150*/  UMOV UR7, 0x80000020 ;  /* 0x8000002000077882 */ /* 0x000fe20000000000 */
[----:B------:R-:W-:Y:S01]  /*4160*/  UIADD3 UR23, UR23, 0x202, URZ ;  /* 0x0000020217177890 */ /* 0x000fe2000fffe03f */
[----:B------:R-:W-:Y:S02]  /*4170*/  WARPGROUP.DEPBAR.LE gsb0, 0x0 ;  /* 0x00008000000079c5 */ /* 0x000fe40000010000 */
[----:B------:R-:W-:-:S06]  /*4180*/  WARPGROUP.ARRIVE ;  /* 0x00000000000079c5 */ /* 0x000fcc0000000000 */
[----:B------:R-:W-:Y:S03]  /*4190*/  QGMMA.64x32x32.F32.E4M3.E4M3 R104, gdesc[UR12], R104, gsb0 ;  /* 0x006000000c6879f3 */ /* 0x000fe60008000868 */
[----:B------:R-:W-:Y:S02]  /*41a0*/  WARPGROUP.DEPBAR.LE gsb0, 0x0 ;  /* 0x00008000000079c5 */ /* 0x000fe40000010000 */
[----:B------:R-:W-:-:S06]  /*41b0*/  WARPGROUP.ARRIVE ;  /* 0x00000000000079c5 */ /* 0x000fcc0000000000 */
[----:B------:R-:W-:Y:S03]  /*41c0*/  QGMMA.64x32x32.F32.E4M3.E4M3 R88, gdesc[UR16], R88, gsb0 ;  /* 0x00600000105879f3 */ /* 0x000fe60008000858 */
[----:B------:R-:W-:Y:S02]  /*41d0*/  WARPGROUP.DEPBAR.LE gsb0, 0x0 ;  /* 0x00008000000079c5 */ /* 0x000fe40000010000 */
[----:B------:R-:W-:-:S06]  /*41e0*/  WARPGROUP.ARRIVE ;  /* 0x00000000000079c5 */ /* 0x000fcc0000000000 */
[----:B------:R-:W-:Y:S01]  /*41f0*/  QGMMA.64x32x32.F32.E4M3.E4M3 R72, gdesc[UR4], R72, gsb0 ;  /* 0x00600000044879f3 */ /* 0x000fe20008000848 */
[----:B------:R-:W-:Y:S01]  /*4200*/  UMOV UR6, UR23 ;  /* 0x0000001700067c82 */ /* 0x000fe20008000000 */
[----:B------:R-:W-:Y:S01]  /*4210*/  UMOV UR7, 0x80000020 ;  /* 0x8000002000077882 */ /* 0x000fe20000000000 */
[----:B------:R-:W-:Y:S02]  /*4220*/  WARPGROUP.DEPBAR.LE gsb0, 0x0 ;  /* 0x00008000000079c5 */ /* 0x000fe40000010000 */
[----:B------:R-:W-:-:S06]  /*4230*/  WARPGROUP.ARRIVE ;  /* 0x00000000000079c5 */ /* 0x000fcc0000000000 */
[----:B------:R-:W-:Y:S03]  /*4240*/  QGMMA.64x32x32.F32.E4M3.E4M3 R56, gdesc[UR4], R56, gsb0 ;  /* 0x00600000043879f3 */ /* 0x000fe60008000838 */
[----:B------:R-:W-:Y:S02]  /*4250*/  WARPGROUP.DEPBAR.LE gsb0, 0x0 ;  /* 0x00008000000079c5 */ /* 0x000fe40000010000 */
[----:B------:R-:W-:Y:S05]  /*4260*/  @!P0 BRA `(.L_x_20) ;  /* 0x0000000000048947 */ /* 0x000fea0003800000 */
[----:B------:R-:W-:Y:S01]  /*4270*/  BPT.TRAP 0x1 ;  /* 0x000000040000795c */ /* 0x000fe20000300000 */
.L_x_20:
[----:B------:R-:W-:Y:S01]  /*4280*/  ULEA UR11, UR21, UR40, 0x3 ;  /* 0x00000028150b7291 */ /* 0x000fe2000f8e183f */
[----:B-12---:R-:W-:-:S05]  /*4290*/  IMAD.U32 R3, RZ, RZ, UR22 ;  /* 0x00000016ff037e24 */ /* 0x006fca000f8e00ff */
[----:B------:R-:W-:-:S04]  /*42a0*/  SHF.L.U32 R3, R3, 0x1f, RZ ;  /* 0x0000001f03037819 */ /* 0x000fc800000006ff */
[----:B------:R1:W2:Y:S01]  /*42b0*/  SYNCS.PHASECHK.TRANS64.TRYWAIT P1, [UR11+0x13250], R3 ;  /* 0x01325003ff0075a7 */ /* 0x0002a2000802014b */
[----:B------:R-:W-:Y:S05]  /*42c0*/  @!P0 BRA `(.L_x_21) ;  /* 0x0000000000048947 */ /* 0x000fea0003800000 */
[----:B------:R-:W-:Y:S01]  /*42d0*/  BPT.TRAP 0x1 ;  /* 0x000000040000795c */ /* 0x000fe20000300000 */
.L_x_21:
[----:B--2---:R-:W-:Y:S05]  /*42e0*/  @P1 BRA `(.L_x_22) ;  /* 0x0000000000081947 */ /* 0x004fea0003800000 */
[----:B------:R-:W2:Y:S02]  /*42f0*/  SYNCS.PHASECHK.TRANS64.TRYWAIT P1, [UR11+0x13250], R3 ;  /* 0x01325003ff0075a7 */ /* 0x000ea4000802014b */
[----:B--2---:R-:W-:Y:S05]  /*4300*/  @!P1 BRA `(.L_x_23) ;  /* 0x0000005400409947 */ /* 0x004fea0003800000 */
.L_x_22:
[----:B--2---:R-:W-:Y:S01]  /*4310*/  FMNMX.FTZ R6, R120, R7, !PT ;  /* 0x0000000778067209 */ /* 0x004fe20007810000 */
[----:B------:R-:W-:Y:S01]  /*4320*/  UIADD3 UR6, UR40, 0x1000, URZ ;  /* 0x0000100028067890 */ /* 0x000fe2000fffe03f */
[----:B------:R-:W-:Y:S01]  /*4330*/  WARPGROUP.ARRIVE ;  /* 0x00000000000079c5 */ /* 0x000fe20000000000 */
[----:B------:R-:W-:Y:S01]  /*4340*/  UMOV UR7, 0xc0000010 ;  /* 0xc000001000077882 */ /* 0x000fe20000000000 */
[----:B-1----:R-:W-:Y:S01]  /*4350*/  FMNMX.FTZ R3, R121, R6, !PT ;  /* 0x0000000679037209 */ /* 0x002fe20007810000 */
[----:B------:R-:W-:Y:S01]  /*4360*/  USHF.R.U32.HI UR6, URZ, 0x4, UR6 ;  /* 0x000000043f067899 */ /* 0x000fe20008011606 */
[----:B------:R-:W-:Y:S02]  /*4370*/  FMNMX.FTZ R6, R122, R9, !PT ;  /* 0x000000097a067209 */ /* 0x000fe40007810000 */
[----:B------:R-:W-:Y:S01]  /*4380*/  LOP3.LUT P1, RZ, R2, 0x7f, RZ, 0xc0, !PT ;  /* 0x0000007f02ff7812 */ /* 0x000fe2000782c0ff */
[----:B------:R-:W-:Y:S01]  /*4390*/  ULOP3.LUT UR6, UR6, 0x3fff, URZ, 0xc0, !UPT ;  /* 0x00003fff06067892 */ /* 0x000fe2000f8ec03f */
[----:B------:R-:W-:-:S02]  /*43a0*/  FMNMX.FTZ R11, R123, R6, !PT ;  /* 0x000000067b0b7209 */ /* 0x000fc40007810000 */
[----:B------:R-:W-:Y:S01]  /*43b0*/  FMNMX.FTZ R6, R124, R3, !PT ;  /* 0x000000037c067209 */ /* 0x000fe20007810000 */
[----:B------:R-:W-:Y:S01]  /*43c0*/  ULOP3.LUT UR6, UR6, 0x10000, URZ, 0xfc, !UPT ;  /* 0x0001000006067892 */ /* 0x000fe2000f8efc3f */
[----:B------:R-:W-:Y:S02]  /*43d0*/  FMNMX.FTZ R8, R126, R11, !PT ;  /* 0x0000000b7e087209 */ /* 0x000fe40007810000 */
[----:B------:R-:W-:Y:S01]  /*43e0*/  FMNMX.FTZ R3, R125, R6, !PT ;  /* 0x000000067d037209 */ /* 0x000fe20007810000 */
[----:B------:R-:W-:Y:S01]  /*43f0*/  UIMAD UR10, UR21, 0x280, UR6 ;  /* 0x00000280150a78a4 */ /* 0x000fe2000f8e0206 */
[----:B------:R-:W-:Y:S02]  /*4400*/  FMNMX.FTZ R11, R127, R8, !PT ;  /* 0x000000087f0b7209 */ /* 0x000fe40007810000 */
[----:B------:R-:W-:Y:S02]  /*4410*/  FMNMX.FTZ R6, R128, R3, !PT ;  /* 0x0000000380067209 */ /* 0x000fe40007810000 */
[----:B------:R-:W-:-:S02]  /*4420*/  FMNMX.FTZ R8, R130, R11, !PT ;  /* 0x0000000b82087209 */ /* 0x000fc40007810000 */
[----:B------:R-:W-:Y:S01]  /*4430*/  FMNMX.FTZ R3, R129, R6, !PT ;  /* 0x0000000681037209 */ /* 0x000fe20007810000 */
[----:B------:R-:W-:Y:S01]  /*4440*/  UMOV UR6, UR10 ;  /* 0x0000000a00067c82 */ /* 0x000fe20008000000 */
[----:B------:R-:W-:Y:S01]  /*4450*/  FMNMX.FTZ R11, R131, R8, !PT ;  /* 0x00000008830b7209 */ /* 0x000fe20007810000 */
[----:B------:R-:W-:Y:S01]  /*4460*/  QGMMA.64x64x32.F32.E4M3.E4M3 R24, R152, gdesc[UR4], R24, gsb0 ;  /* 0x00e0000498187df3 */ /* 0x000fe20008000818 */
[----:B------:R-:W-:Y:S01]  /*4470*/  FMNMX.FTZ R6, R132, R3, !PT ;  /* 0x0000000384067209 */ /* 0x000fe20007810000 */
[----:B------:R-:W-:Y:S01]  /*4480*/  UIADD3 UR6, UR10, 0x80, URZ ;  /* 0x000000800a067890 */ /* 0x000fe2000fffe03f */
[----:B------:R-:W-:Y:S01]  /*4490*/  FMNMX.FTZ R8, R134, R11, !PT ;  /* 0x0000000b86087209 */ /* 0x000fe20007810000 */
[----:B------:R-:W-:Y:S01]  /*44a0*/  UMOV UR7, 0xc0000010 ;  /* 0xc000001000077882 */ /* 0x000fe20000000000 */
[----:B------:R-:W-:Y:S02]  /*44b0*/  FMNMX.FTZ R3, R133, R6, !PT ;  /* 0x0000000685037209 */ /* 0x000fe40007810000 */
[----:B------:R-:W-:-:S02]  /*44c0*/  FMNMX.FTZ R11, R135, R8, !PT ;  /* 0x00000008870b7209 */ /* 0x000fc40007810000 */
[----:B------:R-:W-:Y:S02]  /*44d0*/  FMNMX.FTZ R6, R104, R3, !PT ;  /* 0x0000000368067209 */ /* 0x000fe40007810000 */
[----:B------:R-:W-:Y:S02]  /*44e0*/  FMNMX.FTZ R8, R106, R11, !PT ;  /* 0x0000000b6a087209 */ /* 0x000fe40007810000 */
[----:B------:R-:W-:Y:S02]  /*44f0*/  FMNMX.FTZ R3, R105, R6, !PT ;  /* 0x0000000669037209 */ /* 0x000fe40007810000 */
[----:B------:R-:W-:Y:S02]  /*4500*/  FMNMX.FTZ R11, R107, R8, !PT ;  /* 0x000000086b0b7209 */ /* 0x000fe40007810000 */
        /* <DEDUP_REMOVED lines=30> */
[----:B------:R-:W-:Y:S01]  /*46f0*/  FMNMX.FTZ R3, R73, R6, !PT ;  /* 0x0000000649037209 */ /* 0x000fe20007810000 */
[----:B------:R-:W-:Y:S02]  /*4700*/  WARPGROUP.DEPBAR.LE gsb0, 0x0 ;  /* 0x00008000000079c5 */ /* 0x000fe40000010000 */
[----:B------:R-:W-:Y:S01]  /*4710*/  FMNMX.FTZ R11, R75, R8, !PT ;  /* 0x000000084b0b7209 */ /* 0x000fe20007810000 */
[----:B------:R-:W-:Y:S01]  /*4720*/  WARPGROUP.ARRIVE ;  /* 0x00000000000079c5 */ /* 0x000fe20000000000 */
[----:B------:R-:W-:-:S02]  /*4730*/  FMNMX.FTZ R6, R76, R3, !PT ;  /* 0x000000034c067209 */ /* 0x000fc40007810000 */
[----:B------:R-:W-:Y:S02]  /*4740*/  FMNMX.FTZ R8, R78, R11, !PT ;  /* 0x0000000b4e087209 */ /* 0x000fe40007810000 */
        /* <DEDUP_REMOVED lines=28> */
[----:B------:R-:W-:-:S03]  /*4910*/  FMNMX.FTZ R8, R71, R8, !PT ;  /* 0x0000000847087209 */ /* 0x000fc60007810000 */
[----:B------:R-:W1:Y:S04]  /*4920*/  SHFL.BFLY PT, R3, R6, 0x2, 0x1f ;  /* 0x0c401f0006037f89 */ /* 0x000e6800000e0000 */
[----:B------:R-:W2:Y:S01]  /*4930*/  SHFL.BFLY PT, R11, R8, 0x2, 0x1f ;  /* 0x0c401f00080b7f89 */ /* 0x000ea200000e0000 */
[----:B-1----:R-:W-:Y:S01]  /*4940*/  FMNMX.FTZ R10, R6, R3, !PT ;  /* 0x00000003060a7209 */ /* 0x002fe20007810000 */
[----:B------:R-:W-:Y:S02]  /*4950*/  WARPGROUP.DEPBAR.LE gsb0, 0x0 ;  /* 0x00008000000079c5 */ /* 0x000fe40000010000 */
[----:B--2---:R-:W-:Y:S02]  /*4960*/  FMNMX.FTZ R11, R8, R11, !PT ;  /* 0x0000000b080b7209 */ /* 0x004fe40007810000 */
[----:B------:R-:W1:Y:S01]  /*4970*/  SHFL.BFLY PT, R3, R10, 0x1, 0x1f ;  /* 0x0c201f000a037f89 */ /* 0x000e6200000e0000 */
[----:B------:R-:W-:-:S03]  /*4980*/  WARPGROUP.ARRIVE ;  /* 0x00000000000079c5 */ /* 0x000fc60000000000 */
[----:B------:R-:W2:Y:S03]  /*4990*/  SHFL.BFLY PT, R12, R11, 0x1, 0x1f ;  /* 0x0c201f000b0c7f89 */ /* 0x000ea600000e0000 */
[----:B------:R-:W-:Y:S01]  /*49a0*/  QGMMA.64x64x32.F32.E4M3.E4M3 R24, R140, gdesc[UR4], R24, gsb0 ;  /* 0x00e000048c187df3 */ /* 0x000fe20008000818 */
[----:B------:R-:W-:Y:S01]  /*49b0*/  UIADD3 UR6, UR10, 0x180, URZ ;  /* 0x000001800a067890 */ /* 0x000fe2000fffe03f */
[----:B------:R-:W-:Y:S01]  /*49c0*/  UMOV UR7, 0xc0000010 ;  /* 0xc000001000077882 */ /* 0x000fe20000000000 */
[----:B-1----:R-:W-:Y:S01]  /*49d0*/  FMNMX.FTZ R3, R10, R3, !PT ;  /* 0x000000030a037209 */ /* 0x002fe20007810000 */
[----:B------:R-:W-:Y:S01]  /*49e0*/  IMAD.U32 R10, RZ, RZ, UR41 ;  /* 0x00000029ff0a7e24 */ /* 0x000fe2000f8e00ff */
[----:B--2---:R-:W-:-:S03]  /*49f0*/  FMNMX.FTZ R6, R11, R12, !PT ;  /* 0x0000000c0b067209 */ /* 0x004fc60007810000 */
[----:B------:R-:W-:-:S04]  /*4a00*/  FADD.FTZ R7, -R3, R7 ;  /* 0x0000000703077221 */ /* 0x000fc80000010100 */
[----:B------:R-:W-:Y:S01]  /*4a10*/  FMUL.FTZ R8, R7, UR41 ;  /* 0x0000002907087c20 */ /* 0x000fe20008410000 */
[----:B------:R-:W-:-:S01]  /*4a20*/  FADD.FTZ R7, -R6, R9 ;  /* 0x0000000906077221 */ /* 0x000fc20000010100 */
[----:B------:R-:W-:-:S03]  /*4a30*/  FFMA.FTZ R9, R3, R10, -8 ;  /* 0xc100000003097423 */ /* 0x000fc6000001000a */
[----:B------:R-:W-:Y:S01]  /*4a40*/  FMUL.FTZ R7, R7, UR41 ;  /* 0x0000002907077c20 */ /* 0x000fe20008410000 */
        /* <DEDUP_REMOVED lines=8> */
[----:B------:R-:W-:Y:S02]  /*4ad0*/  IMAD.U32 R117, RZ, RZ, UR41 ;  /* 0x00000029ff757e24 */ /* 0x000fe4000f8e00ff */
        /* <DEDUP_REMOVED lines=32> */
[----:B------:R-:W-:Y:S01]  /*4ce0*/  FFMA.FTZ R69, R6, R117, -8 ;  /* 0xc100000006457423 */ /* 0x000fe20000010075 */
[----:B------:R-:W-:Y:S03]  /*4cf0*/  MUFU.EX2 R8, R8 ;  /* 0x0000000800087308 */ /* 0x000fe60000000800 */
[----:B------:R-:W-:-:S01]  /*4d00*/  FFMA.FTZ R120, R122, UR41, -R69 ;  /* 0x000000297a787c23 */ /* 0x000fc20008010845 */
[--C-:B------:R-:W-:Y:S01]  /*4d10*/  FFMA.FTZ R117, R123, UR41, -R69.reuse ;  /* 0x000000297b757c23 */ /* 0x100fe20008010845 */
[----:B------:R-:W-:-:S01]  /*4d20*/  FFMA.FTZ R121, R126, UR41, -R69 ;  /* 0x000000297e797c23 */ /* 0x000fc20008010845 */
[--C-:B------:R-:W-:Y:S01]  /*4d30*/  FFMA.FTZ R122, R127, UR41, -R69.reuse ;  /* 0x000000297f7a7c23 */ /* 0x100fe20008010845 */
[----:B------:R-:W-:-:S01]  /*4d40*/  FFMA.FTZ R123, R130, UR41, -R69 ;  /* 0x00000029827b7c23 */ /* 0x000fc20008010845 */
[----:B------:R-:W1:Y:S01]  /*4d50*/  MUFU.EX2 R11, R11 ;  /* 0x0000000b000b7308 */ /* 0x000e620000000800 */
[----:B------:R-:W-:-:S02]  /*4d60*/  WARPGROUP.DEPBAR.LE gsb0, 0x0 ;  /* 0x00008000000079c5 */ /* 0x000fc40000010000 */
[----:B------:R-:W-:Y:S01]  /*4d70*/  WARPGROUP.ARRIVE ;  /* 0x00000000000079c5 */ /* 0x000fe20000000000 */
[----:B------:R-:W-:-:S01]  /*4d80*/  FFMA.FTZ R124, R131, UR41, -R69 ;  /* 0x00000029837c7c23 */ /* 0x000fc20008010845 */
[--C-:B------:R-:W-:Y:S01]  /*4d90*/  FFMA.FTZ R125, R134, UR41, -R69.reuse ;  /* 0x00000029867d7c23 */ /* 0x100fe20008010845 */
[----:B------:R-:W-:-:S01]  /*4da0*/  FFMA.FTZ R126, R135, UR41, -R69 ;  /* 0x00000029877e7c23 */ /* 0x000fc20008010845 */
[--C-:B------:R-:W-:Y:S01]  /*4db0*/  FFMA.FTZ R106, R106, UR41, -R69.reuse ;  /* 0x000000296a6a7c23 */ /* 0x100fe20008010845 */
[----:B------:R-:W-:Y:S01]  /*4dc0*/  MUFU.EX2 R7, R7 ;  /* 0x0000000700077308 */ /* 0x000fe20000000800 */
[----:B------:R-:W-:Y:S01]  /*4dd0*/  QGMMA.64x64x32.F32.E4M3.E4M3 R24, R144, gdesc[UR4], R24, gsb0 ;  /* 0x00e0000490187df3 */ /* 0x000fe20008000818 */
[----:B------:R-:W-:-:S01]  /*4de0*/  FFMA.FTZ R107, R107, UR41, -R69 ;  /* 0x000000296b6b7c23 */ /* 0x000fc20008010845 */
[--C-:B------:R-:W-:Y:S01]  /*4df0*/  FFMA.FTZ R110, R110, UR41, -R69.reuse ;  /* 0x000000296e6e7c23 */ /* 0x100fe20008010845 */
[----:B------:R-:W-:-:S01]  /*4e00*/  FFMA.FTZ R111, R111, UR41, -R69 ;  /* 0x000000296f6f7c23 */ /* 0x000fc20008010845 */
[--C-:B------:R-:W-:Y:S01]  /*4e10*/  FFMA.FTZ R114, R114, UR41, -R69.reuse ;  /* 0x0000002972727c23 */ /* 0x100fe20008010845 */
[----:B------:R-:W-:-:S01]  /*4e20*/  FFMA.FTZ R115, R115, UR41, -R69 ;  /* 0x0000002973737c23 */ /* 0x000fc20008010845 */
[----:B------:R-:W-:Y:S01]  /*4e30*/  FFMA.FTZ R118, R118, UR41, -R69 ;  /* 0x0000002976767c23 */ /* 0x000fe20008010845 */
[----:B------:R-:W2:Y:S01]  /*4e40*/  MUFU.EX2 R120, R120 ;  /* 0x0000007800787308 */ /* 0x000ea20000000800 */
[----:B-1----:R-:W-:-:S01]  /*4e50*/  FFMA.FTZ R5, R8, R5, R11 ;  /* 0x0000000508057223 */ /* 0x002fc2000001000b */
[--C-:B------:R-:W-:Y:S01]  /*4e60*/  FFMA.FTZ R119, R119, UR41, -R69.reuse ;  /* 0x0000002977777c23 */ /* 0x100fe20008010845 */
[----:B------:R-:W-:-:S01]  /*4e70*/  FFMA.FTZ R90, R90, UR41, -R69 ;  /* 0x000000295a5a7c23 */ /* 0x000fc20008010845 */
[--C-:B------:R-:W-:Y:S01]  /*4e80*/  FFMA.FTZ R91, R91, UR41, -R69.reuse ;  /* 0x000000295b5b7c23 */ /* 0x100fe20008010845 */
[----:B------:R-:W-:-:S01]  /*4e90*/  FFMA.FTZ R94, R94, UR41, -R69 ;  /* 0x000000295e5e7c23 */ /* 0x000fc20008010845 */
[--C-:B------:R-:W-:Y:S01]  /*4ea0*/  FFMA.FTZ R95, R95, UR41, -R69.reuse ;  /* 0x000000295f5f7c23 */ /* 0x100fe20008010845 */
[----:B------:R-:W-:-:S01]  /*4eb0*/  FFMA.FTZ R98, R98, UR41, -R69 ;  /* 0x0000002962627c23 */ /* 0x000fc20008010845 */
[----:B------:R-:W1:Y:S01]  /*4ec0*/  MUFU.EX2 R10, R10 ;  /* 0x0000000a000a7308 */ /* 0x000e620000000800 */
[----:B------:R-:W-:-:S01]  /*4ed0*/  FFMA.FTZ R99, R99, UR41, -R69 ;  /* 0x0000002963637c23 */ /* 0x000fc20008010845 */
[--C-:B------:R-:W-:Y:S01]  /*4ee0*/  FFMA.FTZ R102, R102, UR41, -R69.reuse ;  /* 0x0000002966667c23 */ /* 0x100fe20008010845 */
[----:B------:R-:W-:Y:S01]  /*4ef0*/  UIADD3 UR6, UR10, 0x200, URZ ;  /* 0x000002000a067890 */ /* 0x000fe2000fffe03f */
[--C-:B------:R-:W-:Y:S01]  /*4f00*/  FFMA.FTZ R103, R103, UR41, -R69.reuse ;  /* 0x0000002967677c23 */ /* 0x100fe20008010845 */
[----:B------:R-:W-:-:S01]  /*4f10*/  FFMA.FTZ R74, R74, UR41, -R69 ;  /* 0x000000294a4a7c23 */ /* 0x000fc20008010845 */
[----:B------:R-:W-:Y:S01]  /*4f20*/  UMOV UR7, 0xc0000010 ;  /* 0xc000001000077882 */ /* 0x000fe20000000000 */
[----:B------:R-:W-:-:S01]  /*4f30*/  FFMA.FTZ R75, R75, UR41, -R69 ;  /* 0x000000294b4b7c23 */ /* 0x000fc20008010845 */
[----:B------:R-:W3:Y:S01]  /*4f40*/  MUFU.EX2 R117, R117 ;  /* 0x0000007500757308 */ /* 0x000ee20000000800 */
[----:B--2---:R-:W-:-:S01]  /*4f50*/  FFMA.FTZ R4, R7, R4, R120 ;  /* 0x0000000407047223 */ /* 0x004fc20000010078 */
[--C-:B------:R-:W-:Y:S01]  /*4f60*/  FFMA.FTZ R78, R78, UR41, -R69.reuse ;  /* 0x000000294e4e7c23 */ /* 0x100fe20008010845 */
[----:B------:R-:W-:-:S01]  /*4f70*/  FFMA.FTZ R79, R79, UR41, -R69 ;  /* 0x000000294f4f7c23 */ /* 0x000fc20008010845 */
[--C-:B------:R-:W-:Y:S01]  /*4f80*/  FFMA.FTZ R82, R82, UR41, -R69.reuse ;  /* 0x0000002952527c23 */ /* 0x100fe20008010845 */
[----:B------:R-:W-:-:S01]  /*4f90*/  FFMA.FTZ R83, R83, UR41, -R69 ;  /* 0x0000002953537c23 */ /* 0x000fc20008010845 */
[--C-:B------:R-:W-:Y:S01]  /*4fa0*/  FFMA.FTZ R86, R86, UR41, -R69.reuse ;  /* 0x0000002956567c23 */ /* 0x100fe20008010845 */
[----:B------:R-:W-:-:S01]  /*4fb0*/  FFMA.FTZ R87, R87, UR41, -R69 ;  /* 0x0000002957577c23 */ /* 0x000fc20008010845 */
[----:B------:R-:W2:Y:S01]  /*4fc0*/  MUFU.EX2 R12, R12 ;  /* 0x0000000c000c7308 */ /* 0x000ea20000000800 */
[----:B-1----:R-:W-:-:S01]  /*4fd0*/  FADD.FTZ R5, R10, R5 ;  /* 0x000000050a057221 */ /* 0x002fc20000010000 */
[--C-:B------:R-:W-:Y:S01]  /*4fe0*/  FFMA.FTZ R58, R58, UR41, -R69.reuse ;  /* 0x000000293a3a7c23 */ /* 0x100fe20008010845 */
[----:B------:R-:W-:-:S01]  /*4ff0*/  FFMA.FTZ R59, R59, UR41, -R69 ;  /* 0x000000293b3b7c23 */ /* 0x000fc20008010845 */
[--C-:B------:R-:W-:Y:S01]  /*5000*/  FFMA.FTZ R62, R62, UR41, -R69.reuse ;  /* 0x000000293e3e7c23 */ /* 0x100fe20008010845 */
[----:B------:R-:W-:-:S01]  /*5010*/  FFMA.FTZ R63, R63, UR41, -R69 ;  /* 0x000000293f3f7c23 */ /* 0x000fc20008010845 */
[--C-:B------:R-:W-:Y:S01]  /*5020*/  FFMA.FTZ R66, R66, UR41, -R69.reuse ;  /* 0x0000002942427c23 */ /* 0x100fe20008010845 */
[----:B------:R-:W-:-:S01]  /*5030*/  FFMA.FTZ R67, R67, UR41, -R69 ;  /* 0x0000002943437c23 */ /* 0x000fc20008010845 */
[----:B------:R-:W1:Y:S01]  /*5040*/  MUFU.EX2 R121, R121 ;  /* 0x0000007900797308 */ /* 0x000e620000000800 */
[----:B---3--:R-:W-:-:S01]  /*5050*/  FADD.FTZ R4, R117, R4 ;  /* 0x0000000475047221 */ /* 0x008fc20000010000 */
[--C-:B------:R-:W-:Y:S01]  /*5060*/  FFMA.FTZ R70, R70, UR41, -R69.reuse ;  /* 0x0000002946467c23 */ /* 0x100fe20008010845 */
[----:B------:R-:W-:-:S05]  /*5070*/  FFMA.FTZ R69, R71, UR41, -R69 ;  /* 0x0000002947457c23 */ /* 0x000fca0008010845 */
[----:B------:R-:W3:Y:S01]  /*5080*/  MUFU.EX2 R13, R13 ;  /* 0x0000000d000d7308 */ /* 0x000ee20000000800 */
[----:B--2---:R-:W-:-:S07]  /*5090*/  FADD.FTZ R128, R12, R5 ;  /* 0x000000050c807221 */ /* 0x004fce0000010000 */
[----:B------:R-:W2:Y:S01]  /*50a0*/  MUFU.EX2 R122, R122 ;  /* 0x0000007a007a7308 */ /* 0x000ea20000000800 */
[----:B-1----:R-:W-:-:S07]  /*50b0*/  FADD.FTZ R5, R121, R4 ;  /* 0x0000000479057221 */ /* 0x002fce0000010000 */
[----:B------:R-:W1:Y:S01]  /*50c0*/  MUFU.EX2 R14, R14 ;  /* 0x0000000e000e7308 */ /* 0x000e620000000800 */
[----:B---3--:R-:W-:-:S07]  /*50d0*/  FADD.FTZ R127, R13, R128 ;  /* 0x000000800d7f7221 */ /* 0x008fce0000010000 */
[----:B------:R-:W3:Y:S01]  /*50e0*/  MUFU.EX2 R123, R123 ;  /* 0x0000007b007b7308 */ /* 0x000ee20000000800 */
[----:B--2---:R-:W-:-:S01]  /*50f0*/  FADD.FTZ R4, R122, R5 ;  /* 0x000000057a047221 */ /* 0x004fc20000010000 */
[----:B------:R-:W-:-:S06]  /*5100*/  WARPGROUP.DEPBAR.LE gsb0, 0x0 ;  /* 0x00008000000079c5 */ /* 0x000fcc0000010000 */
[----:B------:R-:W2:Y:S01]  /*5110*/  MUFU.EX2 R15, R15 ;  /* 0x0000000f000f7308 */ /* 0x000ea20000000800 */
[----:B-1----:R-:W-:-:S01]  /*5120*/  FADD.FTZ R128, R14, R127 ;  /* 0x0000007f0e807221 */ /* 0x002fc20000010000 */
[----:B------:R-:W-:-:S06]  /*5130*/  WARPGROUP.ARRIVE ;  /* 0x00000000000079c5 */ /* 0x000fcc0000000000 */
[----:B------:R-:W1:Y:S01]  /*5140*/  MUFU.EX2 R124, R124 ;  /* 0x0000007c007c7308 */ /* 0x000e620000000800 */
[----:B---3--:R-:W-:-:S01]  /*5150*/  FADD.FTZ R5, R123, R4 ;  /* 0x000000047b057221 */ /* 0x008fc20000010000 */
[----:B------:R-:W-:Y:S06]  /*5160*/  QGMMA.64x64x32.F32.E4M3.E4M3 R24, R148, gdesc[UR4], R24, gsb0 ;  /* 0x00e0000494187df3 */ /* 0x000fec0008000818 */
[----:B------:R-:W3:Y:S01]  /*5170*/  MUFU.EX2 R20, R20 ;  /* 0x0000001400147308 */ /* 0x000ee20000000800 */
[----:B--2---:R-:W-:-:S07]  /*5180*/  FADD.FTZ R127, R15, R128 ;  /* 0x000000800f7f7221 */ /* 0x004fce0000010000 */
[----:B------:R-:W2:Y:S01]  /*5190*/  MUFU.EX2 R125, R125 ;  /* 0x0000007d007d7308 */ /* 0x000ea20000000800 */
[----:B-1----:R-:W-:-:S07]  /*51a0*/  FADD.FTZ R4, R124, R5 ;  /* 0x000000057c047221 */ /* 0x002fce0000010000 */
[----:B------:R-:W1:Y:S01]  /*51b0*/  MUFU.EX2 R21, R21 ;  /* 0x0000001500157308 */ /* 0x000e620000000800 */
[----:B---3--:R-:W-:-:S07]  /*51c0*/  FADD.FTZ R128, R20, R127 ;  /* 0x0000007f14807221 */ /* 0x008fce0000010000 */
        /* <DEDUP_REMOVED lines=100> */
[----:B-1----:R-:W-:-:S01]  /*5810*/  FADD.FTZ R5, R85, R4 ;  /* 0x0000000455057221 */ /* 0x002fc20000010000 */
[----:B------:R-:W-:-:S04]  /*5820*/  IMAD.U32 R4, RZ, RZ, UR20 ;  /* 0x00000014ff047e24 */ /* 0x000fc8000f8e00ff */
[----:B------:R-:W-:Y:S02]  /*5830*/  @!P1 VIADD R4, R4, 0x13240 ;  /* 0x0001324004049836 */ /* 0x000fe40000000000 */
[----:B------:R-:W1:Y:S01]  /*5840*/  MUFU.EX2 R58, R58 ;  /* 0x0000003a003a7308 */ /* 0x000e620000000800 */
[----:B---3--:R-:W-:-:S02]  /*5850*/  FADD.FTZ R127, R87, R128 ;  /* 0x00000080577f7221 */ /* 0x008fc40000010000 */
[----:B------:R-:W-:-:S04]  /*5860*/  @!P1 PRMT R4, RZ, 0x654, R4 ;  /* 0x00000654ff049816 */ /* 0x000fc80000000004 */
[----:B------:R3:W-:Y:S01]  /*5870*/  @!P1 SYNCS.ARRIVE.TRANS64.RED.A1T0 RZ, [R4+URZ], RZ ;  /* 0x000000ff04ff99a7 */ /* 0x0007e2000810043f */
[----:B------:R-:W4:Y:S01]  /*5880*/  MUFU.EX2 R57, R57 ;  /* 0x0000003900397308 */ /* 0x000f220000000800 */
[----:B--2---:R-:W-:-:S07]  /*5890*/  FADD.FTZ R128, R56, R5 ;  /* 0x0000000538807221 */ /* 0x004fce0000010000 */
[----:B------:R-:W2:Y:S01]  /*58a0*/  MUFU.EX2 R59, R59 ;  /* 0x0000003b003b7308 */ /* 0x000ea20000000800 */
[----:B-1----:R-:W-:-:S07]  /*58b0*/  FADD.FTZ R130, R58, R127 ;  /* 0x0000007f3a827221 */ /* 0x002fce0000010000 */
[----:B------:R-:W1:Y:S01]  /*58c0*/  MUFU.EX2 R60, R60 ;  /* 0x0000003c003c7308 */ /* 0x000e620000000800 */
[----:B----4-:R-:W-:-:S07]  /*58d0*/  FADD.FTZ R5, R57, R128 ;  /* 0x0000008039057221 */ /* 0x010fce0000010000 */
[----:B------:R-:W4:Y:S01]  /*58e0*/  MUFU.EX2 R62, R62 ;  /* 0x0000003e003e7308 */ /* 0x000f220000000800 */
[----:B--2---:R-:W-:-:S07]  /*58f0*/  FADD.FTZ R127, R59, R130 ;  /* 0x000000823b7f7221 */ /* 0x004fce0000010000 */
[----:B------:R-:W2:Y:S01]  /*5900*/  MUFU.EX2 R61, R61 ;  /* 0x0000003d003d7308 */ /* 0x000ea20000000800 */
[----:B-1----:R-:W-:-:S07]  /*5910*/  FADD.FTZ R128, R60, R5 ;  /* 0x000000053c807221 */ /* 0x002fce0000010000 */
[----:B------:R-:W1:Y:S01]  /*5920*/  MUFU.EX2 R63, R63 ;  /* 0x0000003f003f7308 */ /* 0x000e620000000800 */
[----:B----4-:R-:W-:-:S07]  /*5930*/  FADD.FTZ R130, R62, R127 ;  /* 0x0000007f3e827221 */ /* 0x010fce0000010000 */
        /* <DEDUP_REMOVED lines=16> */
[----:B---3--:R-:W-:-:S03]  /*5a40*/  FADD.FTZ R5, R9, R4 ;  /* 0x0000000409057221 */ /* 0x008fc60000010000 */
[----:B--2---:R-:W-:Y:S01]  /*5a50*/  FADD.FTZ R4, R69, R71 ;  /* 0x0000004745047221 */ /* 0x004fe20000010000 */
[----:B------:R-:W-:Y:S06]  /*5a60*/  @!P0 BRA `(.L_x_24) ;  /* 0x0000000000048947 */ /* 0x000fec0003800000 */
[----:B------:R-:W-:Y:S01]  /*5a70*/  BPT.TRAP 0x1 ;  /* 0x000000040000795c */ /* 0x000fe20000300000 */
.L_x_24:
[----:B------:R-:W-:Y:S01]  /*5a80*/  UIADD3 UR6, UR11, 0x13260, URZ ;  /* 0x000132600b067890 */ /* 0x000fe2000fffe03f */
[----:B------:R-:W-:Y:S01]  /*5a90*/  ISETP.LT.AND P1, PT, RZ, UR49, PT ;  /* 0x00000031ff007c0c */ /* 0x000fe2000bf21270 */
[----:B------:R-:W-:Y:S01]  /*5aa0*/  UIADD3 UR7, UR49, -0x1, URZ ;  /* 0xffffffff31077890 */ /* 0x000fe2000fffe03f */
[----:B------:R-:W-:Y:S01]  /*5ab0*/  F2FP.SATFINITE.E4M3.F32.PACK_AB_MERGE_C R9, R9, R68, RZ ;  /* 0x000000440909723e */ /* 0x000fe200048070ff */
[----:B------:R-:W-:Y:S01]  /*5ac0*/  UPRMT UR6, UR39, 0x654, UR6 ;  /* 0x0000065427067896 */ /* 0x000fe20008000006 */
[----:B------:R-:W-:Y:S01]  /*5ad0*/  F2FP.SATFINITE.E4M3.F32.PACK_AB_MERGE_C R12, R13, R12, RZ ;  /* 0x0000000c0d0c723e */ /* 0x000fe200048070ff */
[----:B------:R-:W-:Y:S01]  /*5ae0*/  UMOV UR22, UR37 ;  /* 0x0000002500167c82 */ /* 0x000fe20008000000 */
[----:B------:R-:W-:Y:S01]  /*5af0*/  F2FP.SATFINITE.E4M3.F32.PACK_AB_MERGE_C R121, R122, R121, RZ ;  /* 0x000000797a79723e */ /* 0x000fe200048070ff */
[----:B------:R-:W-:Y:S01]  /*5b00*/  UMOV UR21, UR38 ;  /* 0x0000002600157c82 */ /* 0x000fe20008000000 */
[----:B------:R-:W-:Y:S01]  /*5b10*/  F2FP.SATFINITE.E4M3.F32.PACK_AB_MERGE_C R20, R21, R20, RZ ;  /* 0x000000141514723e */ /* 0x000fe200048070ff */
[----:B------:R-:W-:Y:S01]  /*5b20*/  UMOV UR49, UR7 ;  /* 0x0000000700317c82 */ /* 0x000fe20008000000 */
[----:B------:R-:W-:Y:S01]  /*5b30*/  F2FP.SATFINITE.E4M3.F32.PACK_AB_MERGE_C R125, R126, R125, RZ ;  /* 0x0000007d7e7d723e */ /* 0x000fe200048070ff */
[----:B------:R-:W-:Y:S01]  /*5b40*/  FMUL.FTZ R26, R26, R7 ;  /* 0x000000071a1a7220 */ /* 0x000fe20000410000 */
[----:B------:R-:W-:Y:S01]  /*5b50*/  F2FP.SATFINITE.E4M3.F32.PACK_AB_MERGE_C R105, R108, R105, RZ ;  /* 0x000000696c69723e */ /* 0x000fe200048070ff */
[----:B------:R-:W-:Y:S01]  /*5b60*/  SYNCS.ARRIVE.TRANS64.RED.A1T0 RZ, [UR6], RZ ;  /* 0x000000ffffff79a7 */ /* 0x000fe20008100406 */
[----:B------:R-:W-:Y:S01]  /*5b70*/  F2FP.SATFINITE.E4M3.F32.PACK_AB_MERGE_C R110, R111, R110, RZ ;  /* 0x0000006e6f6e723e */ /* 0x000fe200048070ff */
[----:B------:R-:W-:Y:S01]  /*5b80*/  FMUL.FTZ R27, R27, R7 ;  /* 0x000000071b1b7220 */ /* 0x000fe20000410000 */
[----:B------:R-:W-:Y:S01]  /*5b90*/  F2FP.SATFINITE.E4M3.F32.PACK_AB_MERGE_C R113, R116, R113, RZ ;  /* 0x000000717471723e */ /* 0x000fe200048070ff */
[-C--:B------:R-:W-:Y:S01]  /*5ba0*/  FMUL.FTZ R30, R30, R7.reuse ;  /* 0x000000071e1e7220 */ /* 0x080fe20000410000 */
        /* <DEDUP_REMOVED lines=24> */
[----:B------:R-:W-:Y:S01]  /*5d30*/  F2FP.SATFINITE.E4M3.F32.PACK_AB_MERGE_C R150, R65, R64, R9 ;  /* 0x000000404196723e */ /* 0x000fe20004807009 */
[----:B------:R-:W-:Y:S01]  /*5d40*/  FMUL.FTZ R55, R55, R7 ;  /* 0x0000000737377220 */ /* 0x000fe20000410000 */
[----:B------:R-:W-:Y:S01]  /*5d50*/  F2FP.SATFINITE.E4M3.F32.PACK_AB_MERGE_C R152, R10, R11, R12 ;  /* 0x0000000b0a98723e */ /* 0x000fe2000480700c */
[----:B------:R-:W-:Y:S01]  /*5d60*/  FMUL.FTZ R24, R24, R8 ;  /* 0x0000000818187220 */ /* 0x000fe20000410000 */
[----:B------:R-:W-:Y:S01]  /*5d70*/  F2FP.SATFINITE.E4M3.F32.PACK_AB_MERGE_C R153, R117, R120, R121 ;  /* 0x000000787599723e */ /* 0x000fe20004807079 */
[----:B------:R-:W-:Y:S01]  /*5d80*/  FMUL.FTZ R25, R25, R8 ;  /* 0x0000000819197220 */ /* 0x000fe20000410000 */
[----:B------:R-:W-:Y:S01]  /*5d90*/  F2FP.SATFINITE.E4M3.F32.PACK_AB_MERGE_C R154, R15, R14, R20 ;  /* 0x0000000e0f9a723e */ /* 0x000fe20004807014 */
[-C--:B------:R-:W-:Y:S01]  /*5da0*/  FMUL.FTZ R28, R28, R8.reuse ;  /* 0x000000081c1c7220 */ /* 0x080fe20000410000 */
[----:B------:R-:W-:Y:S01]  /*5db0*/  F2FP.SATFINITE.E4M3.F32.PACK_AB_MERGE_C R155, R124, R123, R125 ;  /* 0x0000007b7c9b723e */ /* 0x000fe2000480707d */
[-C--:B------:R-:W-:Y:S01]  /*5dc0*/  FMUL.FTZ R29, R29, R8.reuse ;  /* 0x000000081d1d7220 */ /* 0x080fe20000410000 */
[----:B------:R-:W-:Y:S01]  /*5dd0*/  F2FP.SATFINITE.E4M3.F32.PACK_AB_MERGE_C R136, R104, R23, R105 ;  /* 0x000000176888723e */ /* 0x000fe20004807069 */
[----:B------:R-:W-:Y:S01]  /*5de0*/  FMUL.FTZ R32, R32, R8 ;  /* 0x0000000820207220 */ /* 0x000fe20000410000 */
[----:B------:R-:W-:Y:S01]  /*5df0*/  F2FP.SATFINITE.E4M3.F32.PACK_AB_MERGE_C R137, R107, R106, R110 ;  /* 0x0000006a6b89723e */ /* 0x000fe2000480706e */
        /* <DEDUP_REMOVED lines=22> */
[----:B------:R-:W-:Y:S01]  /*5f60*/  IMAD.MOV.U32 R9, RZ, RZ, R6 ;  /* 0x000000ffff097224 */ /* 0x000fe200078e0006 */
[----:B------:R-:W-:Y:S01]  /*5f70*/  F2FP.SATFINITE.E4M3.F32.PACK_AB_MERGE_C R149, R59, R58, R62 ;  /* 0x0000003a3b95723e */ /* 0x000fe2000480703e */
[----:B------:R-:W-:Y:S01]  /*5f80*/  IMAD.MOV.U32 R7, RZ, RZ, R3 ;  /* 0x000000ffff077224 */ /* 0x000fe200078e0003 */
[----:B------:R-:W-:Y:S01]  /*5f90*/  F2FP.SATFINITE.E4M3.F32.PACK_AB_MERGE_C R151, R67, R66, R70 ;  /* 0x000000424397723e */ /* 0x000fe20004807046 */
[----:B------:R-:W-:Y:S06]  /*5fa0*/  @P1 BRA `(.L_x_25) ;  /* 0xffffffdc00701947 */ /* 0x000fec000383ffff */
.L_x_15:
[----:B------:R-:W-:Y:S06]  /*5fb0*/  BAR.ARV 0x8, 0x1a0 ;  /* 0x0206800000007b1d */ /* 0x000fec0000002000 */
[----:B------:R-:W-:Y:S05]  /*5fc0*/  @!P0 BRA `(.L_x_26) ;  /* 0x0000000000048947 */ /* 0x000fea0003800000 */
[----:B------:R-:W-:Y:S01]  /*5fd0*/  BPT.TRAP 0x1 ;  /* 0x000000040000795c */ /* 0x000fe20000300000 */
.L_x_26:
[----:B------:R-:W-:Y:S01]  /*5fe0*/  ULEA UR8, UR38, UR40, 0x3 ;  /* 0x0000002826087291 */ /* 0x000fe2000f8e183f */
[----:B------:R-:W-:-:S05]  /*5ff0*/  IMAD.U32 R0, RZ, RZ, UR37 ;  /* 0x00000025ff007e24 */ /* 0x000fca000f8e00ff */
[----:B------:R-:W-:-:S04]  /*6000*/  SHF.L.U32 R0, R0, 0x1f, RZ ;  /* 0x0000001f00007819 */ /* 0x000fc800000006ff */
[----:B------:R1:W2:Y:S01]  /*6010*/  SYNCS.PHASECHK.TRANS64.TRYWAIT P1, [UR8+0x13250], R0 ;  /* 0x01325000ff0075a7 */ /* 0x0002a20008020148 */
[----:B------:R-:W-:Y:S05]  /*6020*/  @!P0 BRA `(.L_x_27) ;  /* 0x0000000000048947 */ /* 0x000fea0003800000 */
[----:B------:R-:W-:Y:S01]  /*6030*/  BPT.TRAP 0x1 ;  /* 0x000000040000795c */ /* 0x000fe20000300000 */
.L_x_27:
[----:B--2---:R-:W-:Y:S05]  /*6040*/  @P1 BRA `(.L_x_28) ;  /* 0x0000000000081947 */ /* 0x004fea0003800000 */
[----:B------:R-:W2:Y:S02]  /*6050*/  SYNCS.PHASECHK.TRANS64.TRYWAIT P1, [UR8+0x13250], R0 ;  /* 0x01325000ff0075a7 */ /* 0x000ea40008020148 */
[----:B--2---:R-:W-:Y:S05]  /*6060*/  @!P1 BRA `(.L_x_29) ;  /* 0x0000003800009947 */ /* 0x004fea0003800000 */
.L_x_28:
[----:B------:R-:W-:Y:S01]  /*6070*/  ULDC.64 UR4, c[0x0][0x9a0] ;  /* 0x0002680000047ab9 */ /* 0x000fe20000000a00 */
[----:B------:R-:W-:Y:S01]  /*6080*/  UIADD3 UR6, UR40, 0x1000, URZ ;  /* 0x0000100028067890 */ /* 0x000fe2000fffe03f */
[----:B------:R-:W-:Y:S01]  /*6090*/  WARPGROUP.ARRIVE ;  /* 0x00000000000079c5 */ /* 0x000fe20000000000 */
[----:B------:R-:W-:Y:S01]  /*60a0*/  UISETP.NE.U32.AND UP0, UPT, UR4, URZ, UPT ;  /* 0x0000003f0400728c */ /* 0x000fe2000bf05070 */
[----:B--2---:R-:W-:Y:S01]  /*60b0*/  IMAD.MOV.U32 R7, RZ, RZ, 0x3f800000 ;  /* 0x3f800000ff077424 */ /* 0x004fe200078e00ff */
[----:B------:R-:W-:Y:S02]  /*60c0*/  USHF.R.U32.HI UR6, URZ, 0x4, UR6 ;  /* 0x000000043f067899 */ /* 0x000fe40008011606 */
[----:B------:R-:W-:Y:S02]  /*60d0*/  UISETP.NE.AND.EX UP0, UPT, UR5, URZ, UPT, UP0 ;  /* 0x0000003f0500728c */ /* 0x000fe4000bf05300 */
[----:B------:R-:W-:-:S04]  /*60e0*/  ULOP3.LUT UR6, UR6, 0x3fff, URZ, 0xc0, !UPT ;  /* 0x00003fff06067892 */ /* 0x000fc8000f8ec03f */
[----:B------:R-:W-:Y:S01]  /*60f0*/  ULOP3.LUT UR9, UR6, 0x10000, URZ, 0xfc, !UPT ;  /* 0x0001000006097892 */ /* 0x000fe2000f8efc3f */
[----:B------:R-:W-:-:S03]  /*6100*/  PLOP3.LUT P1, PT, PT, PT, UP0, 0x80, 0x0 ;  /* 0x000000000000781c */ /* 0x000fc60003f2f008 */
[----:B------:R-:W-:Y:S02]  /*6110*/  UIMAD UR9, UR38, 0x280, UR9 ;  /* 0x00000280260978a4 */ /* 0x000fe4000f8e0209 */
[----:B------:R-:W-:Y:S01]  /*6120*/  @UP0 USHF.R.S32.HI UR7, URZ, 0x1f, UR44 ;  /* 0x0000001f3f070899 */ /* 0x000fe2000801142c */
[----:B------:R-:W-:Y:S01]  /*6130*/  @UP0 ULDC.64 UR12, c[0x0][0x9c8] ;  /* 0x00027200000c0ab9 */ /* 0x000fe20000000a00 */
[----:B------:R-:W-:Y:S02]  /*6140*/  @UP0 USHF.R.S32.HI UR6, URZ, 0x1f, UR42 ;  /* 0x0000001f3f060899 */ /* 0x000fe4000801142a */
[----:B------:R-:W-:Y:S01]  /*6150*/  @UP0 UIMAD UR7, UR7, UR12, URZ ;  /* 0x0000000c070702a4 */ /* 0x000fe2000f8e023f */
[----:B------:R-:W-:Y:S01]  /*6160*/  @UP0 ULDC.64 UR14, c[0x0][0x9d0] ;  /* 0x00027400000e0ab9 */ /* 0x000fe20000000a00 */
[----:B------:R-:W-:Y:S02]  /*6170*/  @UP0 UIMAD.WIDE.U32 UR10, UR44, UR12, URZ ;  /* 0x0000000c2c0a02a5 */ /* 0x000fe4000f8e003f */
[----:B------:R-:W-:-:S02]  /*6180*/  @UP0 UIMAD UR7, UR44, UR13, UR7 ;  /* 0x0000000d2c0702a4 */ /* 0x000fc4000f8e0207 */
[----:B------:R-:W-:Y:S02]  /*6190*/  @UP0 UIMAD UR6, UR6, UR14, URZ ;  /* 0x0000000e060602a4 */ /* 0x000fe4000f8e023f */
[----:B------:R-:W-:Y:S02]  /*61a0*/  @UP0 UIADD3 UR11, UR11, UR7, URZ ;  /* 0x000000070b0b0290 */ /* 0x000fe4000fffe03f */
[----:B------:R-:W-:Y:S01]  /*61b0*/  @UP0 UIMAD UR12, UR42, UR15, UR6 ;  /* 0x0000000f2a0c02a4 */ /* 0x000fe2000f8e0206 */
[----:B------:R-:W-:Y:S02]  /*61c0*/  UMOV UR7, 0xc0000010 ;  /* 0xc000001000077882 */ /* 0x000fe40000000000 */
[----:B------:R-:W-:Y:S02]  /*61d0*/  UMOV UR6, UR9 ;  /* 0x0000000900067c82 */ /* 0x000fe40008000000 */
[----:B------:R-:W-:Y:S01]  /*61e0*/  QGMMA.64x64x32.F32.E4M3.E4M3 R24, R152, gdesc[UR4], R24, gsb0 ;  /* 0x00e0000498187df3 */ /* 0x000fe20008000818 */
[----:B------:R-:W-:-:S04]  /*61f0*/  @UP0 UIMAD.WIDE.U32 UR6, UR42, UR14, UR10 ;  /* 0x0000000e2a0602a5 */ /* 0x000fc8000f8e000a */
[----:B------:R-:W-:Y:S02]  /*6200*/  @UP0 UIADD3 UR7, UR7, UR12, URZ ;  /* 0x0000000c07070290 */ /* 0x000fe4000fffe03f */
[----:B------:R-:W-:-:S04]  /*6210*/  @UP0 ULEA UR4, UP1, UR6, UR4, 0x2 ;  /* 0x0000000406040291 */ /* 0x000fc8000f82103f */
[----:B------:R-:W-:Y:S02]  /*6220*/  @UP0 ULEA.HI.X UR5, UR6, UR5, UR7, 0x2, UP1 ;  /* 0x0000000506050291 */ /* 0x000fe400088f1407 */
[----:B------:R-:W-:-:S04]  /*6230*/  IMAD.U32 R8, RZ, RZ, UR4 ;  /* 0x00000004ff087e24 */ /* 0x000fc8000f8e00ff */
[----:B------:R-:W-:Y:S01]  /*6240*/  IMAD.U32 R9, RZ, RZ, UR5 ;  /* 0x00000005ff097e24 */ /* 0x000fe2000f8e00ff */
[----:B------:R-:W-:-:S04]  /*6250*/  UIADD3 UR6, UR9, 0x80, URZ ;  /* 0x0000008009067890 */ /* 0x000fc8000fffe03f */
[----:B------:R2:W3:Y:S01]  /*6260*/  @P1 LDG.E R7, desc[UR50][R8.64] ;  /* 0x0000003208071981 */ /* 0x0004e2000c1e1900 */
[----:B------:R-:W-:Y:S01]  /*6270*/  UMOV UR7, 0xc0000010 ;  /* 0xc000001000077882 */ /* 0x000fe20000000000 */
[----:B------:R-:W-:Y:S02]  /*6280*/  WARPGROUP.DEPBAR.LE gsb0, 0x0 ;  /* 0x00008000000079c5 */ /* 0x000fe40000010000 */
[----:B------:R-:W-:-:S06]  /*6290*/  WARPGROUP.ARRIVE ;  /* 0x00000000000079c5 */ /* 0x000fcc0000000000 */
[----:B------:R-:W-:Y:S01]  /*62a0*/  QGMMA.64x64x32.F32.E4M3.E4M3 R24, R136, gdesc[UR4], R24, gsb0 ;  /* 0x00e0000488187df3 */ /* 0x000fe20008000818 */
[----:B------:R-:W-:Y:S01]  /*62b0*/  UIADD3 UR6, UR9, 0x100, URZ ;  /* 0x0000010009067890 */ /* 0x000fe2000fffe03f */
[----:B------:R-:W-:Y:S01]  /*62c0*/  UMOV UR7, 0xc0000010 ;  /* 0xc000001000077882 */ /* 0x000fe20000000000 */
[----:B------:R-:W-:Y:S02]  /*62d0*/  WARPGROUP.DEPBAR.LE gsb0, 0x0 ;  /* 0x00008000000079c5 */ /* 0x000fe40000010000 */
[----:B------:R-:W-:-:S06]  /*62e0*/  WARPGROUP.ARRIVE ;  /* 0x00000000000079c5 */ /* 0x000fcc0000000000 */
[----:B------:R-:W-:Y:S01]  /*62f0*/  QGMMA.64x64x32.F32.E4M3.E4M3 R24, R140, gdesc[UR4], R24, gsb0 ;  /* 0x00e000048c187df3 */ /* 0x000fe20008000818 */
[----:B------:R-:W-:Y:S01]  /*6300*/  UIADD3 UR6, UR9, 0x180, URZ ;  /* 0x0000018009067890 */ /* 0x000fe2000fffe03f */
[----:B------:R-:W-:Y:S01]  /*6310*/  UMOV UR7, 0xc0000010 ;  /* 0xc000001000077882 */ /* 0x000fe20000000000 */
[----:B-1----:R-:W1:Y:S04]  /*6320*/  SHFL.BFLY PT, R0, R5, 0x2, 0x1f ;  /* 0x0c401f0005007f89 */ /* 0x002e6800000e0000 */
[----:B------:R-:W4:Y:S01]  /*6330*/  SHFL.BFLY PT, R11, R4, 0x2, 0x1f ;  /* 0x0c401f00040b7f89 */ /* 0x000f2200000e0000 */
[----:B------:R-:W-:Y:S02]  /*6340*/  WARPGROUP.DEPBAR.LE gsb0, 0x0 ;  /* 0x00008000000079c5 */ /* 0x000fe40000010000 */
[----:B------:R-:W-:-:S06]  /*6350*/  WARPGROUP.ARRIVE ;  /* 0x00000000000079c5 */ /* 0x000fcc0000000000 */
[----:B------:R-:W-:Y:S01]  /*6360*/  QGMMA.64x64x32.F32.E4M3.E4M3 R24, R144, gdesc[UR4], R24, gsb0 ;  /* 0x00e0000490187df3 */ /* 0x000fe20008000818 */
[----:B-1----:R-:W-:-:S01]  /*6370*/  FADD.FTZ R0, R0, R5 ;  /* 0x0000000500007221 */ /* 0x002fc20000010000 */
[----:B------:R-:W-:Y:S01]  /*6380*/  UIADD3 UR6, UR9, 0x200, URZ ;  /* 0x0000020009067890 */ /* 0x000fe2000fffe03f */
[----:B----4-:R-:W-:-:S01]  /*6390*/  FADD.FTZ R11, R11, R4 ;  /* 0x000000040b0b7221 */ /* 0x010fc20000010000 */
[----:B------:R-:W-:Y:S02]  /*63a0*/  UMOV UR7, 0xc0000010 ;  /* 0xc000001000077882 */ /* 0x000fe40000000000 */
[----:B--2---:R-:W1:Y:S04]  /*63b0*/  SHFL.BFLY PT, R9, R0, 0x1, 0x1f ;  /* 0x0c201f0000097f89 */ /* 0x004e6800000e0000 */
[----:B------:R-:W2:Y:S01]  /*63c0*/  SHFL.BFLY PT, R8, R11, 0x1, 0x1f ;  /* 0x0c201f000b087f89 */ /* 0x000ea200000e0000 */
[----:B-1----:R-:W-:-:S01]  /*63d0*/  FADD.FTZ R10, R0, R9 ;  /* 0x00000009000a7221 */ /* 0x002fc20000010000 */
[----:B--2---:R-:W-:-:S04]  /*63e0*/  FADD.FTZ R13, R11, R8 ;  /* 0x000000080b0d7221 */ /* 0x004fc80000010000 */
[C---:B------:R-:W-:Y:S01]  /*63f0*/  FSETP.NE.FTZ.AND P1, PT, R10.reuse, RZ, PT ;  /* 0x000000ff0a00720b */ /* 0x040fe20003f35000 */
[----:B------:R-:W-:Y:S01]  /*6400*/  FMUL.FTZ R5, R10, 0.00390625 ;  /* 0x3b8000000a057820 */ /* 0x000fe20000410000 */
[----:B------:R-:W-:Y:S01]  /*6410*/  FMUL.FTZ R14, R13, 0.00390625 ;  /* 0x3b8000000d0e7820 */ /* 0x000fe20000410000 */
[----:B------:R-:W-:Y:S01]  /*6420*/  IMAD.MOV.U32 R8, RZ, RZ, RZ ;  /* 0x000000ffff087224 */ /* 0x000fe200078e00ff */
[----:B------:R-:W-:Y:S02]  /*6430*/  WARPGROUP.DEPBAR.LE gsb0, 0x0 ;  /* 0x00008000000079c5 */ /* 0x000fe40000010000 */
[----:B------:R-:W-:-:S06]  /*6440*/  WARPGROUP.ARRIVE ;  /* 0x00000000000079c5 */ /* 0x000fcc0000000000 */
[----:B------:R-:W-:Y:S01]  /*6450*/  QGMMA.64x64x32.F32.E4M3.E4M3 R24, R148, gdesc[UR4], R24, gsb0 ;  /* 0x00e0000494187df3 */ /* 0x000fe20008000818 */
[----:B------:R-:W-:Y:S02]  /*6460*/  FSETP.NE.FTZ.AND P2, PT, R5, RZ, PT ;  /* 0x000000ff0500720b */ /* 0x000fe40003f55000 */
[----:B------:R-:W-:Y:S01]  /*6470*/  FSETP.NE.FTZ.AND P3, PT, R14, RZ, PT ;  /* 0x000000ff0e00720b */ /* 0x000fe20003f75000 */
[----:B------:R-:W-:Y:S01]  /*6480*/  @P1 MUFU.RCP R8, R10 ;  /* 0x0000000a00081308 */ /* 0x000fe20000001000 */
[----:B------:R-:W-:Y:S01]  /*6490*/  FSETP.NE.FTZ.AND P1, PT, R13, RZ, PT ;  /* 0x000000ff0d00720b */ /* 0x000fe20003f35000 */
[----:B------:R-:W-:-:S08]  /*64a0*/  IMAD.MOV.U32 R12, RZ, RZ, RZ ;  /* 0x000000ffff0c7224 */ /* 0x000fd000078e00ff */
[----:B------:R-:W1:Y:S08]  /*64b0*/  @P2 MUFU.LG2 R5, R5 ;  /* 0x0000000500052308 */ /* 0x000e700000000c00 */
[----:B------:R-:W2:Y:S08]  /*64c0*/  @P3 MUFU.LG2 R9, R14 ;  /* 0x0000000e00093308 */ /* 0x000eb00000000c00 */
[----:B------:R-:W4:Y:S01]  /*64d0*/  @P1 MUFU.RCP R12, R13 ;  /* 0x0000000d000c1308 */ /* 0x000f220000001000 */
[----:B------:R-:W-:-:S02]  /*64e0*/  IMAD.U32 R11, RZ, RZ, UR41 ;  /* 0x00000029ff0b7e24 */ /* 0x000fc4000f8e00ff */
[----:B------:R-:W-:Y:S02]  /*64f0*/  IMAD.U32 R20, RZ, RZ, UR41 ;  /* 0x00000029ff147e24 */ /* 0x000fe4000f8e00ff */
[----:B-1----:R-:W-:Y:S01]  /*6500*/  @P2 FMUL.FTZ R5, R5, 0.69314718246459960938 ;  /* 0x3f31721805052820 */ /* 0x002fe20000410000 */
[----:B------:R-:W-:Y:S01]  /*6510*/  @P2 FMUL.FTZ R10, R11, 0.69314718246459960938 ;  /* 0x3f3172180b0a2820 */ /* 0x000fe20000410000 */
[----:B------:R-:W-:Y:S01]  /*6520*/  @P3 FMUL.FTZ R20, R20, 0.69314718246459960938 ;  /* 0x3f31721814143820 */ /* 0x000fe20000410000 */
[----:B--2---:R-:W-:Y:S01]  /*6530*/  @P3 FMUL.FTZ R9, R9, 0.69314718246459960938 ;  /* 0x3f31721809093820 */ /* 0x004fe20000410000 */
[----:B------:R-:W-:Y:S02]  /*6540*/  IMAD.MOV.U32 R4, RZ, RZ, -0x800000 ;  /* 0xff800000ff047424 */ /* 0x000fe400078e00ff */
[----:B------:R-:W-:Y:S01]  /*6550*/  @P2 FFMA.FTZ R4, R10, R3, R5 ;  /* 0x000000030a042223 */ /* 0x000fe20000010005 */
[----:B------:R-:W-:Y:S02]  /*6560*/  IMAD.MOV.U32 R0, RZ, RZ, -0x800000 ;  /* 0xff800000ff007424 */ /* 0x000fe400078e00ff */
[----:B------:R-:W-:Y:S01]  /*6570*/  @P3 FFMA.FTZ R0, R20, R6, R9 ;  /* 0x0000000614003223 */ /* 0x000fe20000010009 */
[-C--:B---3--:R-:W-:Y:S01]  /*6580*/  FMUL.FTZ R5, R8, R7.reuse ;  /* 0x0000000708057220 */ /* 0x088fe20000410000 */
[----:B----4-:R-:W-:Y:S01]  /*6590*/  FMUL.FTZ R57, R12, R7 ;  /* 0x000000070c397220 */ /* 0x010fe20000410000 */
[----:B------:R-:W-:-:S02]  /*65a0*/  WARPGROUP.DEPBAR.LE gsb0, 0x0 ;  /* 0x00008000000079c5 */ /* 0x000fc40000010000 */
[----:B------:R-:W-:Y:S05]  /*65b0*/  @!P0 BRA `(.L_x_30) ;  /* 0x0000000000048947 */ /* 0x000fea0003800000 */
[----:B------:R-:W-:Y:S01]  /*65c0*/  BPT.TRAP 0x1 ;  /* 0x000000040000795c */ /* 0x000fe20000300000 */
.L_x_30:
[----:B------:R-:W-:Y:S01]  /*65d0*/  IMAD.SHL.U32 R3, R2, 0x4, RZ ;  /* 0x0000000402037824 */ /* 0x000fe200078e00ff */
[----:B------:R-:W-:Y:S01]  /*65e0*/  ULDC.64 UR4, c[0x4][0x38] ;  /* 0x01000e0000047ab9 */ /* 0x000fe20000000a00 */
[-C--:B------:R-:W-:Y:S01]  /*65f0*/  FMUL.FTZ R8, R24, R5.reuse ;  /* 0x0000000518087220 */ /* 0x080fe20000410000 */
[-C--:B------:R-:W-:Y:S01]  /*6600*/  FMUL.FTZ R9, R29, R5.reuse ;  /* 0x000000051d097220 */ /* 0x080fe20000410000 */
[-C--:B------:R-:W-:Y:S01]  /*6610*/  FMUL.FTZ R11, R36, R5.reuse ;  /* 0x00000005240b7220 */ /* 0x080fe20000410000 */
[----:B------:R-:W-:Y:S01]  /*6620*/  LOP3.LUT R3, R3, 0xc, RZ, 0xc0, !PT ;  /* 0x0000000c03037812 */ /* 0x000fe200078ec0ff */
[-C--:B------:R-:W-:Y:S01]  /*6630*/  FMUL.FTZ R14, R32, R5.reuse ;  /* 0x00000005200e7220 */ /* 0x080fe20000410000 */
[-C--:B------:R-:W-:Y:S01]  /*6640*/  FMUL.FTZ R15, R37, R5.reuse ;  /* 0x00000005250f7220 */ /* 0x080fe20000410000 */
[-C--:B------:R-:W-:Y:S01]  /*6650*/  FMUL.FTZ R10, R25, R5.reuse ;  /* 0x00000005190a7220 */ /* 0x080fe20000410000 */
[----:B------:R-:W-:Y:S01]  /*6660*/  IADD3 R6, P0, R3, UR4, RZ ;  /* 0x0000000403067c10 */ /* 0x000fe2000ff1e0ff */
[----:B------:R-:W-:Y:S01]  /*6670*/  FMUL.FTZ R23, R44, R5 ;  /* 0x000000052c177220 */ /* 0x000fe20000410000 */
[-C--:B------:R-:W-:Y:S01]  /*6680*/  FMUL.FTZ R21, R39, R57.reuse ;  /* 0x0000003927157220 */ /* 0x080fe20000410000 */
[-C--:B------:R-:W-:Y:S01]  /*6690*/  FMUL.FTZ R12, R27, R57.reuse ;  /* 0x000000391b0c7220 */ /* 0x080fe20000410000 */
[----:B------:R-:W-:Y:S01]  /*66a0*/  FMUL.FTZ R13, R38, R57 ;  /* 0x00000039260d7220 */ /* 0x000fe20000410000 */
[----:B------:R-:W-:-:S02]  /*66b0*/  IMAD.X R7, RZ, RZ, UR5, P0 ;  /* 0x00000005ff077e24 */ /* 0x000fc400080e06ff */
[-C--:B------:R-:W-:Y:S01]  /*66c0*/  FMUL.FTZ R3, R28, R5.reuse ;  /* 0x000000051c037220 */ /* 0x080fe20000410000 */
[-C--:B------:R-:W-:Y:S01]  /*66d0*/  FMUL.FTZ R24, R33, R5.reuse ;  /* 0x0000000521187220 */ /* 0x080fe20000410000 */
[-C--:B------:R-:W-:Y:S01]  /*66e0*/  FMUL.FTZ R29, R45, R5.reuse ;  /* 0x000000052d1d7220 */ /* 0x080fe20000410000 */
[-C--:B------:R-:W-:Y:S01]  /*66f0*/  FMUL.FTZ R32, R41, R5.reuse ;  /* 0x0000000529207220 */ /* 0x080fe20000410000 */
[----:B------:R1:W2:Y:S01]  /*6700*/  LDG.E.CONSTANT R56, desc[UR50][R6.64] ;  /* 0x0000003206387981 */ /* 0x0002a2000c1e9900 */
[-C--:B------:R-:W-:Y:S01]  /*6710*/  FMUL.FTZ R28, R40, R5.reuse ;  /* 0x00000005281c7220 */ /* 0x080fe20000410000 */
[-C--:B------:R-:W-:Y:S01]  /*6720*/  FMUL.FTZ R33, R52, R5.reuse ;  /* 0x0000000534217220 */ /* 0x080fe20000410000 */
[-C--:B------:R-:W-:Y:S01]  /*6730*/  FMUL.FTZ R36, R48, R5.reuse ;  /* 0x0000000530247220 */ /* 0x080fe20000410000 */
[-C--:B------:R-:W-:Y:S01]  /*6740*/  FMUL.FTZ R37, R53, R5.reuse ;  /* 0x0000000535257220 */ /* 0x080fe20000410000 */
[----:B------:R-:W-:Y:S01]  /*6750*/  FMUL.FTZ R40, R49, R5 ;  /* 0x0000000531287220 */ /* 0x000fe20000410000 */
[-C--:B------:R-:W-:Y:S01]  /*6760*/  FMUL.FTZ R5, R30, R57.reuse ;  /* 0x000000391e057220 */ /* 0x080fe20000410000 */
[----:B------:R-:W-:Y:S01]  /*6770*/  F2FP.BF16.F32.PACK_AB R11, R11, R14 ;  /* 0x0000000e0b0b723e */ /* 0x000fe200000010ff */
[-C--:B------:R-:W-:Y:S01]  /*6780*/  FMUL.FTZ R20, R34, R57.reuse ;  /* 0x0000003922147220 */ /* 0x080fe20000410000 */
[----:B------:R-:W-:Y:S01]  /*6790*/  F2FP.BF16.F32.PACK_AB R24, R15, R24 ;  /* 0x000000180f18723e */ /* 0x000fe200000010ff */
[-C--:B-1----:R-:W-:Y:S01]  /*67a0*/  FMUL.FTZ R6, R26, R57.reuse ;  /* 0x000000391a067220 */ /* 0x082fe20000410000 */
[-C--:B------:R-:W-:Y:S01]  /*67b0*/  FMUL.FTZ R26, R35, R57.reuse ;  /* 0x00000039231a7220 */ /* 0x080fe20000410000 */
[----:B------:R-:W-:Y:S01]  /*67c0*/  F2FP.BF16.F32.PACK_AB R3, R3, R8 ;  /* 0x000000080303723e */ /* 0x000fe200000010ff */
[-C--:B------:R-:W-:Y:S01]  /*67d0*/  FMUL.FTZ R7, R31, R57.reuse ;  /* 0x000000391f077220 */ /* 0x080fe20000410000 */
[----:B------:R-:W-:Y:S01]  /*67e0*/  F2FP.BF16.F32.PACK_AB R10, R9, R10 ;  /* 0x0000000a090a723e */ /* 0x000fe200000010ff */
[-C--:B------:R-:W-:Y:S01]  /*67f0*/  FMUL.FTZ R31, R54, R57.reuse ;  /* 0x00000039361f7220 */ /* 0x080fe20000410000 */
[----:B------:R-:W-:Y:S01]  /*6800*/  F2FP.BF16.F32.PACK_AB R5, R5, R6 ;  /* 0x000000060505723e */ /* 0x000fe200000010ff */
[-C--:B------:R-:W-:Y:S01]  /*6810*/  FMUL.FTZ R38, R50, R57.reuse ;  /* 0x0000003932267220 */ /* 0x080fe20000410000 */
[----:B------:R-:W-:Y:S01]  /*6820*/  LOP3.LUT P0, R6, R2, 0x3, RZ, 0xc0, !PT ;  /* 0x0000000302067812 */ /* 0x000fe2000780c0ff */
[-C--:B------:R-:W-:Y:S01]  /*6830*/  FMUL.FTZ R27, R47, R57.reuse ;  /* 0x000000392f1b7220 */ /* 0x080fe20000410000 */
[----:B------:R-:W-:Y:S01]  /*6840*/  F2FP.BF16.F32.PACK_AB R26, R21, R26 ;  /* 0x0000001a151a723e */ /* 0x000fe200000010ff */
[-C--:B------:R-:W-:Y:S01]  /*6850*/  FMUL.FTZ R34, R43, R57.reuse ;  /* 0x000000392b227220 */ /* 0x080fe20000410000 */
[----:B------:R-:W-:Y:S01]  /*6860*/  ISETP.EQ.OR P0, PT, R6, 0x3, !P0 ;  /* 0x000000030600780c */ /* 0x000fe20004702670 */
[-C--:B------:R-:W-:Y:S01]  /*6870*/  FMUL.FTZ R25, R46, R57.reuse ;  /* 0x000000392e197220 */ /* 0x080fe20000410000 */
[----:B------:R-:W-:Y:S01]  /*6880*/  F2FP.BF16.F32.PACK_AB R12, R7, R12 ;  /* 0x0000000c070c723e */ /* 0x000fe200000010ff */
[-C--:B------:R-:W-:Y:S01]  /*6890*/  FMUL.FTZ R30, R42, R57.reuse ;  /* 0x000000392a1e7220 */ /* 0x080fe20000410000 */
[----:B------:R-:W-:Y:S01]  /*68a0*/  SEL R21, R11, R24, P0 ;  /* 0x000000180b157207 */ /* 0x000fe20000000000 */
[----:B------:R-:W-:Y:S01]  /*68b0*/  FMUL.FTZ R35, R55, R57 ;  /* 0x0000003937237220 */ /* 0x000fe20000410000 */
[----:B------:R-:W-:Y:S01]  /*68c0*/  SEL R24, R24, R11, P0 ;  /* 0x0000000b18187207 */ /* 0x000fe20000000000 */
[----:B------:R-:W-:Y:S01]  /*68d0*/  FMUL.FTZ R42, R51, R57 ;  /* 0x00000039332a7220 */ /* 0x000fe20000410000 */
[----:B------:R-:W-:Y:S01]  /*68e0*/  IADD3 R11, P3, R156, 0x20, RZ ;  /* 0x000000209c0b7810 */ /* 0x000fe20007f7e0ff */
[----:B------:R-:W-:Y:S01]  /*68f0*/  UIADD3 UR42, -UR45, URZ, URZ ;  /* 0x0000003f2d2a7290 */ /* 0x000fe2000fffe13f */
[----:B------:R-:W-:Y:S01]  /*6900*/  SEL R15, R3, R10, P0 ;  /* 0x0000000a030f7207 */ /* 0x000fe20000000000 */
[----:B------:R-:W-:Y:S01]  /*6910*/  UIADD3 UR8, UR8, 0x13260, URZ ;  /* 0x0001326008087890 */ /* 0x000fe2000fffe03f */
[----:B------:R-:W-:Y:S01]  /*6920*/  SEL R14, R10, R3, P0 ;  /* 0x000000030a0e7207 */ /* 0x000fe20000000000 */
[----:B------:R-:W-:Y:S01]  /*6930*/  USHF.R.S32.HI UR4, URZ, 0x1f, UR43 ;  /* 0x0000001f3f047899 */ /* 0x000fe2000801142b */
[----:B------:R-:W-:Y:S01]  /*6940*/  LOP3.LUT R10, R11, 0x380, RZ, 0xc0, !PT ;  /* 0x000003800b0a7812 */ /* 0x000fe200078ec0ff */
[----:B------:R-:W-:Y:S01]  /*6950*/  ULDC UR5, c[0x0][0xda8] ;  /* 0x00036a0000057ab9 */ /* 0x000fe20000000800 */
[----:B------:R-:W-:Y:S01]  /*6960*/  F2FP.BF16.F32.PACK_AB R23, R23, R28 ;  /* 0x0000001c1717723e */ /* 0x000fe200000010ff */
[----:B------:R-:W-:Y:S01]  /*6970*/  ULDC.64 UR6, c[0x0][0xb70] ;  /* 0x0002dc0000067ab9 */ /* 0x000fe20000000a00 */
[----:B------:R-:W-:Y:S01]  /*6980*/  SHF.R.U64 R10, R10, 0x3, RZ ;  /* 0x000000030a0a7819 */ /* 0x000fe200000012ff */
[----:B------:R-:W-:Y:S01]  /*6990*/  UIMAD UR42, UR5, UR42, UR48 ;  /* 0x0000002a052a72a4 */ /* 0x000fe2000f8e0230 */
[----:B------:R-:W-:Y:S01]  /*69a0*/  F2FP.BF16.F32.PACK_AB R32, R29, R32 ;  /* 0x000000201d20723e */ /* 0x000fe200000010ff */
[----:B------:R-:W-:Y:S01]  /*69b0*/  UPRMT UR8, UR39, 0x654, UR8 ;  /* 0x0000065427087896 */ /* 0x000fe20008000008 */
[----:B------:R-:W-:Y:S01]  /*69c0*/  LOP3.LUT R10, R10, R11, RZ, 0x3c, !PT ;  /* 0x0000000b0a0a7212 */ /* 0x000fe200078e3cff */
[----:B------:R-:W-:Y:S01]  /*69d0*/  IMAD.X R11, RZ, RZ, R157, P3 ;  /* 0x000000ffff0b7224 */ /* 0x000fe200018e069d */
[----:B------:R-:W-:Y:S01]  /*69e0*/  F2FP.BF16.F32.PACK_AB R13, R13, R20 ;  /* 0x000000140d0d723e */ /* 0x000fe200000010ff */
[----:B------:R-:W-:Y:S01]  /*69f0*/  UIMAD UR4, UR4, UR6, URZ ;  /* 0x00000006040472a4 */ /* 0x000fe2000f8e023f */
[----:B------:R-:W-:Y:S01]  /*6a00*/  F2FP.BF16.F32.PACK_AB R33, R33, R36 ;  /* 0x000000242121723e */ /* 0x000fe200000010ff */
[----:B------:R-:W-:Y:S01]  /*6a10*/  UIMAD UR42, UR42, 0xc0, URZ ;  /* 0x000000c02a2a78a4 */ /* 0x000fe2000f8e023f */
[----:B------:R-:W-:Y:S01]  /*6a20*/  F2FP.BF16.F32.PACK_AB R31, R31, R38 ;  /* 0x000000261f1f723e */ /* 0x000fe200000010ff */
[----:B------:R-:W-:Y:S01]  /*6a30*/  UIMAD.WIDE.U32 UR10, UR43, UR6, URZ ;  /* 0x000000062b0a72a5 */ /* 0x000fe2000f8e003f */
[----:B------:R-:W-:Y:S01]  /*6a40*/  F2FP.BF16.F32.PACK_AB R40, R37, R40 ;  /* 0x000000282528723e */ /* 0x000fe200000010ff */
[----:B------:R-:W-:Y:S01]  /*6a50*/  UIMAD UR4, UR43, UR7, UR4 ;  /* 0x000000072b0472a4 */ /* 0x000fe2000f8e0204 */
[----:B------:R-:W-:Y:S01]  /*6a60*/  SEL R29, R5, R12, P0 ;  /* 0x0000000c051d7207 */ /* 0x000fe20000000000 */
[----:B------:R-:W-:Y:S01]  /*6a70*/  VIADD R41, R16, UR42 ;  /* 0x0000002a10297c36 */ /* 0x000fe20008000000 */
[----:B------:R-:W-:Y:S01]  /*6a80*/  SEL R20, R12, R5, P0 ;  /* 0x000000050c147207 */ /* 0x000fe20000000000 */
[----:B------:R-:W-:Y:S01]  /*6a90*/  UIADD3 UR4, UR11, UR4, URZ ;  /* 0x000000040b047290 */ /* 0x000fe2000fffe03f */
[----:B------:R-:W-:Y:S01]  /*6aa0*/  F2FP.BF16.F32.PACK_AB R34, R27, R34 ;  /* 0x000000221b22723e */ /* 0x000fe200000010ff */
[----:B------:R-:W-:Y:S01]  /*6ab0*/  SYNCS.ARRIVE.TRANS64.RED.A1T0 RZ, [UR8], RZ ;  /* 0x000000ffffff79a7 */ /* 0x000fe20008100408 */
[----:B------:R-:W-:Y:S01]  /*6ac0*/  IADD3 R9, P2, R156, 0x40, RZ ;  /* 0x000000409c097810 */ /* 0x000fe20007f5e0ff */
[----:B------:R-:W-:Y:S01]  /*6ad0*/  USHF.R.S32.HI UR5, URZ, 0x1f, UR44 ;  /* 0x0000001f3f057899 */ /* 0x000fe2000801142c */
[----:B------:R-:W-:-:S02]  /*6ae0*/  MOV R38, R10 ;  /* 0x0000000a00267202 */ /* 0x000fc40000000f00 */
[----:B------:R-:W-:Y:S02]  /*6af0*/  F2FP.BF16.F32.PACK_AB R25, R25, R30 ;  /* 0x0000001e1919723e */ /* 0x000fe400000010ff */
[----:B------:R-:W-:Y:S01]  /*6b00*/  SEL R27, R23, R32, P0 ;  /* 0x00000020171b7207 */ /* 0x000fe20000000000 */
[----:B------:R-:W1:Y:S01]  /*6b10*/  LDC.64 R10, c[0x0][0xb78] ;  /* 0x0002de00ff0a7b82 */ /* 0x000e620000000a00 */
[----:B------:R-:W-:Y:S02]  /*6b20*/  IADD3 R7, P1, R156, 0x60, RZ ;  /* 0x000000609c077810 */ /* 0x000fe40007f3e0ff */
[----:B------:R-:W-:Y:S02]  /*6b30*/  F2FP.BF16.F32.PACK_AB R42, R35, R42 ;  /* 0x0000002a232a723e */ /* 0x000fe400000010ff */
[----:B------:R-:W-:Y:S02]  /*6b40*/  SEL R32, R32, R23, P0 ;  /* 0x0000001720207207 */ /* 0x000fe40000000000 */
[----:B------:R-:W-:-:S02]  /*6b50*/  SEL R23, R33, R40, P0 ;  /* 0x0000002821177207 */ /* 0x000fc40000000000 */
[----:B------:R-:W-:Y:S02]  /*6b60*/  SEL R40, R40, R33, P0 ;  /* 0x0000002128287207 */ /* 0x000fe40000000000 */
[----:B------:R-:W-:Y:S02]  /*6b70*/  LOP3.LUT R8, R9, 0x380, RZ, 0xc0, !PT ;  /* 0x0000038009087812 */ /* 0x000fe400078ec0ff */
[----:B------:R-:W-:Y:S02]  /*6b80*/  SEL R33, R25, R34, P0 ;  /* 0x0000002219217207 */ /* 0x000fe40000000000 */
[----:B------:R-:W-:Y:S02]  /*6b90*/  SEL R28, R34, R25, P0 ;  /* 0x00000019221c7207 */ /* 0x000fe40000000000 */
[----:B------:R-:W-:Y:S02]  /*6ba0*/  LOP3.LUT R6, R7, 0x380, RZ, 0xc0, !PT ;  /* 0x0000038007067812 */ /* 0x000fe400078ec0ff */
[----:B------:R-:W-:-:S02]  /*6bb0*/  SEL R5, R13, R26, P0 ;  /* 0x0000001a0d057207 */ /* 0x000fc40000000000 */
[----:B------:R-:W-:Y:S02]  /*6bc0*/  SEL R25, R31, R42, P0 ;  /* 0x0000002a1f197207 */ /* 0x000fe40000000000 */
[----:B------:R-:W-:Y:S02]  /*6bd0*/  SEL R26, R26, R13, P0 ;  /* 0x0000000d1a1a7207 */ /* 0x000fe40000000000 */
[----:B------:R-:W-:Y:S02]  /*6be0*/  SEL R42, R42, R31, P0 ;  /* 0x0000001f2a2a7207 */ /* 0x000fe40000000000 */
[----:B------:R-:W-:Y:S02]  /*6bf0*/  SHF.R.U64 R8, R8, 0x3, RZ ;  /* 0x0000000308087819 */ /* 0x000fe400000012ff */
[----:B------:R-:W-:Y:S02]  /*6c00*/  SHF.R.U64 R6, R6, 0x3, RZ ;  /* 0x0000000306067819 */ /* 0x000fe400000012ff */
[----:B------:R-:W-:-:S02]  /*6c10*/  LOP3.LUT R13, R156, 0x380, RZ, 0xc0, !PT ;  /* 0x000003809c0d7812 */ /* 0x000fc400078ec0ff */
[----:B------:R-:W-:Y:S01]  /*6c20*/  LOP3.LUT R8, R8, R9, RZ, 0x3c, !PT ;  /* 0x0000000908087212 */ /* 0x000fe200078e3cff */
[--C-:B------:R-:W-:Y:S01]  /*6c30*/  IMAD.X R9, RZ, RZ, R157.reuse, P2 ;  /* 0x000000ffff097224 */ /* 0x100fe200010e069d */
[----:B------:R-:W-:Y:S01]  /*6c40*/  LOP3.LUT R6, R6, R7, RZ, 0x3c, !PT ;  /* 0x0000000706067212 */ /* 0x000fe200078e3cff */
[--C-:B------:R-:W-:Y:S01]  /*6c50*/  IMAD.X R7, RZ, RZ, R157.reuse, P1 ;  /* 0x000000ffff077224 */ /* 0x100fe200008e069d */
[----:B------:R-:W-:Y:S02]  /*6c60*/  SHF.R.U64 R13, R13, 0x3, RZ ;  /* 0x000000030d0d7819 */ /* 0x000fe400000012ff */
[----:B------:R-:W-:Y:S01]  /*6c70*/  MOV R37, R8 ;  /* 0x0000000800257202 */ /* 0x000fe20000000f00 */
[----:B------:R-:W-:Y:S01]  /*6c80*/  VIADD R8, R41, 0x8 ;  /* 0x0000000829087836 */ /* 0x000fe20000000000 */
[----:B------:R-:W-:Y:S01]  /*6c90*/  MOV R35, R6 ;  /* 0x0000000600237202 */ /* 0x000fe20000000f00 */
[----:B------:R-:W-:Y:S01]  /*6ca0*/  IMAD.U32 R7, RZ, RZ, UR11 ;  /* 0x0000000bff077e24 */ /* 0x000fe2000f8e00ff */
[----:B------:R-:W-:Y:S01]  /*6cb0*/  LOP3.LUT R12, R13, R156, RZ, 0x3c, !PT ;  /* 0x0000009c0d0c7212 */ /* 0x000fe200078e3cff */
[----:B------:R-:W-:Y:S01]  /*6cc0*/  IMAD.MOV.U32 R13, RZ, RZ, R157 ;  /* 0x000000ffff0d7224 */ /* 0x000fe200078e009d */
[----:B------:R-:W-:Y:S01]  /*6cd0*/  LOP3.LUT P1, RZ, R19, 0x3, RZ, 0xc0, !PT ;  /* 0x0000000313ff7812 */ /* 0x000fe2000782c0ff */
[----:B------:R-:W-:Y:S01]  /*6ce0*/  IMAD.U32 R6, RZ, RZ, UR10 ;  /* 0x0000000aff067e24 */ /* 0x000fe2000f8e00ff */
[----:B------:R-:W-:Y:S01]  /*6cf0*/  SHF.R.S32.HI R9, RZ, 0x1f, R41 ;  /* 0x0000001fff097819 */ /* 0x000fe20000011429 */
[----:B------:R-:W-:Y:S01]  /*6d00*/  IMAD.U32 R7, RZ, RZ, UR4 ;  /* 0x00000004ff077e24 */ /* 0x000fe2000f8e00ff */
[----:B------:R-:W-:Y:S01]  /*6d10*/  ULDC UR4, c[0x0][0xa88] ;  /* 0x0002a20000047ab9 */ /* 0x000fe20000000800 */
[----:B------:R-:W-:-:S02]  /*6d20*/  MOV R39, R12 ;  /* 0x0000000c00277202 */ /* 0x000fc40000000f00 */
[----:B------:R-:W-:Y:S01]  /*6d30*/  ISETP.GE.OR P2, PT, R8, UR4, P1 ;  /* 0x0000000408007c0c */ /* 0x000fe20008f46670 */
[C---:B-1----:R-:W-:Y:S01]  /*6d40*/  IMAD R8, R10.reuse, UR5, RZ ;  /* 0x000000050a087c24 */ /* 0x042fe2000f8e02ff */
[----:B------:R-:W-:Y:S01]  /*6d50*/  ISETP.GE.OR P1, PT, R41, UR4, P1 ;  /* 0x0000000429007c0c */ /* 0x000fe20008f26670 */
[----:B------:R-:W-:Y:S01]  /*6d60*/  IMAD.WIDE.U32 R6, R10, UR44, R6 ;  /* 0x0000002c0a067c25 */ /* 0x000fe2000f8e0006 */
[----:B------:R-:W-:-:S03]  /*6d70*/  ULDC.64 UR4, c[0x0][0xb40] ;  /* 0x0002d00000047ab9 */ /* 0x000fc60000000a00 */
[----:B------:R-:W-:Y:S01]  /*6d80*/  IMAD R8, R11, UR44, R8 ;  /* 0x0000002c0b087c24 */ /* 0x000fe2000f8e0208 */
[----:B--2---:R-:W-:Y:S01]  /*6d90*/  LOP3.LUT R3, R56, 0x2, RZ, 0x3c, !PT ;  /* 0x0000000238037812 */ /* 0x004fe200078e3cff */
[----:B------:R-:W-:Y:S04]  /*6da0*/  SHFL.IDX PT, R15, R15, R56, 0x1c1f ;  /* 0x001c1f380f0f7589 */ /* 0x000fe800000e0000 */
[----:B------:R-:W1:Y:S04]  /*6db0*/  SHFL.IDX PT, R14, R14, R3, 0x1c1f ;  /* 0x001c1f030e0e7589 */ /* 0x000e6800000e0000 */
[----:B------:R-:W-:Y:S04]  /*6dc0*/  SHFL.IDX PT, R29, R29, R56, 0x1c1f ;  /* 0x001c1f381d1d7589 */ /* 0x000fe800000e0000 */
[----:B------:R-:W2:Y:S04]  /*6dd0*/  SHFL.IDX PT, R20, R20, R3, 0x1c1f ;  /* 0x001c1f0314147589 */ /* 0x000ea800000e0000 */
[----:B------:R-:W-:Y:S04]  /*6de0*/  SHFL.IDX PT, R21, R21, R56, 0x1c1f ;  /* 0x001c1f3815157589 */ /* 0x000fe800000e0000 */
[----:B------:R-:W3:Y:S04]  /*6df0*/  SHFL.IDX PT, R24, R24, R3, 0x1c1f ;  /* 0x001c1f0318187589 */ /* 0x000ee800000e0000 */
[----:B------:R-:W-:Y:S04]  /*6e00*/  SHFL.IDX PT, R27, R27, R56, 0x1c1f ;  /* 0x001c1f381b1b7589 */ /* 0x000fe800000e0000 */
[----:B------:R-:W-:Y:S01]  /*6e10*/  SHFL.IDX PT, R5, R5, R56, 0x1c1f ;  /* 0x001c1f3805057589 */ /* 0x000fe200000e0000 */
[----:B-1----:R-:W-:-:S02]  /*6e20*/  SEL R12, R15, R14, P0 ;  /* 0x0000000e0f0c7207 */ /* 0x002fc40000000000 */
[----:B------:R-:W-:Y:S01]  /*6e30*/  SEL R14, R14, R15, P0 ;  /* 0x0000000f0e0e7207 */ /* 0x000fe20000000000 */
[----:B------:R-:W1:Y:S04]  /*6e40*/  SHFL.IDX PT, R32, R32, R3, 0x1c1f ;  /* 0x001c1f0320207589 */ /* 0x000e6800000e0000 */
[----:B------:R4:W5:Y:S01]  /*6e50*/  SHFL.IDX PT, R34, R26, R3, 0x1c1f ;  /* 0x001c1f031a227589 */ /* 0x00096200000e0000 */
[----:B--2---:R-:W-:Y:S02]  /*6e60*/  SEL R13, R29, R20, P0 ;  /* 0x000000141d0d7207 */ /* 0x004fe40000000000 */
[----:B------:R-:W-:Y:S01]  /*6e70*/  SEL R15, R20, R29, P0 ;  /* 0x0000001d140f7207 */ /* 0x000fe20000000000 */
[----:B------:R-:W-:Y:S01]  /*6e80*/  SHFL.IDX PT, R33, R33, R56, 0x1c1f ;  /* 0x001c1f3821217589 */ /* 0x000fe200000e0000 */
[----:B------:R-:W-:-:S03]  /*6e90*/  IADD3 R20, P3, R41, R6, RZ ;  /* 0x0000000629147210 */ /* 0x000fc60007f7e0ff */
[----:B------:R-:W-:Y:S01]  /*6ea0*/  SHFL.IDX PT, R31, R25, R56, 0x1c1f ;  /* 0x001c1f38191f7589 */ /* 0x000fe200000e0000 */
[----:B------:R-:W-:Y:S02]  /*6eb0*/  IADD3.X R7, R9, R7, R8, P3, !PT ;  /* 0x0000000709077210 */ /* 0x000fe40001ffe408 */
[----:B---3--:R-:W-:Y:S01]  /*6ec0*/  SEL R8, R21, R24, P0 ;  /* 0x0000001815087207 */ /* 0x008fe20000000000 */
[----:B------:R-:W2:Y:S01]  /*6ed0*/  SHFL.IDX PT, R36, R28, R3, 0x1c1f ;  /* 0x001c1f031c247589 */ /* 0x000ea200000e0000 */
[----:B------:R-:W-:Y:S02]  /*6ee0*/  SEL R10, R24, R21, P0 ;  /* 0x00000015180a7207 */ /* 0x000fe40000000000 */
[C---:B------:R-:W-:Y:S01]  /*6ef0*/  LEA R6, P3, R20.reuse, UR4, 0x2 ;  /* 0x0000000414067c11 */ /* 0x040fe2000f8610ff */
[----:B------:R-:W3:Y:S01]  /*6f00*/  SHFL.IDX PT, R42, R42, R3, 0x1c1f ;  /* 0x001c1f032a2a7589 */ /* 0x000ee200000e0000 */
[----:B------:R-:W-:Y:S02]  /*6f10*/  ULDC UR4, c[0x0][0xc] ;  /* 0x0000030000047ab9 */ /* 0x000fe40000000800 */
[----:B------:R-:W-:Y:S01]  /*6f20*/  LEA.HI.X R7, R20, UR5, R7, 0x2, P3 ;  /* 0x0000000514077c11 */ /* 0x000fe200098f1407 */
[----:B------:R-:W-:Y:S01]  /*6f30*/  SHFL.IDX PT, R23, R23, R56, 0x1c1f ;  /* 0x001c1f3817177589 */ /* 0x000fe200000e0000 */
[----:B-1----:R-:W-:Y:S01]  /*6f40*/  SEL R24, R27, R32, P0 ;  /* 0x000000201b187207 */ /* 0x002fe20000000000 */
[----:B------:R-:W-:Y:S01]  /*6f50*/  UIADD3 UR48, UR4, UR48, URZ ;  /* 0x0000003004307290 */ /* 0x000fe2000fffe03f */
[----:B----4-:R-:W-:Y:S01]  /*6f60*/  SEL R26, R32, R27, P0 ;  /* 0x0000001b201a7207 */ /* 0x010fe20000000000 */
[----:B------:R-:W1:Y:S01]  /*6f70*/  SHFL.IDX PT, R40, R40, R3, 0x1c1f ;  /* 0x001c1f0328287589 */ /* 0x000e6200000e0000 */
[----:B-----5:R-:W-:-:S02]  /*6f80*/  SEL R9, R5, R34, P0 ;  /* 0x0000002205097207 */ /* 0x020fc40000000000 */
[----:B------:R-:W-:Y:S01]  /*6f90*/  SEL R11, R34, R5, P0 ;  /* 0x00000005220b7207 */ /* 0x000fe20000000000 */
[----:B------:R-:W-:Y:S01]  /*6fa0*/  BAR.SYNC.DEFER_BLOCKING 0x1, 0x180 ;  /* 0x0046000000007b1d */ /* 0x000fe20000010000 */
[----:B--2---:R-:W-:-:S05]  /*6fb0*/  SEL R25, R33, R36, P0 ;  /* 0x0000002421197207 */ /* 0x004fca0000000000 */
[----:B------:R-:W2:Y:S01]  /*6fc0*/  SHFL.IDX PT, R3, R17, RZ, 0x1f ;  /* 0x00001fff11037589 */ /* 0x000ea200000e0000 */
[----:B------:R-:W-:Y:S02]  /*6fd0*/  SEL R27, R36, R33, P0 ;  /* 0x00000021241b7207 */ /* 0x000fe40000000000 */
[----:B---3--:R-:W-:Y:S02]  /*6fe0*/  SEL R29, R31, R42, P0 ;  /* 0x0000002a1f1d7207 */ /* 0x008fe40000000000 */
[----:B------:R-:W-:Y:S02]  /*6ff0*/  SEL R31, R42, R31, P0 ;  /* 0x0000001f2a1f7207 */ /* 0x000fe40000000000 */
[----:B-1----:R-:W-:Y:S02]  /*7000*/  SEL R28, R23, R40, P0 ;  /* 0x00000028171c7207 */ /* 0x002fe40000000000 */
[----:B------:R-:W-:Y:S01]  /*7010*/  SEL R30, R40, R23, P0 ;  /* 0x00000017281e7207 */ /* 0x000fe20000000000 */
[----:B------:R1:W-:Y:S04]  /*7020*/  STSM.16.M88.4 [R39], R12 ;  /* 0x0000000c27007844 */ /* 0x0003e80000000200 */
[----:B------:R1:W-:Y:S04]  /*7030*/  STSM.16.M88.4 [R38], R8 ;  /* 0x0000000826007844 */ /* 0x0003e80000000200 */
[----:B------:R1:W-:Y:S01]  /*7040*/  STSM.16.M88.4 [R37], R24 ;  /* 0x0000001825007844 */ /* 0x0003e20000000200 */
[----:B--2---:R-:W-:-:S03]  /*7050*/  ISETP.NE.AND P0, PT, R3, 0xb, PT ;  /* 0x0000000b0300780c */ /* 0x004fc60003f05270 */
[----:B------:R1:W-:Y:S01]  /*7060*/  STSM.16.M88.4 [R35], R28 ;  /* 0x0000001c23007844 */ /* 0x0003e20000000200 */
[----:B------:R-:W-:Y:S01]  /*7070*/  @!PT LDS RZ, [RZ] ;  /* 0x00000000fffff984 */ /* 0x000fe20000000800 */
[----:B------:R-:W-:Y:S01]  /*7080*/  @!PT LDS RZ, [RZ] ;  /* 0x00000000fffff984 */ /* 0x000fe20000000800 */
[----:B------:R-:W-:Y:S01]  /*7090*/  @!PT LDS RZ, [RZ] ;  /* 0x00000000fffff984 */ /* 0x000fe20000000800 */
[----:B------:R2:W-:Y:S06]  /*70a0*/  MEMBAR.ALL.CTA ;  /* 0x0000000000007992 */ /* 0x0005ec0000008000 */
[----:B--2---:R-:W2:Y:S02]  /*70b0*/  FENCE.VIEW.ASYNC.S ;  /* 0x00000000000073c6 */ /* 0x004ea40000000000 */
[----:B--2---:R-:W-:Y:S06]  /*70c0*/  BAR.ARV 0x1, 0x1a0 ;  /* 0x0046800000007b1d */ /* 0x004fec0000002000 */
[----:B------:R1:W-:Y:S04]  /*70d0*/  @!P1 STG.E desc[UR50][R6.64], R4 ;  /* 0x0000000406009986 */ /* 0x0003e8000c101932 */
[----:B------:R1:W-:Y:S01]  /*70e0*/  @!P2 STG.E desc[UR50][R6.64+0x20], R0 ;  /* 0x000020000600a986 */ /* 0x0003e2000c101932 */
[----:B------:R-:W-:Y:S05]  /*70f0*/  @P0 BRA `(.L_x_31) ;  /* 0x00000000003c0947 */ /* 0x000fea0003800000 */
[----:B------:R-:W-:Y:S01]  /*7100*/  BAR.SYNC.DEFER_BLOCKING 0x1, 0x1a0 ;  /* 0x0046800000007b1d */ /* 0x000fe20000010000 */
[----:B------:R-:W-:-:S05]  /*7110*/  ELECT P0, URZ, PT ;  /* 0x00000000003f782f */ /* 0x000fca0003800000 */
[----:B------:R-:W-:Y:S08]  /*7120*/  BSSY B0, `(.L_x_31) ;  /* 0x000000c000007945 */ /* 0x000ff00003800000 */
[----:B------:R-:W-:Y:S05]  /*7130*/  @!P0 BRA `(.L_x_32) ;  /* 0x0000000000288947 */ /* 0x000fea0003800000 */
[----:B------:R-:W-:Y:S01]  /*7140*/  UIADD3 UR4, UP0, UR52, 0x9f0, URZ ;  /* 0x000009f034047890 */ /* 0x000fe2000ff1e03f */
[----:B------:R-:W-:Y:S01]  /*7150*/  UMOV UR41, URZ ;  /* 0x0000003f00297c82 */ /* 0x000fe20008000000 */
[----:B------:R-:W-:Y:S02]  /*7160*/  UMOV UR45, URZ ;  /* 0x0000003f002d7c82 */ /* 0x000fe40008000000 */
[----:B------:R-:W-:Y:S02]  /*7170*/  UIADD3.X UR5, URZ, UR53, URZ, UP0, !UPT ;  /* 0x000000353f057290 */ /* 0x000fe400087fe43f */
[----:B------:R-:W-:-:S04]  /*7180*/  UIADD3 UR6, UR40, 0x13220, URZ ;  /* 0x0001322028067890 */ /* 0x000fc8000fffe03f */
[----:B------:R-:W-:-:S03]  /*7190*/  UPRMT UR6, URZ, 0x654, UR6 ;  /* 0x000006543f067896 */ /* 0x000fc60008000006 */
[----:B------:R2:W-:Y:S01]  /*71a0*/  UTMASTG.5D [UR40], [UR4] ;  /* 0x00000028040073b5 */ /* 0x0005e20008020000 */
[----:B------:R0:W-:Y:S01]  /*71b0*/  UTMACMDFLUSH ;  /* 0x00000000000079b7 */ /* 0x0001e20000000000 */
[----:B------:R-:W-:-:S04]  /*71c0*/  DEPBAR.LE SB0, 0x0 ;  /* 0x000080000000791a */ /* 0x000fc80000000000 */
[----:B--2---:R-:W-:Y:S03]  /*71d0*/  SYNCS.ARRIVE.TRANS64.RED.A1T0 RZ, [UR6], RZ ;  /* 0x000000ffffff79a7 */ /* 0x004fe60008100406 */
.L_x_32:
[----:B------:R-:W-:Y:S05]  /*71e0*/  BSYNC B0 ;  /* 0x0000000000007941 */ /* 0x000fea0003800000 */
.L_x_31:
[----:B-1----:R-:W1:Y:S01]  /*71f0*/  LDC R0, c[0x0][0xda4] ;  /* 0x00036900ff007b82 */ /* 0x002e620000000800 */
[----:B------:R-:W-:Y:S02]  /*7200*/  UIADD3 UR38, UR38, 0x1, URZ ;  /* 0x0000000126267890 */ /* 0x000fe4000fffe03f */
[----:B------:R-:W-:Y:S02]  /*7210*/  UIADD3 UR36, UR36, 0x1, URZ ;  /* 0x0000000124247890 */ /* 0x000fe4000fffe03f */
[----:B------:R-:W-:-:S04]  /*7220*/  UISETP.NE.AND UP0, UPT, UR38, 0x2, UPT ;  /* 0x000000022600788c */ /* 0x000fc8000bf05270 */
[----:B------:R-:W-:Y:S02]  /*7230*/  USEL UR4, URZ, 0x1, UP0 ;  /* 0x000000013f047887 */ /* 0x000fe40008000000 */
[----:B------:R-:W-:Y:S02]  /*7240*/  USEL UR38, UR38, URZ, UP0 ;  /* 0x0000003f26267287 */ /* 0x000fe40008000000 */
[----:B------:R-:W-:Y:S01]  /*7250*/  ULOP3.LUT UR37, UR37, UR4, URZ, 0x3c, !UPT ;  /* 0x0000000425257292 */ /* 0x000fe2000f8e3c3f */
[----:B-1----:R-:W-:-:S13]  /*7260*/  ISETP.LE.AND P0, PT, R0, UR48, PT ;  /* 0x0000003000007c0c */ /* 0x002fda000bf03270 */
[----:B------:R-:W-:Y:S05]  /*7270*/  @!P0 BRA `(.L_x_33) ;  /* 0xffffff9800b08947 */ /* 0x000fea000383ffff */
[----:B------:R-:W-:Y:S05]  /*7280*/  EXIT ;  /* 0x000000000000794d */ /* 0x000fea0003800000 */
.L_x_7:
[----:B------:R-:W-:-:S08]  /*7290*/  NOP ;  /* 0x0000000000007918 */ /* 0x000fd00000000000 */
[----:B------:R-:W1:-:S00]  /*72a0*/  USETMAXREG.DEALLOC.CTAPOOL 0x20 ;  /* 0x00000020000079c8 */ /* 0x000e4000080e0500 */
[----:B------:R-:W2:Y:S01]  /*72b0*/  S2UR UR49, SR_CTAID.X ;  /* 0x00000000003179c3 */ /* 0x000ea20000002500 */
[----:B------:R-:W-:Y:S01]  /*72c0*/  UMOV UR47, 0x1 ;  /* 0x00000001002f7882 */ /* 0x000fe20000000000 */
[----:B-1----:R-:W-:Y:S01]  /*72d0*/  LOP3.LUT R22, R22, 0x3, RZ, 0xc0, !PT ;  /* 0x0000000316167812 */ /* 0x002fe200078ec0ff */
[----:B------:R-:W-:Y:S02]  /*72e0*/  IMAD.MOV.U32 R19, RZ, RZ, RZ ;  /* 0x000000ffff137224 */ /* 0x000fe400078e00ff */
[----:B------:R-:W-:-:S03]  /*72f0*/  IMAD.MOV.U32 R16, RZ, RZ, 0x1 ;  /* 0x00000001ff107424 */ /* 0x000fc600078e00ff */
[----:B------:R-:W2:Y:S02]  /*7300*/  LDC R0, c[0x0][0xda4] ;  /* 0x00036900ff007b82 */ /* 0x000ea40000000800 */
[----:B--2---:R-:W-:-:S13]  /*7310*/  ISETP.LE.AND P0, PT, R0, UR49, PT ;  /* 0x0000003100007c0c */ /* 0x004fda000bf03270 */
[----:B------:R-:W-:Y:S05]  /*7320*/  @P0 BRA `(.L_x_34) ;  /* 0x0000002000240947 */ /* 0x000fea0003800000 */
[C---:B------:R-:W-:Y:S01]  /*7330*/  IMAD.SHL.U32 R18, R2.reuse, 0x40, RZ ;  /* 0x0000004002127824 */ /* 0x040fe200078e00ff */
[--C-:B------:R-:W-:Y:S01]  /*7340*/  SHF.R.U32.HI R3, RZ, 0x1, R2.reuse ;  /* 0x00000001ff037819 */ /* 0x100fe20000011602 */
[----:B------:R-:W-:Y:S01]  /*7350*/  IMAD.SHL.U32 R4, R2, 0x20, RZ ;  /* 0x0000002002047824 */ /* 0x000fe200078e00ff */
[----:B------:R-:W-:Y:S01]  /*7360*/  ULOP3.LUT UR43, UR46, 0x1, URZ, 0xfc, !UPT ;  /* 0x000000012e2b7892 */ /* 0x000fe2000f8efc3f */
[----:B------:R-:W-:Y:S01]  /*7370*/  IMAD.SHL.U32 R6, R23, 0x10, RZ ;  /* 0x0000001017067824 */ /* 0x000fe200078e00ff */
[----:B------:R-:W-:Y:S01]  /*7380*/  LOP3.LUT R0, R18, 0x180, RZ, 0xc0, !PT ;  /* 0x0000018012007812 */ /* 0x000fe200078ec0ff */
[----:B------:R-:W-:Y:S01]  /*7390*/  IMAD.MOV.U32 R16, RZ, RZ, 0x1 ;  /* 0x00000001ff107424 */ /* 0x000fe200078e00ff */
[----:B------:R-:W-:Y:S01]  /*73a0*/  LOP3.LUT R5, R4, 0x80, RZ, 0xc0, !PT ;  /* 0x0000008004057812 */ /* 0x000fe200078ec0ff */
[----:B------:R-:W-:Y:S01]  /*73b0*/  IMAD.MOV.U32 R19, RZ, RZ, RZ ;  /* 0x000000ffff137224 */ /* 0x000fe200078e00ff */
[----:B------:R-:W-:Y:S01]  /*73c0*/  LOP3.LUT R7, R6, 0x600, RZ, 0xc0, !PT ;  /* 0x0000060006077812 */ /* 0x000fe200078ec0ff */
[----:B------:R-:W-:Y:S01]  /*73d0*/  IMAD.SHL.U32 R6, R2, 0x4, RZ ;  /* 0x0000000402067824 */ /* 0x000fe200078e00ff */
[----:B------:R-:W-:Y:S01]  /*73e0*/  LOP3.LUT R0, R0, 0x30, R3, 0xf8, !PT ;  /* 0x0000003000007812 */ /* 0x000fe200078ef803 */
[----:B------:R-:W-:Y:S01]  /*73f0*/  IMAD.SHL.U32 R3, R2, 0x8, RZ ;  /* 0x0000000802037824 */ /* 0x000fe200078e00ff */
[----:B------:R-:W-:Y:S01]  /*7400*/  LOP3.LUT R5, R5, 0x10, R2, 0xf8, !PT ;  /* 0x0000001005057812 */ /* 0x000fe200078ef802 */
[----:B------:R-:W-:Y:S01]  /*7410*/  ULOP3.LUT UR48, UR46, 0x2, URZ, 0xfc, !UPT ;  /* 0x000000022e307892 */ /* 0x000fe2000f8efc3f */
[----:B------:R-:W-:Y:S01]  /*7420*/  LOP3.LUT R7, R7, 0x60, R4, 0xf8, !PT ;  /* 0x0000006007077812 */ /* 0x000fe200078ef804 */
[----:B------:R-:W-:Y:S01]  /*7430*/  ULDC.64 UR52, c[0x0][0x198] ;  /* 0x0000660000347ab9 */ /* 0x000fe20000000a00 */
[----:B------:R-:W-:Y:S01]  /*7440*/  LOP3.LUT R5, R5, 0x10, R6, 0x78, !PT ;  /* 0x0000001005057812 */ /* 0x000fe200078e7806 */
[----:B------:R-:W-:Y:S01]  /*7450*/  ULDC UR44, c[0x0][0xc] ;  /* 0x00000300002c7ab9 */ /* 0x000fe20000000800 */
[----:B------:R-:W-:Y:S01]  /*7460*/  LOP3.LUT R4, R7, 0x100, R4, 0xf8, !PT ;  /* 0x0000010007047812 */ /* 0x000fe200078ef804 */
[----:B------:R-:W-:Y:S01]  /*7470*/  UMOV UR47, URZ ;  /* 0x0000003f002f7c82 */ /* 0x000fe20008000000 */
[----:B------:R-:W-:-:S02]  /*7480*/  LOP3.LUT R3, R0, 0x30, R3, 0x78, !PT ;  /* 0x0000003000037812 */ /* 0x000fc400078e7803 */
[----:B------:R-:W-:Y:S02]  /*7490*/  LOP3.LUT R17, R4, R5, RZ, 0xfc, !PT ;  /* 0x0000000504117212 */ /* 0x000fe400078efcff */
[----:B------:R-:W-:Y:S02]  /*74a0*/  LOP3.LUT R18, R3, 0x640, R18, 0xf8, !PT ;  /* 0x0000064003127812 */ /* 0x000fe400078ef812 */
[----:B------:R-:W-:-:S07]  /*74b0*/  LOP3.LUT R2, R2, 0x1f, RZ, 0xc0, !PT ;  /* 0x0000001f02027812 */ /* 0x000fce00078ec0ff */
.L_x_76:
[----:B-1----:R-:W1:Y:S01]  /*74c0*/  S2UR UR4, SR_CgaCtaId ;  /* 0x00000000000479c3 */ /* 0x002e620000008800 */
[----:B------:R-:W-:Y:S01]  /*74d0*/  ULDC UR5, c[0x0][0xda8] ;  /* 0x00036a0000057ab9 */ /* 0x000fe20000000800 */
[----:B------:R-:W-:Y:S01]  /*74e0*/  ULDC.64 UR6, c[0x0][0x3f8] ;  /* 0x0000fe0000067ab9 */ /* 0x000fe20000000a00 */
[----:B------:R-:W-:Y:S02]  /*74f0*/  UISETP.NE.AND UP1, UPT, UR5, 0x1, UPT ;  /* 0x000000010500788c */ /* 0x000fe4000bf25270 */
[----:B------:R-:W-:Y:S01]  /*7500*/  UISETP.NE.U32.AND UP0, UPT, UR6, URZ, UPT ;  /* 0x0000003f0600728c */ /* 0x000fe2000bf05070 */
[----:B------:R-:W-:Y:S01]  /*7510*/  UMOV UR40, 0x400 ;  /* 0x0000040000287882 */ /* 0x000fe20000000000 */
[----:B------:R-:W-:Y:S02]  /*7520*/  ULDC UR8, c[0x0][0xdb4] ;  /* 0x00036d0000087ab9 */ /* 0x000fe40000000800 */
[----:B------:R-:W-:Y:S02]  /*7530*/  UISETP.NE.AND.EX UP0, UPT, UR7, URZ, UPT, UP0 ;  /* 0x0000003f0700728c */ /* 0x000fe4000bf05300 */
[----:B------:R-:W-:Y:S01]  /*7540*/  UISETP.NE.AND UP2, UPT, UR8, 0x1, UPT ;  /* 0x000000010800788c */ /* 0x000fe2000bf45270 */
[----:B------:R-:W-:Y:S01]  /*7550*/  ULDC UR6, c[0x0][0x404] ;  /* 0x0001010000067ab9 */ /* 0x000fe20000000800 */
[----:B------:R-:W-:Y:S01]  /*7560*/  ULDC UR42, c[0x0][0x2e0] ;  /* 0x0000b800002a7ab9 */ /* 0x000fe20000000800 */
[----:B------:R-:W-:Y:S01]  /*7570*/  USEL UR6, UR6, 0x1, UP0 ;  /* 0x0000000106067887 */ /* 0x000fe20008000000 */
[----:B------:R-:W-:Y:S01]  /*7580*/  @UP1 ULDC UR7, c[0x0][0xdb0] ;  /* 0x00036c0000071ab9 */ /* 0x000fe20000000800 */
[----:B------:R-:W-:-:S02]  /*7590*/  UMOV UR45, UR49 ;  /* 0x00000031002d7c82 */ /* 0x000fc40008000000 */
[----:B------:R-:W-:-:S04]  /*75a0*/  UIMAD UR42, UR6, UR42, URZ ;  /* 0x0000002a062a72a4 */ /* 0x000fc8000f8e023f */
[----:B------:R-:W-:Y:S01]  /*75b0*/  @UP2 ULDC.64 UR10, c[0x0][0xdb8] ;  /* 0x00036e00000a2ab9 */ /* 0x000fe20000000a00 */
[----:B------:R-:W-:Y:S02]  /*75c0*/  UIADD3 UR6, UR42, 0x9f, URZ ;  /* 0x0000009f2a067890 */ /* 0x000fe4000fffe03f */
[----:B-1----:R-:W-:-:S03]  /*75d0*/  ULEA UR40, UR4, UR40, 0x18 ;  /* 0x0000002804287291 */ /* 0x002fc6000f8ec03f */
[----:B------:R-:W-:Y:S01]  /*75e0*/  @UP1 ULDC UR4, c[0x0][0xdac] ;  /* 0x00036b0000041ab9 */ /* 0x000fe20000000800 */
[----:B------:R-:W-:Y:S02]  /*75f0*/  UIADD3 UR9, UR40, 0xe000, URZ ;  /* 0x0000e00028097890 */ /* 0x000fe4000fffe03f */
[----:B------:R-:W-:Y:S02]  /*7600*/  UIMAD.WIDE.U32 UR4, UR49, UR4, URZ ;  /* 0x00000004310472a5 */ /* 0x000fe4000f8e003f */
[----:B------:R-:W-:Y:S02]  /*7610*/  ULOP3.LUT UP0, URZ, UR9, 0x1bf, URZ, 0xc0, !UPT ;  /* 0x000001bf093f7892 */ /* 0x000fe4000f80c03f */
[----:B------:R-:W-:Y:S02]  /*7620*/  @UP1 USHF.R.U32.HI UR45, URZ, UR7, UR5 ;  /* 0x000000073f2d1299 */ /* 0x000fe40008011605 */
[----:B------:R-:W-:Y:S02]  /*7630*/  UIMAD.WIDE UR6, UR6, 0x66666667, URZ ;  /* 0x66666667060678a5 */ /* 0x000fe4000f8e023f */
[----:B------:R-:W-:Y:S01]  /*7640*/  UIMAD.WIDE.U32 UR4, UR45, UR10, URZ ;  /* 0x0000000a2d0472a5 */ /* 0x000fe2000f8e003f */
[----:B------:R-:W-:Y:S01]  /*7650*/  PLOP3.LUT P0, PT, PT, PT, UP0, 0x80, 0x0 ;  /* 0x000000000000781c */ /* 0x000fe20003f0f008 */
[----:B------:R-:W-:Y:S01]  /*7660*/  USHF.R.U32.HI UR41, URZ, 0x1f, UR7 ;  /* 0x0000001f3f297899 */ /* 0x000fe20008011607 */
[----:B------:R-:W-:Y:S01]  /*7670*/  UMOV UR39, UR45 ;  /* 0x0000002d00277c82 */ /* 0x000fe20008000000 */
[----:B------:R-:W-:-:S02]  /*7680*/  @UP2 USHF.R.U32.HI UR39, URZ, UR11, UR5 ;  /* 0x0000000b3f272299 */ /* 0x000fc40008011605 */
[----:B------:R-:W-:Y:S02]  /*7690*/  ULEA.HI.SX32 UR41, UR7, UR41, 0x1a ;  /* 0x0000002907297291 */ /* 0x000fe4000f8fd23f */
[----:B------:R-:W-:-:S04]  /*76a0*/  UIADD3 UR38, -UR39, URZ, URZ ;  /* 0x0000003f27267290 */ /* 0x000fc8000fffe13f */
[----:B------:R-:W-:Y:S02]  /*76b0*/  UIMAD UR38, UR8, UR38, UR45 ;  /* 0x00000026082672a4 */ /* 0x000fe4000f8e022d */
[----:B------:R-:W-:Y:S10]  /*76c0*/  @!P0 BRA `(.L_x_35) ;  /* 0x0000000000408947 */ /* 0x000ff40003800000 */
[----:B------:R-:W-:Y:S01]  /*76d0*/  MOV R14, 0x0 ;  /* 0x00000000000e7802 */ /* 0x000fe20000000f00 */
[----:B------:R-:W-:Y:S01]  /*76e0*/  ULDC.64 UR4, c[0x4][0x98] ;  /* 0x0100260000047ab9 */ /* 0x000fe20000000a00 */
[----:B------:R-:W-:Y:S01]  /*76f0*/  ULDC.64 UR6, c[0x4][0xa0] ;  /* 0x0100280000067ab9 */ /* 0x000fe20000000a00 */
[----:B------:R-:W-:Y:S02]  /*7700*/  IMAD.U32 R4, RZ, RZ, UR4 ;  /* 0x00000004ff047e24 */ /* 0x000fe4000f8e00ff */
[----:B------:R-:W-:Y:S01]  /*7710*/  IMAD.U32 R5, RZ, RZ, UR5 ;  /* 0x00000005ff057e24 */ /* 0x000fe2000f8e00ff */
[----:B------:R-:W1:Y:S01]  /*7720*/  LDC.64 R14, c[0x4][R14] ;  /* 0x010000000e0e7b82 */ /* 0x000e620000000a00 */
[----:B------:R-:W-:Y:S01]  /*7730*/  ULDC.64 UR4, c[0x4][0x8] ;  /* 0x0100020000047ab9 */ /* 0x000fe20000000a00 */
[----:B------:R-:W-:Y:S02]  /*7740*/  IMAD.U32 R6, RZ, RZ, UR6 ;  /* 0x00000006ff067e24 */ /* 0x000fe4000f8e00ff */
[----:B------:R-:W-:-:S02]  /*7750*/  IMAD.U32 R7, RZ, RZ, UR7 ;  /* 0x00000007ff077e24 */ /* 0x000fc4000f8e00ff */
[----:B------:R-:W-:Y:S02]  /*7760*/  IMAD.U32 R10, RZ, RZ, UR4 ;  /* 0x00000004ff0a7e24 */ /* 0x000fe4000f8e00ff */
[----:B------:R-:W-:Y:S02]  /*7770*/  IMAD.U32 R11, RZ, RZ, UR5 ;  /* 0x00000005ff0b7e24 */ /* 0x000fe4000f8e00ff */
[----:B------:R-:W-:Y:S02]  /*7780*/  IMAD.MOV.U32 R8, RZ, RZ, 0x70 ;  /* 0x00000070ff087424 */ /* 0x000fe400078e00ff */
[----:B------:R-:W-:Y:S02]  /*7790*/  IMAD.MOV.U32 R12, RZ, RZ, 0x1 ;  /* 0x00000001ff0c7424 */ /* 0x000fe400078e00ff */
[----:B------:R-:W-:-:S07]  /*77a0*/  IMAD.MOV.U32 R13, RZ, RZ, RZ ;  /* 0x000000ffff0d7224 */ /* 0x000fce00078e00ff */
[----:B------:R-:W-:-:S07]  /*77b0*/  LEPC R20, `(.L_x_35) ;  /* 0x000000001014794e */ /* 0x000fce0000000000 */
[----:B-1----:R-:W-:Y:S05]  /*77c0*/  CALL.ABS.NOINC R14 ;  /* 0x000000000e007343 */ /* 0x002fea0003c00000 */
.L_x_35:
[----:B------:R-:W-:-:S06]  /*77d0*/  UIADD3 UR4, UR40, 0x6000, URZ ;  /* 0x0000600028047890 */ /* 0x000fcc000fffe03f */
[----:B------:R-:W-:-:S05]  /*77e0*/  IMAD.U32 R24, RZ, RZ, UR4 ;  /* 0x00000004ff187e24 */ /* 0x000fca000f8e00ff */
[----:B------:R-:W-:-:S04]  /*77f0*/  LOP3.LUT P0, RZ, R24, 0x1bf, RZ, 0xc0, !PT ;  /* 0x000001bf18ff7812 */ /* 0x000fc8000780c0ff */
[----:B------:R-:W-:-:S09]  /*7800*/  P2R R0, PR, RZ, 0x1 ;  /* 0x00000001ff007803 */ /* 0x000fd20000000000 */
[----:B------:R-:W-:Y:S05]  /*7810*/  @!P0 BRA `(.L_x_36) ;  /* 0x0000000000408947 */ /* 0x000fea0003800000 */
        /* <DEDUP_REMOVED lines=16> */
.L_x_36:
[----:B------:R-:W-:-:S04]  /*7920*/  UIADD3 UR4, UR40, 0x1000, URZ ;  /* 0x0000100028047890 */ /* 0x000fc8000fffe03f */
[----:B------:R-:W-:-:S06]  /*7930*/  ULOP3.LUT UP0, URZ, UR4, 0x9f, URZ, 0xc0, !UPT ;  /* 0x0000009f043f7892 */ /* 0x000fcc000f80c03f */
[----:B------:R-:W-:-:S13]  /*7940*/  PLOP3.LUT P0, PT, PT, PT, UP0, 0x80, 0x0 ;  /* 0x000000000000781c */ /* 0x000fda0003f0f008 */
        /* <DEDUP_REMOVED lines=17> */
.L_x_37:
[----:B------:R-:W-:-:S13]  /*7a60*/  LOP3.LUT P6, RZ, R24, 0x1bf, RZ, 0xc0, !PT ;  /* 0x000001bf18ff7812 */ /* 0x000fda00078cc0ff */
        /* <DEDUP_REMOVED lines=17> */
.L_x_38:
[----:B------:R-:W-:Y:S01]  /*7b80*/  ULDC.64 UR4, c[0x0][0x9f8] ;  /* 0x00027e0000047ab9 */ /* 0x000fe20000000a00 */
[----:B------:R-:W-:Y:S01]  /*7b90*/  IMAD.U32 R7, RZ, RZ, UR39 ;  /* 0x00000027ff077e24 */ /* 0x000fe2000f8e00ff */
[----:B------:R-:W-:Y:S01]  /*7ba0*/  ISETP.NE.U32.AND P0, PT, RZ, UR4, PT ;  /* 0x00000004ff007c0c */ /* 0x000fe2000bf05070 */
[----:B------:R-:W-:Y:S01]  /*7bb0*/  IMAD.U32 R3, RZ, RZ, UR39 ;  /* 0x00000027ff037e24 */ /* 0x000fe2000f8e00ff */
[----:B------:R-:W1:Y:S02]  /*7bc0*/  LDC R0, c[0x0][0x428] ;  /* 0x00010a00ff007b82 */ /* 0x000e640000000800 */
[----:B------:R-:W-:-:S13]  /*7bd0*/  ISETP.NE.AND.EX P0, PT, RZ, UR5, PT, P0 ;  /* 0x00000005ff007c0c */ /* 0x000fda000bf05300 */
[----:B------:R-:W2:Y:S02]  /*7be0*/  @P0 LDC.64 R4, c[0x0][0x9f8] ;  /* 0x00027e00ff040b82 */ /* 0x000ea40000000a00 */
[----:B--2---:R-:W-:-:S06]  /*7bf0*/  @P0 IMAD.WIDE R4, R7, 0x4, R4 ;  /* 0x0000000407040825 */ /* 0x004fcc00078e0204 */
[----:B------:R-:W2:Y:S01]  /*7c00*/  LDC R7, c[0x0][0xda8] ;  /* 0x00036a00ff077b82 */ /* 0x000ea20000000800 */
[----:B------:R3:W4:Y:S01]  /*7c10*/  @P0 LDG.E R3, desc[UR50][R4.64] ;  /* 0x0000003204030981 */ /* 0x000722000c1e1900 */
[----:B-1----:R-:W-:Y:S01]  /*7c20*/  ISETP.NE.AND P0, PT, R0, 0x1, PT ;  /* 0x000000010000780c */ /* 0x002fe20003f05270 */
[----:B------:R-:W-:Y:S01]  /*7c30*/  IMAD R8, RZ, RZ, -UR45 ;  /* 0x8000002dff087e24 */ /* 0x000fe2000f8e02ff */
[----:B------:R-:W-:Y:S01]  /*7c40*/  ISETP.NE.AND P2, PT, R23, RZ, PT ;  /* 0x000000ff1700720c */ /* 0x000fe20003f45270 */
[----:B------:R-:W-:Y:S01]  /*7c50*/  UMOV UR36, URZ ;  /* 0x0000003f00247c82 */ /* 0x000fe20008000000 */
[----:B------:R-:W-:Y:S01]  /*7c60*/  UMOV UR6, 0xffffffff ;  /* 0xffffffff00067882 */ /* 0x000fe20000000000 */
[----:B------:R-:W-:Y:S01]  /*7c70*/  IMAD.U32 R20, RZ, RZ, UR38 ;  /* 0x00000026ff147e24 */ /* 0x000fe2000f8e00ff */
[----:B---3--:R-:W1:Y:S09]  /*7c80*/  LDC.64 R4, c[0x0][0x3f8] ;  /* 0x0000fe00ff047b82 */ /* 0x008e720000000a00 */
[----:B------:R-:W-:Y:S01]  /*7c90*/  VOTEU.ALL UP1, P2 ;  /* 0x00000000003f7886 */ /* 0x000fe20001020000 */
[----:B------:R-:W3:Y:S01]  /*7ca0*/  @P0 LDC R0, c[0x0][0x42c] ;  /* 0x00010b00ff000b82 */ /* 0x000ee20000000800 */
[----:B--2---:R-:W-:-:S03]  /*7cb0*/  IMAD R8, R7, R8, UR49 ;  /* 0x0000003107087e24 */ /* 0x004fc6000f8e0208 */
[----:B------:R-:W-:Y:S01]  /*7cc0*/  @!UP1 UIADD3 UR4, UP0, UR52, 0x270, URZ ;  /* 0x0000027034049890 */ /* 0x000fe2000ff1e03f */
[----:B------:R-:W-:-:S03]  /*7cd0*/  IMAD R8, R8, 0xc0, RZ ;  /* 0x000000c008087824 */ /* 0x000fc600078e02ff */
[----:B------:R-:W2:Y:S01]  /*7ce0*/  @P0 LDC R7, c[0x0][0x430] ;  /* 0x00010c00ff070b82 */ /* 0x000ea20000000800 */
[----:B------:R-:W-:Y:S01]  /*7cf0*/  @!UP1 UIADD3.X UR5, URZ, UR53, URZ, UP0, !UPT ;  /* 0x000000353f059290 */ /* 0x000fe200087fe43f */
[----:B------:R-:W-:Y:S02]  /*7d00*/  R2UR UR37, R8 ;  /* 0x00000000082572ca */ /* 0x000fe400000e0000 */
[----:B-1----:R-:W-:-:S04]  /*7d10*/  ISETP.NE.U32.AND P1, PT, R4, RZ, PT ;  /* 0x000000ff0400720c */ /* 0x002fc80003f25070 */
[----:B------:R-:W-:Y:S01]  /*7d20*/  ISETP.NE.AND.EX P1, PT, R5, RZ, PT, P1 ;  /* 0x000000ff0500720c */ /* 0x000fe20003f25310 */
[----:B---3--:R-:W-:-:S06]  /*7d30*/  @P0 IMAD.HI.U32 R0, R0, UR38, RZ ;  /* 0x0000002600000c27 */ /* 0x008fcc000f8e00ff */
[----:B------:R1:W-:Y:S01]  /*7d40*/  @!UP1 UTMAPF.L2.4D [UR36], [UR4] ;  /* 0x00000024040095b8 */ /* 0x0003e20008018000 */
[----:B--2---:R-:W-:Y:S02]  /*7d50*/  @P0 SHF.R.U32.HI R20, RZ, R7, R0 ;  /* 0x00000007ff140219 */ /* 0x004fe40000011600 */
[----:B----4-:R-:W-:Y:S02]  /*7d60*/  SHF.R.S32.HI R0, RZ, 0x1f, R3 ;  /* 0x0000001fff007819 */ /* 0x010fe40000011403 */
[----:B------:R-:W-:Y:S01]  /*7d70*/  SEL R6, R3, RZ, !P1 ;  /* 0x000000ff03067207 */ /* 0x000fe20004800000 */
[----:B-1----:R-:W-:Y:S06]  /*7d80*/  BRA.DIV UR6, `(.L_x_39) ;  /* 0x0000001a06d07947 */ /* 0x002fec000b800000 */
[----:B------:R1:W2:Y:S02]  /*7d90*/  SHFL.IDX PT, R14, R22, RZ, 0x1f ;  /* 0x00001fff160e7589 */ /* 0x0002a400000e0000 */
.L_x_92:
[----:B--2---:R-:W-:Y:S01]  /*7da0*/  ISETP.NE.AND P0, PT, R14, RZ, PT ;  /* 0x000000ff0e00720c */ /* 0x004fe20003f05270 */
[----:B------:R-:W-:Y:S01]  /*7db0*/  IMAD.MOV.U32 R12, RZ, RZ, R6 ;  /* 0x000000ffff0c7224 */ /* 0x000fe200078e0006 */
[----:B------:R-:W-:-:S11]  /*7dc0*/  PLOP3.LUT P6, PT, PT, PT, PT, 0x8, 0x0 ;  /* 0x000000000000781c */ /* 0x000fd60003fce170 */
[----:B------:R-:W-:Y:S05]  /*7dd0*/  @P0 BRA `(.L_x_40) ;  /* 0x0000000400700947 */ /* 0x000fea0003800000 */
[----:B------:R-:W-:-:S06]  /*7de0*/  UIADD3 UR4, UR41, -0x1, URZ ;  /* 0xffffffff29047890 */ /* 0x000fcc000fffe03f */
[----:B------:R-:W-:Y:S01]  /*7df0*/  IMAD.U32 R9, RZ, RZ, UR4 ;  /* 0x00000004ff097e24 */ /* 0x000fe2000f8e00ff */
[----:B------:R-:W-:-:S03]  /*7e00*/  UMOV UR4, 0xffffffff ;  /* 0xffffffff00047882 */ /* 0x000fc60000000000 */
[----:B------:R-:W-:Y:S05]  /*7e10*/  BRA.DIV UR4, `(.L_x_41) ;  /* 0x0000001a04cc7947 */ /* 0x000fea000b800000 */
[----:B------:R-:W-:-:S13]  /*7e20*/  ELECT P6, URZ, PT ;  /* 0x00000000003f782f */ /* 0x000fda00038c0000 */
.L_x_95:
[----:B------:R-:W-:Y:S05]  /*7e30*/  @!P6 BRA `(.L_x_42) ;  /* 0x000000040014e947 */ /* 0x000fea0003800000 */
[----:B------:R-:W-:Y:S01]  /*7e40*/  LEA R11, R19, UR40, 0x3 ;  /* 0x00000028130b7c11 */ /* 0x000fe2000f8e18ff */
[----:B------:R-:W-:Y:S01]  /*7e50*/  IMAD.MOV.U32 R12, RZ, RZ, R3 ;  /* 0x000000ffff0c7224 */ /* 0x000fe200078e0003 */
[----:B------:R-:W-:Y:S01]  /*7e60*/  SHF.L.U32 R10, R16, 0x1f, RZ ;  /* 0x0000001f100a7819 */ /* 0x000fe200000006ff */
[----:B------:R-:W-:Y:S06]  /*7e70*/  @!P1 BRA `(.L_x_43) ;  /* 0x0000000000489947 */ /* 0x000fec0003800000 */
[----:B------:R-:W2:Y:S01]  /*7e80*/  LDC R14, c[0x0][0x41c] ;  /* 0x00010700ff0e7b82 */ /* 0x000ea20000000800 */
[----:B------:R-:W-:Y:S01]  /*7e90*/  IMAD.MOV.U32 R13, RZ, RZ, R9 ;  /* 0x000000ffff0d7224 */ /* 0x000fe200078e0009 */
[----:B------:R-:W-:Y:S02]  /*7ea0*/  ULDC.64 UR4, c[0x0][0x408] ;  /* 0x0001020000047ab9 */ /* 0x000fe40000000a00 */
[----:B------:R-:W-:-:S04]  /*7eb0*/  IMAD R12, R0, UR4, RZ ;  /* 0x00000004000c7c24 */ /* 0x000fc8000f8e02ff */
[----:B------:R-:W-:Y:S01]  /*7ec0*/  IMAD R15, R3, UR5, R12 ;  /* 0x00000005030f7c24 */ /* 0x000fe2000f8e020c */
[----:B--2---:R-:W-:-:S13]  /*7ed0*/  ISETP.NE.AND P0, PT, R14, 0x1, PT ;  /* 0x000000010e00780c */ /* 0x004fda0003f05270 */
[----:B------:R-:W2:Y:S02]  /*7ee0*/  @P0 LDC.64 R6, c[0x0][0x420] ;  /* 0x00010800ff060b82 */ /* 0x000ea40000000a00 */
[----:B--2---:R-:W-:-:S05]  /*7ef0*/  @P0 IMAD.HI.U32 R6, R9, R6, RZ ;  /* 0x0000000609060227 */ /* 0x004fca00078e00ff */
[----:B------:R-:W-:-:S04]  /*7f00*/  @P0 SHF.R.U32.HI R13, RZ, R7, R6 ;  /* 0x00000007ff0d0219 */ /* 0x000fc80000011606 */
[--C-:B------:R-:W-:Y:S01]  /*7f10*/  SHF.R.S32.HI R7, RZ, 0x1f, R13.reuse ;  /* 0x0000001fff077819 */ /* 0x100fe2000001140d */
[----:B------:R-:W-:-:S04]  /*7f20*/  IMAD.MOV.U32 R6, RZ, RZ, R13 ;  /* 0x000000ffff067224 */ /* 0x000fc800078e000d */
[----:B------:R-:W-:-:S04]  /*7f30*/  IMAD.WIDE.U32 R6, R3, UR4, R6 ;  /* 0x0000000403067c25 */ /* 0x000fc8000f8e0006 */
[----:B------:R-:W-:Y:S01]  /*7f40*/  IMAD.IADD R7, R7, 0x1, R15 ;  /* 0x0000000107077824 */ /* 0x000fe200078e020f */
[----:B------:R-:W-:-:S04]  /*7f50*/  LEA R4, P0, R6, R4, 0x2 ;  /* 0x0000000406047211 */ /* 0x000fc800078010ff */
[----:B------:R-:W-:-:S05]  /*7f60*/  LEA.HI.X R5, R6, R5, R7, 0x2, P0 ;  /* 0x0000000506057211 */ /* 0x000fca00000f1407 */
[----:B------:R2:W5:Y:S01]  /*7f70*/  LDG.E R12, desc[UR50][R4.64] ;  /* 0x00000032040c7981 */ /* 0x000562000c1e1900 */
[----:B------:R-:W-:-:S04]  /*7f80*/  IMAD.MOV R6, RZ, RZ, -R13 ;  /* 0x000000ffff067224 */ /* 0x000fc800078e0a0d */
[----:B------:R-:W-:-:S07]  /*7f90*/  IMAD R9, R14, R6, R9 ;  /* 0x000000060e097224 */ /* 0x000fce00078e0209 */
.L_x_43:
[----:B------:R-:W3:Y:S01]  /*7fa0*/  SYNCS.PHASECHK.TRANS64.TRYWAIT P3, [R11+URZ+0x13280], R10 ;  /* 0x0132800a0b0075a7 */ /* 0x000ee2000806017f */
[----:B------:R-:W-:Y:S01]  /*7fb0*/  ISETP.NE.AND P0, PT, R23, RZ, PT ;  /* 0x000000ff1700720c */ /* 0x000fe20003f05270 */
[----:B---3--:R-:W-:-:S12]  /*7fc0*/  @!P3 BRA `(.L_x_44) ;  /* 0x000000180080b947 */ /* 0x008fd80003800000 */
.L_x_96:
[----:B------:R-:W-:Y:S05]  /*7fd0*/  @P0 BRA `(.L_x_45) ;  /* 0x0000000000140947 */ /* 0x000fea0003800000 */
[----:B------:R-:W-:Y:S01]  /*7fe0*/  ISETP.NE.AND P3, PT, R2, RZ, PT ;  /* 0x000000ff0200720c */ /* 0x000fe20003f65270 */
[----:B--2---:R-:W-:-:S04]  /*7ff0*/  IMAD.MOV.U32 R4, RZ, RZ, 0x2800 ;  /* 0x00002800ff047424 */ /* 0x004fc800078e00ff */
[----:B------:R4:W-:Y:S08]  /*8000*/  SYNCS.ARRIVE.TRANS64 RZ, [R11+URZ+0x13270], R4 ;  /* 0x013270040bff79a7 */ /* 0x0009f0000800003f */
[----:B------:R-:W-:Y:S05]  /*8010*/  @!P3 BRA `(.L_x_45) ;  /* 0x000000000004b947 */ /* 0x000fea0003800000 */
[----:B------:R-:W-:Y:S01]  /*8020*/  BPT.TRAP 0x1 ;  /* 0x000000040000795c */ /* 0x000fe20000300000 */
.L_x_45:
[----:B--2-4-:R-:W-:Y:S01]  /*8030*/  IMAD.U32 R4, RZ, RZ, UR40 ;  /* 0x00000028ff047e24 */ /* 0x014fe2000f8e00ff */
[----:B------:R-:W-:Y:S01]  /*8040*/  R2UR UR9, R11 ;  /* 0x000000000b0972ca */ /* 0x000fe200000e0000 */
[----:B------:R-:W-:Y:S01]  /*8050*/  IMAD R9, R9, 0xa0, RZ ;  /* 0x000000a009097824 */ /* 0x000fe200078e02ff */
[----:B------:R-:W-:Y:S01]  /*8060*/  R2UR UR12, R20 ;  /* 0x00000000140c72ca */ /* 0x000fe200000e0000 */
[----:B------:R-:W-:Y:S01]  /*8070*/  IMAD R4, R19, 0x2800, R4 ;  /* 0x0000280013047824 */ /* 0x000fe200078e0204 */
[----:B-----5:R-:W-:Y:S01]  /*8080*/  R2UR UR13, R12 ;  /* 0x000000000c0d72ca */ /* 0x020fe200000e0000 */
[----:B------:R-:W-:Y:S01]  /*8090*/  UIADD3 UR4, UP0, UR52, 0x470, URZ ;  /* 0x0000047034047890 */ /* 0x000fe2000ff1e03f */
[----:B------:R-:W-:Y:S01]  /*80a0*/  R2UR UR11, R9 ;  /* 0x00000000090b72ca */ /* 0x000fe200000e0000 */
[----:B------:R-:W-:Y:S01]  /*80b0*/  UMOV UR6, 0x0 ;  /* 0x0000000000067882 */ /* 0x000fe20000000000 */
[----:B------:R-:W-:Y:S01]  /*80c0*/  R2UR UR8, R4 ;  /* 0x00000000040872ca */ /* 0x000fe200000e0000 */
[----:B------:R-:W-:Y:S01]  /*80d0*/  UIADD3.X UR5, URZ, UR53, URZ, UP0, !UPT ;  /* 0x000000353f057290 */ /* 0x000fe200087fe43f */
[----:B------:R-:W-:Y:S01]  /*80e0*/  UMOV UR7, 0x14f00000 ;  /* 0x14f0000000077882 */ /* 0x000fe20000000000 */
[----:B------:R-:W-:-:S02]  /*80f0*/  UMOV UR10, URZ ;  /* 0x0000003f000a7c82 */ /* 0x000fc40008000000 */
[----:B------:R-:W-:-:S08]  /*8100*/  UIADD3 UR9, UR9, 0x13270, URZ ;  /* 0x0001327009097890 */ /* 0x000fd0000fffe03f */
[----:B------:R-:W-:-:S09]  /*8110*/  UIADD3 UR8, UR8, 0x6000, URZ ;  /* 0x0000600008087890 */ /* 0x000fd2000fffe03f */
[----:B------:R2:W-:Y:S01]  /*8120*/  UTMALDG.4D [UR8], [UR4], desc[UR6] ;  /* 0x00000608040075b4 */ /* 0x0005e20008019000 */
[----:B------:R-:W4:Y:S02]  /*8130*/  SYNCS.PHASECHK.TRANS64.TRYWAIT P3, [R11+URZ+0x13240], R10 ;  /* 0x0132400a0b0075a7 */ /* 0x000f24000806017f */
[----:B--2-4-:R-:W-:Y:S05]  /*8140*/  @!P3 BRA `(.L_x_46) ;  /* 0x000000180034b947 */ /* 0x014fea0003800000 */
.L_x_97:
[----:B------:R-:W-:Y:S05]  /*8150*/  @P0 BRA `(.L_x_47) ;  /* 0x0000000000140947 */ /* 0x000fea0003800000 */
[----:B------:R-:W-:Y:S01]  /*8160*/  ISETP.NE.AND P0, PT, R2, RZ, PT ;  /* 0x000000ff0200720c */ /* 0x000fe20003f05270 */
[----:B------:R-:W-:-:S04]  /*8170*/  IMAD.MOV.U32 R6, RZ, RZ, 0x2800 ;  /* 0x00002800ff067424 */ /* 0x000fc800078e00ff */
[----:B------:R4:W-:Y:S08]  /*8180*/  SYNCS.ARRIVE.TRANS64 RZ, [R11+URZ+0x13230], R6 ;  /* 0x013230060bff79a7 */ /* 0x0009f0000800003f */
[----:B------:R-:W-:Y:S05]  /*8190*/  @!P0 BRA `(.L_x_47) ;  /* 0x0000000000048947 */ /* 0x000fea0003800000 */
[----:B------:R-:W-:Y:S01]  /*81a0*/  BPT.TRAP 0x1 ;  /* 0x000000040000795c */ /* 0x000fe20000300000 */
.L_x_47:
[----:B------:R-:W-:Y:S01]  /*81b0*/  R2UR UR8, R4 ;  /* 0x00000000040872ca */ /* 0x000fe200000e0000 */
[----:B------:R-:W-:Y:S01]  /*81c0*/  UIADD3 UR4, UP0, UR52, 0x370, URZ ;  /* 0x0000037034047890 */ /* 0x000fe2000ff1e03f */
[----:B------:R-:W-:Y:S01]  /*81d0*/  R2UR UR9, R11 ;  /* 0x000000000b0972ca */ /* 0x000fe200000e0000 */
[----:B------:R-:W-:Y:S01]  /*81e0*/  UMOV UR6, 0x0 ;  /* 0x0000000000067882 */ /* 0x000fe20000000000 */
[----:B------:R-:W-:Y:S01]  /*81f0*/  R2UR UR11, R9 ;  /* 0x00000000090b72ca */ /* 0x000fe200000e0000 */
[----:B------:R-:W-:Y:S01]  /*8200*/  UIADD3.X UR5, URZ, UR53, URZ, UP0, !UPT ;  /* 0x000000353f057290 */ /* 0x000fe200087fe43f */
[----:B------:R-:W-:Y:S01]  /*8210*/  R2UR UR12, R20 ;  /* 0x00000000140c72ca */ /* 0x000fe200000e0000 */
[----:B------:R-:W-:Y:S01]  /*8220*/  UMOV UR7, 0x14f00000 ;  /* 0x14f0000000077882 */ /* 0x000fe20000000000 */
[----:B------:R-:W-:Y:S01]  /*8230*/  R2UR UR13, R12 ;  /* 0x000000000c0d72ca */ /* 0x000fe200000e0000 */
[----:B------:R-:W-:-:S04]  /*8240*/  UMOV UR10, URZ ;  /* 0x0000003f000a7c82 */ /* 0x000fc80008000000 */
[----:B------:R-:W-:Y:S02]  /*8250*/  UIADD3 UR8, UR8, 0xe000, URZ ;  /* 0x0000e00008087890 */ /* 0x000fe4000fffe03f */
[----:B------:R-:W-:-:S09]  /*8260*/  UIADD3 UR9, UR9, 0x13230, URZ ;  /* 0x0001323009097890 */ /* 0x000fd2000fffe03f */
[----:B------:R1:W-:Y:S02]  /*8270*/  UTMALDG.4D [UR8], [UR4], desc[UR6] ;  /* 0x00000608040075b4 */ /* 0x0003e40008019000 */
[----:B-1----:R-:W-:Y:S01]  /*8280*/  NOP ;  /* 0x0000000000007918 */ /* 0x002fe20000000000 */
.L_x_42:
[----:B------:R-:W-:Y:S05]  /*8290*/  WARPSYNC.ALL ;  /* 0x0000000000007948 */ /* 0x000fea0003800000 */
[----:B------:R-:W-:Y:S01]  /*82a0*/  ELECT P0, URZ, PT ;  /* 0x00000000003f782f */ /* 0x000fe20003800000 */
[----:B------:R-:W-:Y:S01]  /*82b0*/  BAR.SYNC.DEFER_BLOCKING 0x8, 0x1a0 ;  /* 0x0206800000007b1d */ /* 0x000fe20000010000 */
[----:B------:R-:W-:Y:S02]  /*82c0*/  UIADD3 UR4, UP0, UR52, 0x270, URZ ;  /* 0x0000027034047890 */ /* 0x000fe4000ff1e03f */
[----:B------:R-:W-:Y:S02]  /*82d0*/  UIADD3 UR8, UR40, 0xb000, URZ ;  /* 0x0000b00028087890 */ /* 0x000fe4000fffe03f */
[----:B------:R-:W-:-:S02]  /*82e0*/  UIADD3 UR9, UR40, 0x13200, URZ ;  /* 0x0001320028097890 */ /* 0x000fc4000fffe03f */
[----:B------:R-:W-:Y:S01]  /*82f0*/  UIADD3.X UR5, URZ, UR53, URZ, UP0, !UPT ;  /* 0x000000353f057290 */ /* 0x000fe200087fe43f */
[----:B------:R-:W-:Y:S01]  /*8300*/  UMOV UR6, 0x0 ;  /* 0x0000000000067882 */ /* 0x000fe20000000000 */
[----:B------:R-:W-:Y:S01]  /*8310*/  UMOV UR7, 0x12f00000 ;  /* 0x12f0000000077882 */ /* 0x000fe20000000000 */
[----:B------:R-:W-:Y:S02]  /*8320*/  UMOV UR10, URZ ;  /* 0x0000003f000a7c82 */ /* 0x000fe40008000000 */
[----:B------:R-:W-:Y:S01]  /*8330*/  @P0 R2UR UR11, R8 ;  /* 0x00000000080b02ca */ /* 0x000fe200000e0000 */
[----:B------:R-:W-:Y:S01]  /*8340*/  @P0 IMAD.MOV.U32 R4, RZ, RZ, 0x3000 ;  /* 0x00003000ff040424 */ /* 0x000fe200078e00ff */
[----:B------:R-:W-:Y:S01]  /*8350*/  UMOV UR12, UR38 ;  /* 0x00000026000c7c82 */ /* 0x000fe20008000000 */
[----:B------:R-:W-:Y:S02]  /*8360*/  UMOV UR13, UR39 ;  /* 0x00000027000d7c82 */ /* 0x000fe40008000000 */
[----:B------:R1:W-:Y:S08]  /*8370*/  @P0 SYNCS.ARRIVE.TRANS64 RZ, [UR40+0x13200], R4 ;  /* 0x01320004ffff09a7 */ /* 0x0003f00008000028 */
[----:B------:R1:W-:Y:S02]  /*8380*/  UTMALDG.4D [UR8], [UR4], desc[UR6] ;  /* 0x00000608040075b4 */ /* 0x0003e40008019000 */
[----:B-1----:R-:W-:Y:S01]  /*8390*/  NOP ;  /* 0x0000000000007918 */ /* 0x002fe20000000000 */
.L_x_40:
[----:B------:R-:W-:-:S06]  /*83a0*/  ULOP3.LUT UR4, UR47, 0x1, URZ, 0xc, !UPT ;  /* 0x000000012f047892 */ /* 0x000fcc000f8e0c3f */
[----:B------:R-:W-:-:S05]  /*83b0*/  IMAD.U32 R4, RZ, RZ, UR4 ;  /* 0x00000004ff047e24 */ /* 0x000fca000f8e00ff */
[----:B------:R-:W-:-:S04]  /*83c0*/  SHF.L.U32 R4, R4, 0x1f, RZ ;  /* 0x0000001f04047819 */ /* 0x000fc800000006ff */
[----:B------:R-:W5:Y:S02]  /*83d0*/  SYNCS.PHASECHK.TRANS64.TRYWAIT P0, [UR40+0x13220], R4 ;  /* 0x01322004ff0075a7 */ /* 0x000f640008000168 */
[----:B-----5:R-:W-:Y:S05]  /*83e0*/  @!P0 BRA `(.L_x_48) ;  /* 0x0000001400a08947 */ /* 0x020fea0003800000 */
.L_x_98:
[----:B------:R-:W-:-:S06]  /*83f0*/  UISETP.GE.AND UP0, UPT, UR42, 0xa1, UPT ;  /* 0x000000a12a00788c */ /* 0x000fcc000bf06270 */
[----:B------:R-:W-:-:S13]  /*8400*/  PLOP3.LUT P0, PT, PT, PT, UP0, 0x80, 0x0 ;  /* 0x000000000000781c */ /* 0x000fda0003f0f008 */
[----:B------:R-:W-:Y:S05]  /*8410*/  @!P0 BRA `(.L_x_49) ;  /* 0x0000000800b48947 */ /* 0x000fea0003800000 */
[----:B------:R-:W-:Y:S01]  /*8420*/  UIADD3 UR4, UR41, -0x2, URZ ;  /* 0xfffffffe29047890 */ /* 0x000fe2000fffe03f */
[----:B----4-:R-:W-:Y:S02]  /*8430*/  IMAD.MOV.U32 R6, RZ, RZ, R16 ;  /* 0x000000ffff067224 */ /* 0x010fe400078e0010 */
[----:B------:R-:W-:-:S03]  /*8440*/  IMAD.MOV.U32 R7, RZ, RZ, R19 ;  /* 0x000000ffff077224 */ /* 0x000fc600078e0013 */
[----:B------:R-:W-:-:S07]  /*8450*/  IMAD.U32 R14, RZ, RZ, UR4 ;  /* 0x00000004ff0e7e24 */ /* 0x000fce000f8e00ff */
.L_x_69:
[----:B------:R-:W-:Y:S01]  /*8460*/  VIADD R19, R7, 0x1 ;  /* 0x0000000107137836 */ /* 0x000fe20000000000 */
[----:B------:R-:W-:Y:S04]  /*8470*/  BSSY B0, `(.L_x_50) ;  /* 0x0000060000007945 */ /* 0x000fe80003800000 */
[----:B------:R-:W-:-:S04]  /*8480*/  ISETP.NE.AND P0, PT, R19, 0x2, PT ;  /* 0x000000021300780c */ /* 0x000fc80003f05270 */
[----:B------:R-:W-:Y:S02]  /*8490*/  SEL R5, RZ, 0x1, P0 ;  /* 0x00000001ff057807 */ /* 0x000fe40000000000 */
[----:B------:R-:W-:Y:S02]  /*84a0*/  SEL R19, R19, RZ, P0 ;  /* 0x000000ff13137207 */ /* 0x000fe40000000000 */
[----:B------:R-:W-:Y:S01]  /*84b0*/  LOP3.LUT R16, R6, R5, RZ, 0x3c, !PT ;  /* 0x0000000506107212 */ /* 0x000fe200078e3cff */
[----:B--23--:R-:W-:Y:S06]  /*84c0*/  @!P6 BRA `(.L_x_51) ;  /* 0x000000040068e947 */ /* 0x00cfec0003800000 */
[----:B------:R-:W-:Y:S01]  /*84d0*/  LEA R8, R19, UR40, 0x3 ;  /* 0x0000002813087c11 */ /* 0x000fe2000f8e18ff */
[----:B--23--:R-:W-:Y:S01]  /*84e0*/  IMAD.MOV.U32 R11, RZ, RZ, R14 ;  /* 0x000000ffff0b7224 */ /* 0x00cfe200078e000e */
[----:B------:R-:W-:Y:S01]  /*84f0*/  SHF.L.U32 R9, R16, 0x1f, RZ ;  /* 0x0000001f10097819 */ /* 0x000fe200000006ff */
[----:B------:R-:W-:Y:S06]  /*8500*/  @!P1 BRA `(.L_x_52) ;  /* 0x00000000004c9947 */ /* 0x000fec0003800000 */
[----:B------:R-:W2:Y:S01]  /*8510*/  LDC R11, c[0x0][0x41c] ;  /* 0x00010700ff0b7b82 */ /* 0x000ea20000000800 */
[----:B------:R-:W-:Y:S01]  /*8520*/  IMAD.MOV.U32 R15, RZ, RZ, R14 ;  /* 0x000000ffff0f7224 */ /* 0x000fe200078e000e */
[----:B------:R-:W-:Y:S01]  /*8530*/  ULDC.64 UR4, c[0x0][0x408] ;  /* 0x0001020000047ab9 */ /* 0x000fe20000000a00 */
[----:B--2---:R-:W-:-:S13]  /*8540*/  ISETP.NE.AND P0, PT, R11, 0x1, PT ;  /* 0x000000010b00780c */ /* 0x004fda0003f05270 */
[----:B------:R-:W2:Y:S02]  /*8550*/  @P0 LDC.64 R4, c[0x0][0x420] ;  /* 0x00010800ff040b82 */ /* 0x000ea40000000a00 */
[----:B--2---:R-:W-:-:S05]  /*8560*/  @P0 IMAD.HI.U32 R4, R14, R4, RZ ;  /* 0x000000040e040227 */ /* 0x004fca00078e00ff */
[----:B------:R-:W-:Y:S01]  /*8570*/  @P0 SHF.R.U32.HI R15, RZ, R5, R4 ;  /* 0x00000005ff0f0219 */ /* 0x000fe20000011604 */
[----:B------:R-:W-:-:S03]  /*8580*/  IMAD R4, R0, UR4, RZ ;  /* 0x0000000400047c24 */ /* 0x000fc6000f8e02ff */
[--C-:B------:R-:W-:Y:S01]  /*8590*/  SHF.R.S32.HI R5, RZ, 0x1f, R15.reuse ;  /* 0x0000001fff057819 */ /* 0x100fe2000001140f */
[----:B------:R-:W-:Y:S02]  /*85a0*/  IMAD R13, R3, UR5, R4 ;  /* 0x00000005030d7c24 */ /* 0x000fe4000f8e0204 */
[----:B------:R-:W-:-:S04]  /*85b0*/  IMAD.MOV.U32 R4, RZ, RZ, R15 ;  /* 0x000000ffff047224 */ /* 0x000fc800078e000f */
[----:B------:R-:W-:Y:S01]  /*85c0*/  IMAD.WIDE.U32 R4, R3, UR4, R4 ;  /* 0x0000000403047c25 */ /* 0x000fe2000f8e0004 */
[----:B------:R-:W-:-:S03]  /*85d0*/  ULDC.64 UR4, c[0x0][0x3f8] ;  /* 0x0000fe0000047ab9 */ /* 0x000fc60000000a00 */
[----:B------:R-:W-:Y:S01]  /*85e0*/  IMAD.IADD R5, R13, 0x1, R5 ;  /* 0x000000010d057824 */ /* 0x000fe200078e0205 */
[----:B------:R-:W-:-:S04]  /*85f0*/  LEA R12, P0, R4, UR4, 0x2 ;  /* 0x00000004040c7c11 */ /* 0x000fc8000f8010ff */
[----:B------:R-:W-:-:S05]  /*8600*/  LEA.HI.X R13, R4, UR5, R5, 0x2, P0 ;  /* 0x00000005040d7c11 */ /* 0x000fca00080f1405 */
[----:B------:R2:W5:Y:S01]  /*8610*/  LDG.E R12, desc[UR50][R12.64] ;  /* 0x000000320c0c7981 */ /* 0x000562000c1e1900 */
[----:B------:R-:W-:-:S04]  /*8620*/  IMAD.MOV R4, RZ, RZ, -R15 ;  /* 0x000000ffff047224 */ /* 0x000fc800078e0a0f */
[----:B------:R-:W-:-:S07]  /*8630*/  IMAD R11, R11, R4, R14 ;  /* 0x000000040b0b7224 */ /* 0x000fce00078e020e */
.L_x_52:
[----:B------:R-:W3:Y:S01]  /*8640*/  SYNCS.PHASECHK.TRANS64.TRYWAIT P0, [R8+URZ+0x13280], R9 ;  /* 0x01328009080075a7 */ /* 0x000ee2000800017f */
[----:B------:R-:W-:Y:S01]  /*8650*/  BSSY B1, `(.L_x_53) ;  /* 0x0000003000017945 */ /* 0x000fe20003800000 */
[----:B------:R-:W-:-:S03]  /*8660*/  ISETP.NE.AND P3, PT, R23, RZ, PT ;  /* 0x000000ff1700720c */ /* 0x000fc60003f65270 */
[----:B---3--:R-:W-:Y:S10]  /*8670*/  @!P0 BRA `(.L_x_54) ;  /* 0x0000001400148947 */ /* 0x008ff40003800000 */
.L_x_99:
[----:B------:R-:W-:Y:S05]  /*8680*/  BSYNC B1 ;  /* 0x0000000000017941 */ /* 0x000fea0003800000 */
.L_x_53:
[----:B------:R-:W-:Y:S04]  /*8690*/  BSSY B1, `(.L_x_55) ;  /* 0x0000007000017945 */ /* 0x000fe80003800000 */
[----:B------:R-:W-:Y:S05]  /*86a0*/  @P3 BRA `(.L_x_56) ;  /* 0x0000000000143947 */ /* 0x000fea0003800000 */
[----:B------:R-:W-:Y:S01]  /*86b0*/  ISETP.NE.AND P0, PT, R2, RZ, PT ;  /* 0x000000ff0200720c */ /* 0x000fe20003f05270 */
[----:B------:R-:W-:-:S04]  /*86c0*/  IMAD.MOV.U32 R5, RZ, RZ, 0x2800 ;  /* 0x00002800ff057424 */ /* 0x000fc800078e00ff */
[----:B------:R4:W-:Y:S08]  /*86d0*/  SYNCS.ARRIVE.TRANS64 RZ, [R8+URZ+0x13270], R5 ;  /* 0x0132700508ff79a7 */ /* 0x0009f0000800003f */
[----:B------:R-:W-:Y:S05]  /*86e0*/  @!P0 BRA `(.L_x_56) ;  /* 0x0000000000048947 */ /* 0x000fea0003800000 */
[----:B------:R-:W-:Y:S01]  /*86f0*/  BPT.TRAP 0x1 ;  /* 0x000000040000795c */ /* 0x000fe20000300000 */
.L_x_56:
[----:B------:R-:W-:Y:S05]  /*8700*/  BSYNC B1 ;  /* 0x0000000000017941 */ /* 0x000fea0003800000 */
.L_x_55:
[----:B--2---:R-:W-:Y:S01]  /*8710*/  IMAD.MOV.U32 R13, RZ, RZ, RZ ;  /* 0x000000ffff0d7224 */ /* 0x004fe200078e00ff */
[----:B------:R-:W-:Y:S01]  /*8720*/  R2UR UR12, R20 ;  /* 0x00000000140c72ca */ /* 0x000fe200000e0000 */
[----:B------:R-:W-:Y:S01]  /*8730*/  IMAD.U32 R10, RZ, RZ, UR40 ;  /* 0x00000028ff0a7e24 */ /* 0x000fe2000f8e00ff */
[----:B------:R-:W-:Y:S01]  /*8740*/  UIADD3 UR4, UP0, UR52, 0x470, URZ ;  /* 0x0000047034047890 */ /* 0x000fe2000ff1e03f */
[----:B------:R-:W-:Y:S01]  /*8750*/  PLOP3.LUT P0, PT, PT, PT, PT, 0x80, 0x0 ;  /* 0x000000000000781c */ /* 0x000fe20003f0f070 */
[----:B------:R-:W-:Y:S01]  /*8760*/  IMAD R11, R11, 0xa0, RZ ;  /* 0x000000a00b0b7824 */ /* 0x000fe200078e02ff */
[----:B------:R-:W-:Y:S01]  /*8770*/  R2UR UR10, R13 ;  /* 0x000000000d0a72ca */ /* 0x000fe200000e0000 */
[----:B------:R-:W-:Y:S01]  /*8780*/  IMAD R10, R19, 0x2800, R10 ;  /* 0x00002800130a7824 */ /* 0x000fe200078e020a */
[----:B------:R-:W-:Y:S01]  /*8790*/  UIADD3.X UR5, URZ, UR53, URZ, UP0, !UPT ;  /* 0x000000353f057290 */ /* 0x000fe200087fe43f */
[----:B----4-:R-:W-:Y:S01]  /*87a0*/  VIADD R5, R8, 0x13270 ;  /* 0x0001327008057836 */ /* 0x010fe20000000000 */
[----:B------:R-:W-:Y:S01]  /*87b0*/  UMOV UR6, 0x0 ;  /* 0x0000000000067882 */ /* 0x000fe20000000000 */
[----:B------:R-:W-:Y:S01]  /*87c0*/  VIADD R4, R10, 0x6000 ;  /* 0x000060000a047836 */ /* 0x000fe20000000000 */
[----:B------:R-:W-:-:S09]  /*87d0*/  UMOV UR7, 0x14f00000 ;  /* 0x14f0000000077882 */ /* 0x000fd20000000000 */
.L_x_57:
[----:B------:R-:W-:-:S13]  /*87e0*/  @P0 ELECT P4, URZ, PT ;  /* 0x00000000003f082f */ /* 0x000fda0003880000 */
[----:B-----5:R-:W-:Y:S02]  /*87f0*/  @P4 R2UR UR13, R12 ;  /* 0x000000000c0d42ca */ /* 0x020fe400000e0000 */
[----:B------:R-:W-:Y:S02]  /*8800*/  @P4 R2UR UR11, R11 ;  /* 0x000000000b0b42ca */ /* 0x000fe400000e0000 */
[----:B------:R-:W-:Y:S02]  /*8810*/  @P4 R2UR UR9, R5 ;  /* 0x00000000050942ca */ /* 0x000fe400000e0000 */
[----:B------:R-:W-:Y:S02]  /*8820*/  @P4 R2UR UR8, R4 ;  /* 0x00000000040842ca */ /* 0x000fe400000e0000 */
[----:B------:R-:W-:Y:S02]  /*8830*/  @P4 PLOP3.LUT P0, PT, P4, PT, PT, 0x8, 0x0 ;  /* 0x000000000000481c */ /* 0x000fe4000270e170 */
[----:B------:R-:W-:-:S09]  /*8840*/  PLOP3.LUT P4, PT, PT, PT, PT, 0x8, 0x0 ;  /* 0x000000000000781c */ /* 0x000fd20003f8e170 */
[----:B------:R2:W-:Y:S02]  /*8850*/  UTMALDG.4D [UR8], [UR4], desc[UR6] ;  /* 0x00000608040075b4 */ /* 0x0005e40008019000 */
[----:B--2---:R-:W-:Y:S05]  /*8860*/  @P0 BRA.U.ANY `(.L_x_57) ;  /* 0xfffffffd00dc0947 */ /* 0x004fea000393ffff */
[----:B------:R-:W2:Y:S01]  /*8870*/  SYNCS.PHASECHK.TRANS64.TRYWAIT P0, [R8+URZ+0x13240], R9 ;  /* 0x01324009080075a7 */ /* 0x000ea2000800017f */
[----:B------:R-:W-:Y:S04]  /*8880*/  BSSY B1, `(.L_x_58) ;  /* 0x0000002000017945 */ /* 0x000fe80003800000 */
[----:B--2---:R-:W-:Y:S05]  /*8890*/  @!P0 BRA `(.L_x_59) ;  /* 0x0000001000a08947 */ /* 0x004fea0003800000 */
.L_x_100:
[----:B------:R-:W-:Y:S05]  /*88a0*/  BSYNC B1 ;  /* 0x0000000000017941 */ /* 0x000fea0003800000 */
.L_x_58:
[----:B------:R-:W-:Y:S01]  /*88b0*/  BSSY B1, `(.L_x_60) ;  /* 0x0000009000017945 */ /* 0x000fe20003800000 */
[----:B------:R-:W-:Y:S02]  /*88c0*/  IMAD.MOV.U32 R4, RZ, RZ, 0x0 ;  /* 0x00000000ff047424 */ /* 0x000fe400078e00ff */
[----:B------:R-:W-:Y:S01]  /*88d0*/  IMAD.MOV.U32 R5, RZ, RZ, 0x14f00000 ;  /* 0x14f00000ff057424 */ /* 0x000fe200078e00ff */
[----:B------:R-:W-:Y:S06]  /*88e0*/  @P3 BRA `(.L_x_61) ;  /* 0x0000000000143947 */ /* 0x000fec0003800000 */
[----:B------:R-:W-:Y:S01]  /*88f0*/  ISETP.NE.AND P0, PT, R2, RZ, PT ;  /* 0x000000ff0200720c */ /* 0x000fe20003f05270 */
[----:B--23--:R-:W-:-:S04]  /*8900*/  IMAD.MOV.U32 R9, RZ, RZ, 0x2800 ;  /* 0x00002800ff097424 */ /* 0x00cfc800078e00ff */
[----:B------:R4:W-:Y:S08]  /*8910*/  SYNCS.ARRIVE.TRANS64 RZ, [R8+URZ+0x13230], R9 ;  /* 0x0132300908ff79a7 */ /* 0x0009f0000800003f */
[----:B------:R-:W-:Y:S05]  /*8920*/  @!P0 BRA `(.L_x_61) ;  /* 0x0000000000048947 */ /* 0x000fea0003800000 */
[----:B------:R-:W-:Y:S01]  /*8930*/  BPT.TRAP 0x1 ;  /* 0x000000040000795c */ /* 0x000fe20000300000 */
.L_x_61:
[----:B------:R-:W-:Y:S05]  /*8940*/  BSYNC B1 ;  /* 0x0000000000017941 */ /* 0x000fea0003800000 */
.L_x_60:
[----:B------:R-:W-:Y:S01]  /*8950*/  R2UR UR7, R5 ;  /* 0x00000000050772ca */ /* 0x000fe200000e0000 */
[----:B------:R-:W-:Y:S01]  /*8960*/  UIADD3 UR4, UP0, UR52, 0x370, URZ ;  /* 0x0000037034047890 */ /* 0x000fe2000ff1e03f */
[----:B------:R-:W-:Y:S01]  /*8970*/  R2UR UR10, R13 ;  /* 0x000000000d0a72ca */ /* 0x000fe200000e0000 */
[----:B--234-:R-:W-:Y:S01]  /*8980*/  VIADD R8, R8, 0x13230 ;  /* 0x0001323008087836 */ /* 0x01cfe20000000000 */
[----:B------:R-:W-:Y:S01]  /*8990*/  R2UR UR12, R20 ;  /* 0x00000000140c72ca */ /* 0x000fe200000e0000 */
[----:B------:R-:W-:Y:S01]  /*89a0*/  UIADD3.X UR5, URZ, UR53, URZ, UP0, !UPT ;  /* 0x000000353f057290 */ /* 0x000fe200087fe43f */
[----:B------:R-:W-:Y:S01]  /*89b0*/  R2UR UR6, R4 ;  /* 0x00000000040672ca */ /* 0x000fe200000e0000 */
[----:B------:R-:W-:Y:S01]  /*89c0*/  VIADD R4, R10, 0xe000 ;  /* 0x0000e0000a047836 */ /* 0x000fe20000000000 */
[----:B------:R-:W-:-:S13]  /*89d0*/  PLOP3.LUT P0, PT, PT, PT, PT, 0x80, 0x0 ;  /* 0x000000000000781c */ /* 0x000fda0003f0f070 */
.L_x_62:
[----:B------:R-:W-:-:S13]  /*89e0*/  @P0 ELECT P3, URZ, PT ;  /* 0x00000000003f082f */ /* 0x000fda0003860000 */
[----:B------:R-:W-:Y:S02]  /*89f0*/  @P3 R2UR UR13, R12 ;  /* 0x000000000c0d32ca */ /* 0x000fe400000e0000 */
[----:B------:R-:W-:Y:S02]  /*8a00*/  @P3 R2UR UR11, R11 ;  /* 0x000000000b0b32ca */ /* 0x000fe400000e0000 */
[----:B------:R-:W-:Y:S02]  /*8a10*/  @P3 R2UR UR9, R8 ;  /* 0x00000000080932ca */ /* 0x000fe400000e0000 */
[----:B------:R-:W-:Y:S02]  /*8a20*/  @P3 R2UR UR8, R4 ;  /* 0x00000000040832ca */ /* 0x000fe400000e0000 */
[----:B------:R-:W-:Y:S02]  /*8a30*/  @P3 PLOP3.LUT P0, PT, P3, PT, PT, 0x8, 0x0 ;  /* 0x000000000000381c */ /* 0x000fe40001f0e170 */
[----:B------:R-:W-:-:S09]  /*8a40*/  PLOP3.LUT P3, PT, PT, PT, PT, 0x8, 0x0 ;  /* 0x000000000000781c */ /* 0x000fd20003f6e170 */
[----:B------:R4:W-:Y:S02]  /*8a50*/  UTMALDG.4D [UR8], [UR4], desc[UR6] ;  /* 0x00000608040075b4 */ /* 0x0009e40008019000 */
[----:B----4-:R-:W-:Y:S05]  /*8a60*/  @P0 BRA.U.ANY `(.L_x_62) ;  /* 0xfffffffd00dc0947 */ /* 0x010fea000393ffff */
.L_x_51:
[----:B------:R-:W-:Y:S05]  /*8a70*/  BSYNC B0 ;  /* 0x0000000000007941 */ /* 0x000fea0003800000 */
.L_x_50:
[----:B------:R-:W-:-:S06]  /*8a80*/  UISETP.NE.AND UP0, UPT, UR43, 0x3, UPT ;  /* 0x000000032b00788c */ /* 0x000fcc000bf05270 */
[----:B------:R-:W-:-:S13]  /*8a90*/  PLOP3.LUT P0, PT, PT, PT, UP0, 0x80, 0x0 ;  /* 0x000000000000781c */ /* 0x000fda0003f0f008 */
[----:B------:R-:W-:Y:S05]  /*8aa0*/  @!P0 BRA `(.L_x_63) ;  /* 0x0000000000048947 */ /* 0x000fea0003800000 */
[----:B------:R-:W-:Y:S01]  /*8ab0*/  BPT.TRAP 0x1 ;  /* 0x000000040000795c */ /* 0x000fe20000300000 */
.L_x_63:
[----:B------:R-:W-:Y:S01]  /*8ac0*/  LOP3.LUT R4, R6, 0x1, RZ, 0x3c, !PT ;  /* 0x0000000106047812 */ /* 0x000fe200078e3cff */
[----:B------:R-:W-:Y:S01]  /*8ad0*/  IMAD.U32 R5, RZ, RZ, UR48 ;  /* 0x00000030ff057e24 */ /* 0x000fe2000f8e00ff */
[----:B------:R-:W-:Y:S01]  /*8ae0*/  LEA R13, R7, UR40, 0x3 ;  /* 0x00000028070d7c11 */ /* 0x000fe2000f8e18ff */
[----:B------:R-:W-:Y:S01]  /*8af0*/  BSSY B0, `(.L_x_64) ;  /* 0x0000005000007945 */ /* 0x000fe20003800000 */
[----:B------:R-:W-:Y:S02]  /*8b00*/  SHF.L.U32 R4, R4, 0x1f, RZ ;  /* 0x0000001f04047819 */ /* 0x000fe400000006ff */
[----:B------:R-:W-:Y:S02]  /*8b10*/  ISETP.NE.AND P0, PT, R5, 0x3, PT ;  /* 0x000000030500780c */ /* 0x000fe40003f05270 */
[----:B------:R-:W4:Y:S02]  /*8b20*/  SYNCS.PHASECHK.TRANS64.TRYWAIT P3, [R13+URZ+0x13270], R4 ;  /* 0x013270040d0075a7 */ /* 0x000f24000806017f */
[----:B----4-:R-:W-:Y:S09]  /*8b30*/  @!P3 BRA `(.L_x_65) ;  /* 0x00000010000cb947 */ /* 0x010ff20003800000 */
.L_x_101:
[----:B------:R-:W-:Y:S05]  /*8b40*/  BSYNC B0 ;  /* 0x0000000000007941 */ /* 0x000fea0003800000 */
.L_x_64:
[----:B------:R-:W-:Y:S05]  /*8b50*/  @!P0 BRA `(.L_x_66) ;  /* 0x0000000000048947 */ /* 0x000fea0003800000 */
[----:B------:R-:W-:Y:S01]  /*8b60*/  BPT.TRAP 0x1 ;  /* 0x000000040000795c */ /* 0x000fe20000300000 */
.L_x_66:
[----:B----4-:R-:W-:Y:S01]  /*8b70*/  SHF.L.U32 R4, R6, 0x1f, RZ ;  /* 0x0000001f06047819 */ /* 0x010fe200000006ff */
[----:B--23--:R-:W-:-:S03]  /*8b80*/  IMAD R10, R7, 0x2800, RZ ;  /* 0x00002800070a7824 */ /* 0x00cfc600078e02ff */
[----:B------:R-:W2:Y:S02]  /*8b90*/  SYNCS.PHASECHK.TRANS64.TRYWAIT P3, [R13+URZ+0x13260], R4 ;  /* 0x013260040d0075a7 */ /* 0x000ea4000806017f */
[----:B------:R-:W-:Y:S01]  /*8ba0*/  LOP3.LUT R21, R10, R18, RZ, 0xfc, !PT ;  /* 0x000000120a157212 */ /* 0x000fe200078efcff */
[----:B--2---:R-:W-:Y:S06]  /*8bb0*/  @!P3 BRA `(.L_x_67) ;  /* 0x000000100000b947 */ /* 0x004fec0003800000 */
.L_x_102:
[----:B------:R-:W-:Y:S05]  /*8bc0*/  WARPSYNC.ALL ;  /* 0x0000000000007948 */ /* 0x000fea0003800000 */
[----:B--2---:R-:W2:Y:S01]  /*8bd0*/  LDSM.16.MT88.4 R4, [R21+UR40+0x6000] ;  /* 0x006000281504783b */ /* 0x004ea20008004200 */
[----:B------:R-:W-:-:S05]  /*8be0*/  LOP3.LUT R15, R10, R17, RZ, 0xfc, !PT ;  /* 0x000000110a0f7212 */ /* 0x000fca00078efcff */
[----:B------:R-:W-:Y:S01]  /*8bf0*/  VIADD R15, R15, UR40 ;  /* 0x000000280f0f7c36 */ /* 0x000fe20008000000 */
[C-C-:B--2---:R-:W-:Y:S02]  /*8c00*/  PRMT R8, R4.reuse, 0x6420, R5.reuse ;  /* 0x0000642004087816 */ /* 0x144fe40000000005 */
[----:B------:R-:W-:Y:S02]  /*8c10*/  PRMT R9, R4, 0x7531, R5 ;  /* 0x0000753104097816 */ /* 0x000fe40000000005 */
[C-C-:B------:R-:W-:Y:S02]  /*8c20*/  PRMT R10, R6.reuse, 0x6420, R7.reuse ;  /* 0x00006420060a7816 */ /* 0x140fe40000000007 */
[----:B------:R-:W-:-:S05]  /*8c30*/  PRMT R11, R6, 0x7531, R7 ;  /* 0x00007531060b7816 */ /* 0x000fca0000000007 */
[----:B------:R-:W-:Y:S04]  /*8c40*/  STSM.16.M88.4 [R15+0x1000], R8 ;  /* 0x001000080f007844 */ /* 0x000fe80000000200 */
[----:B------:R-:W2:Y:S02]  /*8c50*/  LDSM.16.MT88.4 R4, [R21+UR40+0x6800] ;  /* 0x006800281504783b */ /* 0x000ea40008004200 */
[C-C-:B--2---:R-:W-:Y:S02]  /*8c60*/  PRMT R8, R4.reuse, 0x6420, R5.reuse ;  /* 0x0000642004087816 */ /* 0x144fe40000000005 */
[----:B------:R-:W-:Y:S02]  /*8c70*/  PRMT R9, R4, 0x7531, R5 ;  /* 0x0000753104097816 */ /* 0x000fe40000000005 */
[----:B------:R-:W-:-:S02]  /*8c80*/  PRMT R10, R6, 0x6420, R7 ;  /* 0x00006420060a7816 */ /* 0x000fc40000000007 */
        /* <DEDUP_REMOVED lines=19> */
[----:B------:R2:W-:Y:S01]  /*8dc0*/  STSM.16.M88.4 [R15+0x3000], R8 ;  /* 0x003000080f007844 */ /* 0x0005e20000000200 */
[----:B------:R-:W-:Y:S01]  /*8dd0*/  @!PT LDS RZ, [RZ] ;  /* 0x00000000fffff984 */ /* 0x000fe20000000800 */
[----:B------:R-:W-:Y:S01]  /*8de0*/  @!PT LDS RZ, [RZ] ;  /* 0x00000000fffff984 */ /* 0x000fe20000000800 */
[----:B------:R-:W-:Y:S01]  /*8df0*/  @!PT LDS RZ, [RZ] ;  /* 0x00000000fffff984 */ /* 0x000fe20000000800 */
[----:B------:R-:W-:Y:S01]  /*8e00*/  @!PT LDS RZ, [RZ] ;  /* 0x00000000fffff984 */ /* 0x000fe20000000800 */
[----:B------:R3:W-:Y:S06]  /*8e10*/  MEMBAR.ALL.CTA ;  /* 0x0000000000007992 */ /* 0x0007ec0000008000 */
[----:B---3--:R-:W3:Y:S01]  /*8e20*/  FENCE.VIEW.ASYNC.S ;  /* 0x00000000000073c6 */ /* 0x008ee20000000000 */
[----:B------:R-:W-:Y:S05]  /*8e30*/  @!P0 BRA `(.L_x_68) ;  /* 0x0000000000048947 */ /* 0x000fea0003800000 */
[----:B------:R-:W-:Y:S01]  /*8e40*/  BPT.TRAP 0x1 ;  /* 0x000000040000795c */ /* 0x000fe20000300000 */
.L_x_68:
[----:B---3--:R3:W-:Y:S01]  /*8e50*/  SYNCS.ARRIVE.TRANS64.A1T0 RZ, [R13+URZ+0x13250], RZ ;  /* 0x013250ff0dff79a7 */ /* 0x0087e2000810003f */
[----:B------:R-:W-:Y:S01]  /*8e60*/  BAR.SYNC.DEFER_BLOCKING 0x2, 0x80 ;  /* 0x0082000000007b1d */ /* 0x000fe20000010000 */
[C---:B------:R-:W-:Y:S01]  /*8e70*/  ISETP.GT.AND P0, PT, R14.reuse, RZ, PT ;  /* 0x000000ff0e00720c */ /* 0x040fe20003f04270 */
[----:B------:R-:W-:Y:S02]  /*8e80*/  @!P2 VIADD R4, R13, 0x13280 ;  /* 0x000132800d04a836 */ /* 0x000fe40000000000 */
[----:B------:R-:W-:Y:S02]  /*8e90*/  VIADD R14, R14, 0xffffffff ;  /* 0xffffffff0e0e7836 */ /* 0x000fe40000000000 */
[----:B------:R-:W-:Y:S01]  /*8ea0*/  IMAD.MOV.U32 R6, RZ, RZ, R16 ;  /* 0x000000ffff067224 */ /* 0x000fe200078e0010 */
[----:B------:R-:W-:Y:S01]  /*8eb0*/  @!P2 PRMT R4, RZ, 0x654, R4 ;  /* 0x00000654ff04a816 */ /* 0x000fe20000000004 */
[----:B------:R-:W-:-:S03]  /*8ec0*/  IMAD.MOV.U32 R7, RZ, RZ, R19 ;  /* 0x000000ffff077224 */ /* 0x000fc600078e0013 */
[----:B------:R3:W-:Y:S03]  /*8ed0*/  @!P2 SYNCS.ARRIVE.TRANS64.RED.A1T0 RZ, [R4+URZ], RZ ;  /* 0x000000ff04ffa9a7 */ /* 0x0007e6000810043f */
[----:B------:R-:W-:Y:S05]  /*8ee0*/  @P0 BRA `(.L_x_69) ;  /* 0xfffffff4005c0947 */ /* 0x000fea000383ffff */
.L_x_49:
[----:B------:R-:W-:-:S06]  /*8ef0*/  UISETP.NE.AND UP0, UPT, UR43, 0x3, UPT ;  /* 0x000000032b00788c */ /* 0x000fcc000bf05270 */
[----:B------:R-:W-:-:S13]  /*8f00*/  PLOP3.LUT P0, PT, PT, PT, UP0, 0x80, 0x0 ;  /* 0x000000000000781c */ /* 0x000fda0003f0f008 */
[----:B------:R-:W-:Y:S05]  /*8f10*/  @!P0 BRA `(.L_x_70) ;  /* 0x0000000000048947 */ /* 0x000fea0003800000 */
[----:B------:R-:W-:Y:S01]  /*8f20*/  BPT.TRAP 0x1 ;  /* 0x000000040000795c */ /* 0x000fe20000300000 */
.L_x_70:
[----:B------:R-:W-:Y:S01]  /*8f30*/  LOP3.LUT R3, R16, 0x1, RZ, 0x3c, !PT ;  /* 0x0000000110037812 */ /* 0x000fe200078e3cff */
[----:B---3--:R-:W-:Y:S01]  /*8f40*/  IMAD.U32 R4, RZ, RZ, UR48 ;  /* 0x00000030ff047e24 */ /* 0x008fe2000f8e00ff */
[----:B------:R-:W-:Y:S01]  /*8f50*/  LEA R0, R19, UR40, 0x3 ;  /* 0x0000002813007c11 */ /* 0x000fe2000f8e18ff */
[----:B------:R-:W-:Y:S01]  /*8f60*/  BSSY B0, `(.L_x_71) ;  /* 0x0000005000007945 */ /* 0x000fe20003800000 */
[----:B------:R-:W-:Y:S02]  /*8f70*/  SHF.L.U32 R3, R3, 0x1f, RZ ;  /* 0x0000001f03037819 */ /* 0x000fe400000006ff */
[----:B------:R-:W-:Y:S02]  /*8f80*/  ISETP.NE.AND P1, PT, R4, 0x3, PT ;  /* 0x000000030400780c */ /* 0x000fe40003f25270 */
[----:B------:R-:W3:Y:S02]  /*8f90*/  SYNCS.PHASECHK.TRANS64.TRYWAIT P0, [R0+URZ+0x13270], R3 ;  /* 0x01327003000075a7 */ /* 0x000ee4000800017f */
[----:B---3--:R-:W-:Y:S09]  /*8fa0*/  @!P0 BRA `(.L_x_72) ;  /* 0x0000000c00188947 */ /* 0x008ff20003800000 */
.L_x_103:
[----:B------:R-:W-:Y:S05]  /*8fb0*/  BSYNC B0 ;  /* 0x0000000000007941 */ /* 0x000fea0003800000 */
.L_x_71:
[----:B------:R-:W-:Y:S05]  /*8fc0*/  @!P1 BRA `(.L_x_73) ;  /* 0x0000000000049947 */ /* 0x000fea0003800000 */
[----:B------:R-:W-:Y:S01]  /*8fd0*/  BPT.TRAP 0x1 ;  /* 0x000000040000795c */ /* 0x000fe20000300000 */
.L_x_73:
[----:B------:R-:W-:Y:S01]  /*8fe0*/  SHF.L.U32 R5, R16, 0x1f, RZ ;  /* 0x0000001f10057819 */ /* 0x000fe200000006ff */
[----:B---3--:R-:W-:-:S03]  /*8ff0*/  IMAD R3, R19, 0x2800, RZ ;  /* 0x0000280013037824 */ /* 0x008fc600078e02ff */
[----:B------:R-:W3:Y:S02]  /*9000*/  SYNCS.PHASECHK.TRANS64.TRYWAIT P0, [R0+URZ+0x13260], R5 ;  /* 0x01326005000075a7 */ /* 0x000ee4000800017f */
[----:B------:R-:W-:Y:S01]  /*9010*/  LOP3.LUT R12, R3, R18, RZ, 0xfc, !PT ;  /* 0x00000012030c7212 */ /* 0x000fe200078efcff */
[----:B---3--:R-:W-:Y:S06]  /*9020*/  @!P0 BRA `(.L_x_74) ;  /* 0x0000000c000c8947 */ /* 0x008fec0003800000 */
.L_x_104:
[----:B------:R-:W-:Y:S05]  /*9030*/  WARPSYNC.ALL ;  /* 0x0000000000007948 */ /* 0x000fea0003800000 */
[----:B---34-:R-:W2:Y:S01]  /*9040*/  LDSM.16.MT88.4 R4, [R12+UR40+0x6000] ;  /* 0x006000280c04783b */ /* 0x018ea20008004200 */
        /* <DEDUP_REMOVED lines=39> */
.L_x_75:
[----:B------:R-:W4:Y:S01]  /*92c0*/  LDC R4, c[0x0][0xda4] ;  /* 0x00036900ff047b82 */ /* 0x000f220000000800 */
[----:B------:R-:W-:Y:S01]  /*92d0*/  UIADD3 UR49, UR44, UR49, URZ ;  /* 0x000000312c317290 */ /* 0x000fe2000fffe03f */
[----:B--2---:R-:W-:Y:S01]  /*92e0*/  @!P2 VIADD R3, R0, 0x13280 ;  /* 0x000132800003a836 */ /* 0x004fe20000000000 */
[----:B------:R-:W-:Y:S01]  /*92f0*/  UIADD3 UR47, UR47, 0x1, URZ ;  /* 0x000000012f2f7890 */ /* 0x000fe2000fffe03f */
[----:B------:R-:W-:-:S03]  /*9300*/  VIADD R19, R19, 0x1 ;  /* 0x0000000113137836 */ /* 0x000fc60000000000 */
[----:B------:R-:W-:Y:S01]  /*9310*/  @!P2 PRMT R3, RZ, 0x654, R3 ;  /* 0x00000654ff03a816 */ /* 0x000fe20000000003 */
[----:B---3--:R-:W-:Y:S01]  /*9320*/  SYNCS.ARRIVE.TRANS64.A1T0 RZ, [R0+URZ+0x13250], RZ ;  /* 0x013250ff00ff79a7 */ /* 0x008fe2000810003f */
[----:B------:R-:W-:Y:S01]  /*9330*/  BAR.SYNC.DEFER_BLOCKING 0x2, 0x80 ;  /* 0x0082000000007b1d */ /* 0x000fe20000010000 */
[----:B------:R-:W-:-:S04]  /*9340*/  ISETP.NE.AND P0, PT, R19, 0x2, PT ;  /* 0x000000021300780c */ /* 0x000fc80003f05270 */
[----:B------:R-:W-:Y:S02]  /*9350*/  SEL R19, R19, RZ, P0 ;  /* 0x000000ff13137207 */ /* 0x000fe40000000000 */
[----:B----4-:R-:W-:Y:S01]  /*9360*/  ISETP.LE.AND P1, PT, R4, UR49, PT ;  /* 0x0000003104007c0c */ /* 0x010fe2000bf23270 */
[----:B------:R2:W-:Y:S02]  /*9370*/  @!P2 SYNCS.ARRIVE.TRANS64.RED.A1T0 RZ, [R3+URZ], RZ ;  /* 0x000000ff03ffa9a7 */ /* 0x0005e4000810043f */
[----:B--2---:R-:W-:-:S04]  /*9380*/  SEL R3, RZ, 0x1, P0 ;  /* 0x00000001ff037807 */ /* 0x004fc80000000000 */
[----:B------:R-:W-:-:S06]  /*9390*/  LOP3.LUT R16, R16, R3, RZ, 0x3c, !PT ;  /* 0x0000000310107212 */ /* 0x000fcc00078e3cff */
[----:B------:R-:W-:Y:S05]  /*93a0*/  @!P1 BRA `(.L_x_76) ;  /* 0xffffffe000449947 */ /* 0x000fea000383ffff */
[----:B------:R-:W-:-:S12]  /*93b0*/  ULOP3.LUT UR47, UR47, 0x1, URZ, 0xc, !UPT ;  /* 0x000000012f2f7892 */ /* 0x000fd8000f8e0c3f */
.L_x_34:
[----:B------:R-:W2:Y:S01]  /*93c0*/  S2R R3, SR_CgaCtaId ;  /* 0x0000000000037919 */ /* 0x000ea20000008800 */
[----:B------:R-:W-:Y:S01]  /*93d0*/  MOV R0, 0x400 ;  /* 0x0000040000007802 */ /* 0x000fe20000000f00 */
[----:B------:R-:W-:-:S03]  /*93e0*/  IMAD.U32 R2, RZ, RZ, UR47 ;  /* 0x0000002fff027e24 */ /* 0x000fc6000f8e00ff */
[----:B--2---:R-:W-:Y:S02]  /*93f0*/  LEA R6, R3, R0, 0x18 ;  /* 0x0000000003067211 */ /* 0x004fe400078ec0ff */
[----:B------:R-:W-:-:S04]  /*9400*/  SHF.L.U32 R0, R2, 0x1f, RZ ;  /* 0x0000001f02007819 */ /* 0x000fc800000006ff */
[----:B------:R-:W2:Y:S02]  /*9410*/  SYNCS.PHASECHK.TRANS64.TRYWAIT P0, [R6+URZ+0x13220], R0 ;  /* 0x01322000060075a7 */ /* 0x000ea4000800017f */
[----:B--2---:R-:W-:Y:S05]  /*9420*/  @!P0 BRA `(.L_x_77) ;  /* 0x0000000800208947 */ /* 0x004fea0003800000 */
.L_x_105:
[----:B-1----:R-:W1:Y:S02]  /*9430*/  SHFL.IDX PT, R22, R22, RZ, 0x1f ;  /* 0x00001fff16167589 */ /* 0x002e6400000e0000 */
[----:B-1----:R-:W-:-:S13]  /*9440*/  ISETP.NE.AND P0, PT, R22, RZ, PT ;  /* 0x000000ff1600720c */ /* 0x002fda0003f05270 */
[----:B------:R-:W-:Y:S05]  /*9450*/  @P0 EXIT ;  /* 0x000000000000094d */ /* 0x000fea0003800000 */
[----:B------:R-:W-:Y:S01]  /*9460*/  ELECT P0, URZ, PT ;  /* 0x00000000003f782f */ /* 0x000fe20003800000 */
[----:B------:R-:W-:-:S12]  /*9470*/  BSSY B0, `(.L_x_78) ;  /* 0x0000027000007945 */ /* 0x000fd80003800000 */
[----:B------:R-:W-:Y:S05]  /*9480*/  @!P0 BRA `(.L_x_79) ;  /* 0x0000000000948947 */ /* 0x000fea0003800000 */
[----:B------:R-:W-:-:S06]  /*9490*/  ULOP3.LUT UR4, UR46, 0x2, URZ, 0xfc, !UPT ;  /* 0x000000022e047892 */ /* 0x000fcc000f8efc3f */
[----:B--2---:R-:W-:-:S05]  /*94a0*/  IMAD.U32 R0, RZ, RZ, UR4 ;  /* 0x00000004ff007e24 */ /* 0x004fca000f8e00ff */
[----:B------:R-:W-:-:S13]  /*94b0*/  ISETP.NE.AND P0, PT, R0, 0x3, PT ;  /* 0x000000030000780c */ /* 0x000fda0003f05270 */
[----:B------:R-:W-:Y:S05]  /*94c0*/  @!P0 BRA `(.L_x_80) ;  /* 0x0000000000048947 */ /* 0x000fea0003800000 */
[----:B------:R-:W-:Y:S01]  /*94d0*/  BPT.TRAP 0x1 ;  /* 0x000000040000795c */ /* 0x000fe20000300000 */
.L_x_80:
[----:B------:R-:W-:Y:S01]  /*94e0*/  VIADD R0, R6, 0x13240 ;  /* 0x0001324006007836 */ /* 0x000fe20000000000 */
[----:B------:R-:W-:Y:S01]  /*94f0*/  SHF.L.U32 R4, R16, 0x1f, RZ ;  /* 0x0000001f10047819 */ /* 0x000fe200000006ff */
[C---:B------:R-:W-:Y:S02]  /*9500*/  VIADD R2, R19.reuse, 0x1 ;  /* 0x0000000113027836 */ /* 0x040fe40000000000 */
[----:B------:R-:W-:-:S03]  /*9510*/  IMAD R5, R19, 0x8, R0 ;  /* 0x0000000813057824 */ /* 0x000fc600078e0200 */
[C---:B------:R-:W-:Y:S01]  /*9520*/  ISETP.NE.AND P2, PT, R2.reuse, 0x2, PT ;  /* 0x000000020200780c */ /* 0x040fe20003f45270 */
[----:B------:R-:W1:Y:S03]  /*9530*/  SYNCS.PHASECHK.TRANS64.TRYWAIT P1, [R5+URZ], R4 ;  /* 0x00000004050075a7 */ /* 0x000e66000802017f */
[----:B------:R-:W-:Y:S02]  /*9540*/  SEL R3, RZ, 0x1, P2 ;  /* 0x00000001ff037807 */ /* 0x000fe40001000000 */
[----:B------:R-:W-:Y:S02]  /*9550*/  SEL R7, R2, RZ, P2 ;  /* 0x000000ff02077207 */ /* 0x000fe40001000000 */
[----:B------:R-:W-:-:S03]  /*9560*/  LOP3.LUT R3, R16, R3, RZ, 0x3c, !PT ;  /* 0x0000000310037212 */ /* 0x000fc600078e3cff */
[----:B------:R-:W-:Y:S01]  /*9570*/  IMAD R9, R7, 0x8, R0 ;  /* 0x0000000807097824 */ /* 0x000fe200078e0200 */
[----:B------:R-:W-:Y:S01]  /*9580*/  SHF.L.U32 R0, R3, 0x1f, RZ ;  /* 0x0000001f03007819 */ /* 0x000fe200000006ff */
[----:B-1----:R-:W-:Y:S06]  /*9590*/  @!P1 BRA `(.L_x_81) ;  /* 0x0000000400d89947 */ /* 0x002fec0003800000 */
.L_x_106:
[----:B------:R-:W2:Y:S02]  /*95a0*/  SYNCS.PHASECHK.TRANS64.TRYWAIT P1, [R9+URZ], R0 ;  /* 0x00000000090075a7 */ /* 0x000ea4000802017f */
[----:B--2---:R-:W-:Y:S05]  /*95b0*/  @!P1 BRA `(.L_x_82) ;  /* 0x0000000400e49947 */ /* 0x004fea0003800000 */
.L_x_107:
[----:B------:R-:W-:Y:S05]  /*95c0*/  @!P0 BRA `(.L_x_83) ;  /* 0x0000000000048947 */ /* 0x000fea0003800000 */
[----:B------:R-:W-:Y:S01]  /*95d0*/  BPT.TRAP 0x1 ;  /* 0x000000040000795c */ /* 0x000fe20000300000 */
.L_x_83:
[----:B------:R-:W-:-:S04]  /*95e0*/  IMAD R19, R19, 0x8, R6 ;  /* 0x0000000813137824 */ /* 0x000fc800078e0206 */
[----:B------:R-:W3:Y:S02]  /*95f0*/  SYNCS.PHASECHK.TRANS64.TRYWAIT P1, [R19+URZ+0x13260], R4 ;  /* 0x01326004130075a7 */ /* 0x000ee4000802017f */
[----:B---3--:R-:W-:Y:S05]  /*9600*/  @!P1 BRA `(.L_x_84) ;  /* 0x0000000400e49947 */ /* 0x008fea0003800000 */
.L_x_108:
[----:B------:R-:W-:Y:S05]  /*9610*/  @!P0 BRA `(.L_x_85) ;  /* 0x0000000000048947 */ /* 0x000fea0003800000 */
[----:B------:R-:W-:Y:S01]  /*9620*/  BPT.TRAP 0x1 ;  /* 0x000000040000795c */ /* 0x000fe20000300000 */
.L_x_85:
[----:B------:R-:W-:-:S04]  /*9630*/  IMAD R7, R7, 0x8, R6 ;  /* 0x0000000807077824 */ /* 0x000fc800078e0206 */
[----:B------:R-:W4:Y:S02]  /*9640*/  SYNCS.PHASECHK.TRANS64.TRYWAIT P1, [R7+URZ+0x13260], R0 ;  /* 0x01326000070075a7 */ /* 0x000f24000802017f */
[----:B----4-:R-:W-:Y:S05]  /*9650*/  @!P1 BRA `(.L_x_86) ;  /* 0x0000000400e49947 */ /* 0x010fea0003800000 */
.L_x_109:
[----:B------:R-:W-:Y:S05]  /*9660*/  @!P0 BRA `(.L_x_87) ;  /* 0x0000000000048947 */ /* 0x000fea0003800000 */
[----:B------:R-:W-:Y:S01]  /*9670*/  BPT.TRAP 0x1 ;  /* 0x000000040000795c */ /* 0x000fe20000300000 */
.L_x_87:
[----:B------:R-:W5:Y:S02]  /*9680*/  SYNCS.PHASECHK.TRANS64.TRYWAIT P0, [R19+URZ+0x13280], R4 ;  /* 0x01328004130075a7 */ /* 0x000f64000800017f */
[----:B-----5:R-:W-:Y:S05]  /*9690*/  @!P0 BRA `(.L_x_88) ;  /* 0x0000000400e88947 */ /* 0x020fea0003800000 */
.L_x_89:
[----:B------:R1:W1:Y:S02]  /*96a0*/  SYNCS.PHASECHK.TRANS64.TRYWAIT P0, [R7+URZ+0x13280], R0 ;  /* 0x01328000070075a7 */ /* 0x000264000800017f */
[----:B-1----:R-:W-:Y:S05]  /*96b0*/  @!P0 NANOSLEEP.SYNCS 0x989680 ;  /* 0x009896800000895d */ /* 0x002fea0003900000 */
[----:B------:R-:W1:Y:S02]  /*96c0*/  @!P0 SYNCS.PHASECHK.TRANS64 P0, [R7+URZ+0x13280], R0 ;  /* 0x01328000070085a7 */ /* 0x000e64000800007f */
[----:B-1----:R-:W-:Y:S05]  /*96d0*/  @!P0 BRA `(.L_x_89) ;  /* 0xfffffffc00f08947 */ /* 0x002fea000383ffff */
.L_x_79:
[----:B------:R-:W-:Y:S05]  /*96e0*/  BSYNC B0 ;  /* 0x0000000000007941 */ /* 0x000fea0003800000 */
.L_x_78:
[----:B------:R-:W-:Y:S05]  /*96f0*/  EXIT ;  /* 0x000000000000794d */ /* 0x000fea0003800000 */
.L_x_10:
[----:B-1----:R-:W-:-:S04]  /*9700*/  IMAD.U32 R3, RZ, RZ, UR40 ;  /* 0x00000028ff037e24 */ /* 0x002fc8000f8e00ff */
[----:B------:R1:W2:Y:S03]  /*9710*/  SYNCS.PHASECHK.TRANS64.TRYWAIT P1, [R3+URZ+0x13200], R0 ;  /* 0x01320000030075a7 */ /* 0x0002a6000802017f */
[----:B--2---:R-:W-:Y:S05]  /*9720*/  @!P1 NANOSLEEP.SYNCS 0x989680 ;  /* 0x009896800000995d */ /* 0x004fea0003900000 */
[----:B------:R-:W2:Y:S02]  /*9730*/  @!P1 SYNCS.PHASECHK.TRANS64 P1, [R3+URZ+0x13200], R0 ;  /* 0x01320000030095a7 */ /* 0x000ea4000802007f */
[----:B--2---:R-:W-:Y:S05]  /*9740*/  @!P1 BRA `(.L_x_10) ;  /* 0xfffffffc00ec9947 */ /* 0x004fea000383ffff */
[----:B------:R-:W-:Y:S05]  /*9750*/  BRA `(.L_x_90) ;  /* 0xffffff7c00607947 */ /* 0x000fea000383ffff */
.L_x_14:
[----:B--2---:R2:W3:Y:S02]  /*9760*/  SYNCS.PHASECHK.TRANS64.TRYWAIT P1, [R4+URZ+0x13230], R3 ;  /* 0x01323003040075a7 */ /* 0x0044e4000802017f */
[----:B---3--:R-:W-:Y:S05]  /*9770*/  @!P1 NANOSLEEP.SYNCS 0x989680 ;  /* 0x009896800000995d */ /* 0x008fea0003900000 */
[----:B------:R-:W3:Y:S02]  /*9780*/  @!P1 SYNCS.PHASECHK.TRANS64 P1, [R4+URZ+0x13230], R3 ;  /* 0x01323003040095a7 */ /* 0x000ee4000802007f */
[----:B---3--:R-:W-:Y:S05]  /*9790*/  @!P1 BRA `(.L_x_14) ;  /* 0xfffffffc00f09947 */ /* 0x008fea000383ffff */
[----:B------:R-:W-:Y:S05]  /*97a0*/  BRA `(.L_x_13) ;  /* 0xffffff7c007c7947 */ /* 0x000fea000383ffff */
.L_x_19:
[----:B--2---:R-:W-:-:S04]  /*97b0*/  IMAD.U32 R6, RZ, RZ, UR20 ;  /* 0x00000014ff067e24 */ /* 0x004fc8000f8e00ff */
[----:B------:R2:W3:Y:S03]  /*97c0*/  SYNCS.PHASECHK.TRANS64.TRYWAIT P1, [R6+URZ+0x13230], R3 ;  /* 0x01323003060075a7 */ /* 0x0004e6000802017f */
[----:B---3--:R-:W-:Y:S05]  /*97d0*/  @!P1 NANOSLEEP.SYNCS 0x989680 ;  /* 0x009896800000995d */ /* 0x008fea0003900000 */
[----:B------:R-:W3:Y:S02]  /*97e0*/  @!P1 SYNCS.PHASECHK.TRANS64 P1, [R6+URZ+0x13230], R3 ;  /* 0x01323003060095a7 */ /* 0x000ee4000802007f */
[----:B---3--:R-:W-:Y:S05]  /*97f0*/  @!P1 BRA `(.L_x_19) ;  /* 0xfffffffc00ec9947 */ /* 0x008fea000383ffff */
[----:B------:R-:W-:Y:S05]  /*9800*/  BRA `(.L_x_18) ;  /* 0xffffffa4009c7947 */ /* 0x000fea000383ffff */
.L_x_23:
[----:B--2---:R-:W-:-:S04]  /*9810*/  IMAD.U32 R6, RZ, RZ, UR11 ;  /* 0x0000000bff067e24 */ /* 0x004fc8000f8e00ff */
[----:B------:R2:W3:Y:S03]  /*9820*/  SYNCS.PHASECHK.TRANS64.TRYWAIT P1, [R6+URZ+0x13250], R3 ;  /* 0x01325003060075a7 */ /* 0x0004e6000802017f */
[----:B---3--:R-:W-:Y:S05]  /*9830*/  @!P1 NANOSLEEP.SYNCS 0x989680 ;  /* 0x009896800000995d */ /* 0x008fea0003900000 */
[----:B------:R-:W3:Y:S02]  /*9840*/  @!P1 SYNCS.PHASECHK.TRANS64 P1, [R6+URZ+0x13250], R3 ;  /* 0x01325003060095a7 */ /* 0x000ee4000802007f */
[----:B---3--:R-:W-:Y:S05]  /*9850*/  @!P1 BRA `(.L_x_23) ;  /* 0xfffffffc00ec9947 */ /* 0x008fea000383ffff */
[----:B------:R-:W-:Y:S05]  /*9860*/  BRA `(.L_x_22) ;  /* 0xffffffa800a87947 */ /* 0x000fea000383ffff */
.L_x_29:
[----:B--2---:R-:W-:-:S04]  /*9870*/  IMAD.U32 R7, RZ, RZ, UR8 ;  /* 0x00000008ff077e24 */ /* 0x004fc8000f8e00ff */
[----:B------:R2:W3:Y:S03]  /*9880*/  SYNCS.PHASECHK.TRANS64.TRYWAIT P1, [R7+URZ+0x13250], R0 ;  /* 0x01325000070075a7 */ /* 0x0004e6000802017f */
[----:B---3--:R-:W-:Y:S05]  /*9890*/  @!P1 NANOSLEEP.SYNCS 0x989680 ;  /* 0x009896800000995d */ /* 0x008fea0003900000 */
[----:B------:R-:W3:Y:S02]  /*98a0*/  @!P1 SYNCS.PHASECHK.TRANS64 P1, [R7+URZ+0x13250], R0 ;  /* 0x01325000070095a7 */ /* 0x000ee4000802007f */
[----:B---3--:R-:W-:Y:S05]  /*98b0*/  @!P1 BRA `(.L_x_29) ;  /* 0xfffffffc00ec9947 */ /* 0x008fea000383ffff */
[----:B------:R-:W-:Y:S05]  /*98c0*/  BRA `(.L_x_28) ;  /* 0xffffffc400e87947 */ /* 0x000fea000383ffff */
.L_x_39:
[----:B------:R-:W-:Y:S02]  /*98d0*/  IMAD.MOV.U32 R13, RZ, RZ, R22 ;  /* 0x000000ffff0d7224 */ /* 0x000fe400078e0016 */
[----:B------:R-:W-:Y:S02]  /*98e0*/  IMAD.MOV.U32 R12, RZ, RZ, RZ ;  /* 0x000000ffff0c7224 */ /* 0x000fe400078e00ff */
[----:B------:R-:W-:Y:S02]  /*98f0*/  IMAD.MOV.U32 R11, RZ, RZ, 0x1f ;  /* 0x0000001fff0b7424 */ /* 0x000fe400078e00ff */
[----:B------:R-:W-:-:S07]  /*9900*/  IMAD.MOV.U32 R15, RZ, RZ, -0x1 ;  /* 0xffffffffff0f7424 */ /* 0x000fce00078e00ff */
[----:B------:R-:W-:Y:S05]  /*9910*/  WARPSYNC.COLLECTIVE R15, `(.L_x_91) ;  /* 0x000000000f087348 */ /* 0x000fea0003c00000 */
[----:B------:R1:W2:Y:S02]  /*9920*/  SHFL.IDX P6, R14, R13, R12, R11 ;  /* 0x0000000c0d0e7389 */ /* 0x0002a400000c000b */
[----:B-12---:R-:W-:Y:S01]  /*9930*/  ENDCOLLECTIVE ;  /* 0x000000000000791b */ /* 0x006fe20003800000 */
.L_x_91:
[----:B------:R-:W-:Y:S05]  /*9940*/  BRA `(.L_x_92) ;  /* 0xffffffe400147947 */ /* 0x000fea000383ffff */
.L_x_41:
[----:B------:R-:W-:Y:S01]  /*9950*/  BSSY B0, `(.L_x_93) ;  /* 0x0000006000007945 */ /* 0x000fe20003800000 */
[----:B------:R-:W-:-:S07]  /*9960*/  IMAD.MOV.U32 R15, RZ, RZ, -0x1 ;  /* 0xffffffffff0f7424 */ /* 0x000fce00078e00ff */
[----:B-1----:R-:W-:Y:S05]  /*9970*/  WARPSYNC.COLLECTIVE R15, `(.L_x_94) ;  /* 0x000000000f0c7348 */ /* 0x002fea0003c00000 */
[----:B------:R-:W-:Y:S02]  /*9980*/  ELECT P6, UR62, PT ;  /* 0x00000000003e782f */ /* 0x000fe400038c0000 */
[----:B------:R-:W-:Y:S01]  /*9990*/  MOV R14, UR62 ;  /* 0x0000003e000e7c02 */ /* 0x000fe20008000f00 */
[----:B-1----:R-:W-:Y:S10]  /*99a0*/  ENDCOLLECTIVE ;  /* 0x000000000000791b */ /* 0x002ff40003800000 */
.L_x_94:
[----:B------:R-:W-:Y:S05]  /*99b0*/  BSYNC B0 ;  /* 0x0000000000007941 */ /* 0x000fea0003800000 */
.L_x_93:
[----:B------:R-:W-:Y:S05]  /*99c0*/  BRA `(.L_x_95) ;  /* 0xffffffe400187947 */ /* 0x000fea000383ffff */
.L_x_44:
[----:B---3--:R3:W4:Y:S02]  /*99d0*/  SYNCS.PHASECHK.TRANS64.TRYWAIT P3, [R11+URZ+0x13280], R10 ;  /* 0x0132800a0b0075a7 */ /* 0x008724000806017f */
[----:B----4-:R-:W-:Y:S05]  /*99e0*/  @!P3 NANOSLEEP.SYNCS 0x989680 ;  /* 0x009896800000b95d */ /* 0x010fea0003900000 */
[----:B------:R-:W4:Y:S02]  /*99f0*/  @!P3 SYNCS.PHASECHK.TRANS64 P3, [R11+URZ+0x13280], R10 ;  /* 0x0132800a0b00b5a7 */ /* 0x000f24000806007f */
[----:B----4-:R-:W-:Y:S05]  /*9a00*/  @!P3 BRA `(.L_x_44) ;  /* 0xfffffffc00f0b947 */ /* 0x010fea000383ffff */
[----:B------:R-:W-:Y:S05]  /*9a10*/  BRA `(.L_x_96) ;  /* 0xffffffe4006c7947 */ /* 0x000fea000383ffff */
.L_x_46:
[----:B--2---:R2:W4:Y:S02]  /*9a20*/  SYNCS.PHASECHK.TRANS64.TRYWAIT P3, [R11+URZ+0x13240], R10 ;  /* 0x0132400a0b0075a7 */ /* 0x004524000806017f */
[----:B----4-:R-:W-:Y:S05]  /*9a30*/  @!P3 NANOSLEEP.SYNCS 0x989680 ;  /* 0x009896800000b95d */ /* 0x010fea0003900000 */
[----:B------:R-:W4:Y:S02]  /*9a40*/  @!P3 SYNCS.PHASECHK.TRANS64 P3, [R11+URZ+0x13240], R10 ;  /* 0x0132400a0b00b5a7 */ /* 0x000f24000806007f */
[----:B----4-:R-:W-:Y:S05]  /*9a50*/  @!P3 BRA `(.L_x_46) ;  /* 0xfffffffc00f0b947 */ /* 0x010fea000383ffff */
[----:B------:R-:W-:Y:S05]  /*9a60*/  BRA `(.L_x_97) ;  /* 0xffffffe400b87947 */ /* 0x000fea000383ffff */
.L_x_48:
[----:B------:R-:W-:-:S04]  /*9a70*/  IMAD.U32 R5, RZ, RZ, UR40 ;  /* 0x00000028ff057e24 */ /* 0x000fc8000f8e00ff */
[----:B------:R1:W1:Y:S03]  /*9a80*/  SYNCS.PHASECHK.TRANS64.TRYWAIT P0, [R5+URZ+0x13220], R4 ;  /* 0x01322004050075a7 */ /* 0x000266000800017f */
[----:B-1----:R-:W-:Y:S05]  /*9a90*/  @!P0 NANOSLEEP.SYNCS 0x989680 ;  /* 0x009896800000895d */ /* 0x002fea0003900000 */
[----:B------:R-:W1:Y:S02]  /*9aa0*/  @!P0 SYNCS.PHASECHK.TRANS64 P0, [R5+URZ+0x13220], R4 ;  /* 0x01322004050085a7 */ /* 0x000e64000800007f */
[----:B-1----:R-:W-:Y:S05]  /*9ab0*/  @!P0 BRA `(.L_x_48) ;  /* 0xfffffffc00ec8947 */ /* 0x002fea000383ffff */
[----:B------:R-:W-:Y:S05]  /*9ac0*/  BRA `(.L_x_98) ;  /* 0xffffffe800487947 */ /* 0x000fea000383ffff */
.L_x_54:
[----:B---3--:R3:W4:Y:S02]  /*9ad0*/  SYNCS.PHASECHK.TRANS64.TRYWAIT P0, [R8+URZ+0x13280], R9 ;  /* 0x01328009080075a7 */ /* 0x008724000800017f */
[----:B----4-:R-:W-:Y:S05]  /*9ae0*/  @!P0 NANOSLEEP.SYNCS 0x989680 ;  /* 0x009896800000895d */ /* 0x010fea0003900000 */
[----:B------:R-:W4:Y:S02]  /*9af0*/  @!P0 SYNCS.PHASECHK.TRANS64 P0, [R8+URZ+0x13280], R9 ;  /* 0x01328009080085a7 */ /* 0x000f24000800007f */
[----:B----4-:R-:W-:Y:S05]  /*9b00*/  @!P0 BRA `(.L_x_54) ;  /* 0xfffffffc00f08947 */ /* 0x010fea000383ffff */
[----:B------:R-:W-:Y:S05]  /*9b10*/  BRA `(.L_x_99) ;  /* 0xffffffe800d87947 */ /* 0x000fea000383ffff */
.L_x_59:
[----:B--2---:R2:W4:Y:S02]  /*9b20*/  SYNCS.PHASECHK.TRANS64.TRYWAIT P0, [R8+URZ+0x13240], R9 ;  /* 0x01324009080075a7 */ /* 0x004524000800017f */
[----:B----4-:R-:W-:Y:S05]  /*9b30*/  @!P0 NANOSLEEP.SYNCS 0x989680 ;  /* 0x009896800000895d */ /* 0x010fea0003900000 */
[----:B------:R-:W4:Y:S02]  /*9b40*/  @!P0 SYNCS.PHASECHK.TRANS64 P0, [R8+URZ+0x13240], R9 ;  /* 0x01324009080085a7 */ /* 0x000f24000800007f */
[----:B----4-:R-:W-:Y:S05]  /*9b50*/  @!P0 BRA `(.L_x_59) ;  /* 0xfffffffc00f08947 */ /* 0x010fea000383ffff */
[----:B------:R-:W-:Y:S05]  /*9b60*/  BRA `(.L_x_100) ;  /* 0xffffffec004c7947 */ /* 0x000fea000383ffff */
.L_x_65:
[----:B----4-:R4:W1:Y:S02]  /*9b70*/  SYNCS.PHASECHK.TRANS64.TRYWAIT P3, [R13+URZ+0x13270], R4 ;  /* 0x013270040d0075a7 */ /* 0x010864000806017f */
[----:B-1----:R-:W-:Y:S05]  /*9b80*/  @!P3 NANOSLEEP.SYNCS 0x989680 ;  /* 0x009896800000b95d */ /* 0x002fea0003900000 */
[----:B------:R-:W1:Y:S02]  /*9b90*/  @!P3 SYNCS.PHASECHK.TRANS64 P3, [R13+URZ+0x13270], R4 ;  /* 0x013270040d00b5a7 */ /* 0x000e64000806007f */
[----:B-1----:R-:W-:Y:S05]  /*9ba0*/  @!P3 BRA `(.L_x_65) ;  /* 0xfffffffc00f0b947 */ /* 0x002fea000383ffff */
[----:B------:R-:W-:Y:S05]  /*9bb0*/  BRA `(.L_x_101) ;  /* 0xffffffec00e07947 */ /* 0x000fea000383ffff */
.L_x_67:
[----:B--2---:R2:W3:Y:S02]  /*9bc0*/  SYNCS.PHASECHK.TRANS64.TRYWAIT P3, [R13+URZ+0x13260], R4 ;  /* 0x013260040d0075a7 */ /* 0x0044e4000806017f */
[----:B---3--:R-:W-:Y:S05]  /*9bd0*/  @!P3 NANOSLEEP.SYNCS 0x989680 ;  /* 0x009896800000b95d */ /* 0x008fea0003900000 */
[----:B------:R-:W3:Y:S02]  /*9be0*/  @!P3 SYNCS.PHASECHK.TRANS64 P3, [R13+URZ+0x13260], R4 ;  /* 0x013260040d00b5a7 */ /* 0x000ee4000806007f */
[----:B---3--:R-:W-:Y:S05]  /*9bf0*/  @!P3 BRA `(.L_x_67) ;  /* 0xfffffffc00f0b947 */ /* 0x008fea000383ffff */
[----:B------:R-:W-:Y:S05]  /*9c00*/  BRA `(.L_x_102) ;  /* 0xffffffec00ec7947 */ /* 0x000fea000383ffff */
.L_x_72:
[----:B---3--:R3:W1:Y:S02]  /*9c10*/  SYNCS.PHASECHK.TRANS64.TRYWAIT P0, [R0+URZ+0x13270], R3 ;  /* 0x01327003000075a7 */ /* 0x008664000800017f */
[----:B-1----:R-:W-:Y:S05]  /*9c20*/  @!P0 NANOSLEEP.SYNCS 0x989680 ;  /* 0x009896800000895d */ /* 0x002fea0003900000 */
[----:B------:R-:W1:Y:S02]  /*9c30*/  @!P0 SYNCS.PHASECHK.TRANS64 P0, [R0+URZ+0x13270], R3 ;  /* 0x01327003000085a7 */ /* 0x000e64000800007f */
[----:B-1----:R-:W-:Y:S05]  /*9c40*/  @!P0 BRA `(.L_x_72) ;  /* 0xfffffffc00f08947 */ /* 0x002fea000383ffff */
[----:B------:R-:W-:Y:S05]  /*9c50*/  BRA `(.L_x_103) ;  /* 0xfffffff000d47947 */ /* 0x000fea000383ffff */
.L_x_74:
[----:B---3--:R3:W1:Y:S02]  /*9c60*/  SYNCS.PHASECHK.TRANS64.TRYWAIT P0, [R0+URZ+0x13260], R5 ;  /* 0x01326005000075a7 */ /* 0x008664000800017f */
[----:B-1----:R-:W-:Y:S05]  /*9c70*/  @!P0 NANOSLEEP.SYNCS 0x989680 ;  /* 0x009896800000895d */ /* 0x002fea0003900000 */
[----:B------:R-:W1:Y:S02]  /*9c80*/  @!P0 SYNCS.PHASECHK.TRANS64 P0, [R0+URZ+0x13260], R5 ;  /* 0x01326005000085a7 */ /* 0x000e64000800007f */
[----:B-1----:R-:W-:Y:S05]  /*9c90*/  @!P0 BRA `(.L_x_74) ;  /* 0xfffffffc00f08947 */ /* 0x002fea000383ffff */
[----:B------:R-:W-:Y:S05]  /*9ca0*/  BRA `(.L_x_104) ;  /* 0xfffffff000e07947 */ /* 0x000fea000383ffff */
.L_x_77:
[----:B--2---:R2:W3:Y:S02]  /*9cb0*/  SYNCS.PHASECHK.TRANS64.TRYWAIT P0, [R6+URZ+0x13220], R0 ;  /* 0x01322000060075a7 */ /* 0x0044e4000800017f */
[----:B---3--:R-:W-:Y:S05]  /*9cc0*/  @!P0 NANOSLEEP.SYNCS 0x989680 ;  /* 0x009896800000895d */ /* 0x008fea0003900000 */
[----:B------:R-:W3:Y:S02]  /*9cd0*/  @!P0 SYNCS.PHASECHK.TRANS64 P0, [R6+URZ+0x13220], R0 ;  /* 0x01322000060085a7 */ /* 0x000ee4000800007f */
[----:B---3--:R-:W-:Y:S05]  /*9ce0*/  @!P0 BRA `(.L_x_77) ;  /* 0xfffffffc00f08947 */ /* 0x008fea000383ffff */
[----:B------:R-:W-:Y:S05]  /*9cf0*/  BRA `(.L_x_105) ;  /* 0xfffffff400cc7947 */ /* 0x000fea000383ffff */
.L_x_81:
[----:B-1----:R1:W2:Y:S02]  /*9d00*/  SYNCS.PHASECHK.TRANS64.TRYWAIT P1, [R5+URZ], R4 ;  /* 0x00000004050075a7 */ /* 0x0022a4000802017f */
[----:B--2---:R-:W-:Y:S05]  /*9d10*/  @!P1 NANOSLEEP.SYNCS 0x989680 ;  /* 0x009896800000995d */ /* 0x004fea0003900000 */
[----:B------:R-:W2:Y:S02]  /*9d20*/  @!P1 SYNCS.PHASECHK.TRANS64 P1, [R5+URZ], R4 ;  /* 0x00000004050095a7 */ /* 0x000ea4000802007f */
[----:B--2---:R-:W-:Y:S05]  /*9d30*/  @!P1 BRA `(.L_x_81) ;  /* 0xfffffffc00f09947 */ /* 0x004fea000383ffff */
[----:B------:R-:W-:Y:S05]  /*9d40*/  BRA `(.L_x_106) ;  /* 0xfffffff800147947 */ /* 0x000fea000383ffff */
.L_x_82:
[----:B--2---:R2:W3:Y:S02]  /*9d50*/  SYNCS.PHASECHK.TRANS64.TRYWAIT P1, [R9+URZ], R0 ;  /* 0x00000000090075a7 */ /* 0x0044e4000802017f */
[----:B---3--:R-:W-:Y:S05]  /*9d60*/  @!P1 NANOSLEEP.SYNCS 0x989680 ;  /* 0x009896800000995d */ /* 0x008fea0003900000 */
[----:B------:R-:W3:Y:S02]  /*9d70*/  @!P1 SYNCS.PHASECHK.TRANS64 P1, [R9+URZ], R0 ;  /* 0x00000000090095a7 */ /* 0x000ee4000802007f */
[----:B---3--:R-:W-:Y:S05]  /*9d80*/  @!P1 BRA `(.L_x_82) ;  /* 0xfffffffc00f09947 */ /* 0x008fea000383ffff */
[----:B------:R-:W-:Y:S05]  /*9d90*/  BRA `(.L_x_107) ;  /* 0xfffffff800087947 */ /* 0x000fea000383ffff */
.L_x_84:
[----:B---3--:R3:W4:Y:S02]  /*9da0*/  SYNCS.PHASECHK.TRANS64.TRYWAIT P1, [R19+URZ+0x13260], R4 ;  /* 0x01326004130075a7 */ /* 0x008724000802017f */
[----:B----4-:R-:W-:Y:S05]  /*9db0*/  @!P1 NANOSLEEP.SYNCS 0x989680 ;  /* 0x009896800000995d */ /* 0x010fea0003900000 */
[----:B------:R-:W4:Y:S02]  /*9dc0*/  @!P1 SYNCS.PHASECHK.TRANS64 P1, [R19+URZ+0x13260], R4 ;  /* 0x01326004130095a7 */ /* 0x000f24000802007f */
[----:B----4-:R-:W-:Y:S05]  /*9dd0*/  @!P1 BRA `(.L_x_84) ;  /* 0xfffffffc00f09947 */ /* 0x010fea000383ffff */
[----:B------:R-:W-:Y:S05]  /*9de0*/  BRA `(.L_x_108) ;  /* 0xfffffff800087947 */ /* 0x000fea000383ffff */
.L_x_86:
[----:B----4-:R4:W1:Y:S02]  /*9df0*/  SYNCS.PHASECHK.TRANS64.TRYWAIT P1, [R7+URZ+0x13260], R0 ;  /* 0x01326000070075a7 */ /* 0x010864000802017f */
[----:B-1----:R-:W-:Y:S05]  /*9e00*/  @!P1 NANOSLEEP.SYNCS 0x989680 ;  /* 0x009896800000995d */ /* 0x002fea0003900000 */
[----:B------:R-:W1:Y:S02]  /*9e10*/  @!P1 SYNCS.PHASECHK.TRANS64 P1, [R7+URZ+0x13260], R0 ;  /* 0x01326000070095a7 */ /* 0x000e64000802007f */
[----:B-1----:R-:W-:Y:S05]  /*9e20*/  @!P1 BRA `(.L_x_86) ;  /* 0xfffffffc00f09947 */ /* 0x002fea000383ffff */
[----:B------:R-:W-:Y:S05]  /*9e30*/  BRA `(.L_x_109) ;  /* 0xfffffff800087947 */ /* 0x000fea000383ffff */
.L_x_88:
[----:B------:R1:W1:Y:S02]  /*9e40*/  SYNCS.PHASECHK.TRANS64.TRYWAIT P0, [R19+URZ+0x13280], R4 ;  /* 0x01328004130075a7 */ /* 0x000264000800017f */
[----:B-1----:R-:W-:Y:S05]  /*9e50*/  @!P0 NANOSLEEP.SYNCS 0x989680 ;  /* 0x009896800000895d */ /* 0x002fea0003900000 */
[----:B------:R-:W1:Y:S02]  /*9e60*/  @!P0 SYNCS.PHASECHK.TRANS64 P0, [R19+URZ+0x13280], R4 ;  /* 0x01328004130085a7 */ /* 0x000e64000800007f */
[----:B-1----:R-:W-:Y:S05]  /*9e70*/  @!P0 BRA `(.L_x_88) ;  /* 0xfffffffc00f08947 */ /* 0x002fea000383ffff */
[----:B------:R-:W-:Y:S05]  /*9e80*/  BRA `(.L_x_89) ;  /* 0xfffffff800047947 */ /* 0x000fea000383ffff */
.L_x_110:
[----:B------:R-:W-:-:S00]  /*9e90*/  BRA `(.L_x_110) ;  /* 0xfffffffc00fc7947 */ /* 0x000fc0000383ffff */
[----:B------:R-:W-:-:S00]  /*9ea0*/  NOP ;  /* 0x0000000000007918 */ /* 0x000fc00000000000 */
        /* <DEDUP_REMOVED lines=13> */
.L_x_2163:


//--------------------- .text._ZN7cutlass13device_kernelIN5flash11enable_sm90INS1_16FlashAttnFwdSm90INS1_25CollectiveMainloopFwdSm90ILi2EN4cute5tupleIJNS5_1CILi1EEES8_S8_EEENS6_IJNS7_ILi192EEENS7_ILi160EEENS7_ILi64EEEEEELi64ENS_12float_e4m3_tEfNS_4arch4Sm90ELb0ELb0ELb0ELb1ELb0ELb0ELb0ELb1ELb1ELb0ELb0ELb0EEENS1_21CollectiveEpilogueFwdINS6_IJSA_SC_SB_EEES9_NS_10bfloat16_tESG_Li384ELb1ELb0ELb0ELb1EEENS1_36VarlenDynamicPersistentTileSchedulerILi192ELi160ELi384ELi128ELb0ELb0ELb1ELb0ELb1ELb1EEEEEEEEEvNT_6ParamsE --------------------------
	.section	.text._ZN7cutlass13device_kernelIN5flash11enable_sm90INS1_16FlashAttnFwdSm90INS1_25CollectiveMainloopFwdSm90ILi2EN4cute5tupleIJNS5_1CILi1EEES8_S8_EEENS6_IJNS7_ILi192EEENS7_ILi160EEENS7_ILi64EEEEEELi64ENS_12float_e4m3_tEfNS_4arch4Sm90ELb0ELb0ELb0ELb1ELb0ELb0ELb0ELb1ELb1ELb0ELb0ELb0EEENS1_21CollectiveEpilogueFwdINS6_IJSA_SC_SB_EEES9_NS_10bfloat16_tESG_Li384ELb1ELb0ELb0ELb1EEENS1_36VarlenDynamicPersistentTileSchedulerILi192ELi160ELi384ELi128ELb0ELb0ELb1ELb0ELb1ELb1EEEEEEEEEvNT_6ParamsE,"ax",@progbits
	.align	128
.text._ZN7cutlass13device_kernelIN5flash11enable_sm90INS1_16FlashAttnFwdSm90INS1_25CollectiveMainloopFwdSm90ILi2EN4cute5tupleIJNS5_1CILi1EEES8_S8_EEENS6_IJNS7_ILi192EEENS7_ILi160EEENS7_ILi64EEEEEELi64ENS_12float_e4m3_tEfNS_4arch4Sm90ELb0ELb0ELb0ELb1ELb0ELb0ELb0ELb1ELb1ELb0ELb0ELb0EEENS1_21CollectiveEpilogueFwdINS6_IJSA_SC_SB_EEES9_NS_10bfloat16_tESG_Li384ELb1ELb0ELb0ELb1EEENS1_36VarlenDynamicPersistentTileSchedulerILi192ELi160ELi384ELi128ELb0ELb0ELb1ELb0ELb1ELb1EEEEEEEEEvNT_6ParamsE:
        .type           _ZN7cutlass13device_kernelIN5flash11enable_sm90INS1_16FlashAttnFwdSm90INS1_25CollectiveMainloopFwdSm90ILi2EN4cute5tupleIJNS5_1CILi1EEES8_S8_EEENS6_IJNS7_ILi192EEENS7_ILi160EEENS7_ILi64EEEEEELi64ENS_12float_e4m3_tEfNS_4arch4Sm90ELb0ELb0ELb0ELb1ELb0ELb0ELb0ELb1ELb1ELb0ELb0ELb0EEENS1_21CollectiveEpilogueFwdINS6_IJSA_SC_SB_EEES9_NS_10bfloat16_tESG_Li384ELb1ELb0ELb0ELb1EEENS1_36VarlenDynamicPersistentTileSchedulerILi192ELi160ELi384ELi128ELb0ELb0ELb1ELb0ELb1ELb1EEEEEEEEEvNT_6ParamsE,@function
        .size           _ZN7cutlass13device_kernelIN5flash11enable_sm90INS1_16FlashAttnFwdSm90INS1_25CollectiveMainloopFwdSm90ILi2EN4cute5tupleIJNS5_1CILi1EEES8_S8_EEENS6_IJNS7_ILi192EEENS7_ILi160EEENS7_ILi64EEEEEELi64ENS_12float_e4m3_tEfNS_4arch4Sm90ELb0ELb0ELb0ELb1ELb0ELb0ELb0ELb1ELb1ELb0ELb0ELb0EEENS1_21CollectiveEpilogueFwdINS6_IJSA_SC_SB_EEES9_NS_10bfloat16_tESG_Li384ELb1ELb0ELb0ELb1EEENS1_36VarlenDynamicPersistentTileSchedulerILi192ELi160ELi384ELi128ELb0ELb0ELb1ELb0ELb1ELb1EEEEEEEEEvNT_6ParamsE,(.L_x_2164 - _ZN7cutlass13device_kernelIN5flash11enable_sm90INS1_16FlashAttnFwdSm90INS1_25CollectiveMainloopFwdSm90ILi2EN4cute5tupleIJNS5_1CILi1EEES8_S8_EEENS6_IJNS7_ILi192EEENS7_ILi160EEENS7_ILi64EEEEEELi64ENS_12float_e4m3_tEfNS_4arch4Sm90ELb0ELb0ELb0ELb1ELb0ELb0ELb0ELb1ELb1ELb0ELb0ELb0EEENS1_21CollectiveEpilogueFwdINS6_IJSA_SC_SB_EEES9_NS_10bfloat16_tESG_Li384ELb1ELb0ELb0ELb1EEENS1_36VarlenDynamicPersistentTileSchedulerILi192ELi160ELi384ELi128ELb0ELb0ELb1ELb0ELb1ELb1EEEEEEEEEvNT_6ParamsE)
        .other          _ZN7cutlass13device_kernelIN5flash11enable_sm90INS1_16FlashAttnFwdSm90INS1_25CollectiveMainloopFwdSm90ILi2EN4cute5tupleIJNS5_1CILi1EEES8_S8_EEENS6_IJNS7_ILi192EEENS7_ILi160EEENS7_ILi64EEEEEELi64ENS_12float_e4m3_tEfNS_4arch4Sm90ELb0ELb0ELb0ELb1ELb0ELb0ELb0ELb1ELb1ELb0ELb0ELb0EEENS1_21CollectiveEpilogueFwdINS6_IJSA_SC_SB_EEES9_NS_10bfloat16_tESG_Li384ELb1ELb0ELb0ELb1EEENS1_36VarlenDynamicPersistentTileSchedulerILi192ELi160ELi384ELi128ELb0ELb0ELb1ELb0ELb1ELb1EEEEEEEEEvNT_6ParamsE,@"STO_CUDA_ENTRY STV_DEFAULT"
_ZN7cutlass13device_kernelIN5flash11enable_sm90INS1_16FlashAttnFwdSm90INS1_25CollectiveMainloopFwdSm90ILi2EN4cute5tupleIJNS5_1CILi1EEES8_S8_EEENS6_IJNS7_ILi192EEENS7_ILi160EEENS7_ILi64EEEEEELi64ENS_12float_e4m3_tEfNS_4arch4Sm90ELb0ELb0ELb0ELb1ELb0ELb0ELb0ELb1ELb1ELb0ELb0ELb0EEENS1_21CollectiveEpilogueFwdINS6_IJSA_SC_SB_EEES9_NS_10bfloat16_tESG_Li384ELb1ELb0ELb0ELb1EEENS1_36VarlenDynamicPersistentTileSchedulerILi192ELi160ELi384ELi128ELb0ELb0ELb1ELb0ELb1ELb1EEEEEEEEEvNT_6ParamsE:
[----:B------:R-:W0:Y:S02]  /*0000*/  LDC R1, c[0x0][0x28] ;  /* 0x00000a00ff017b82 */ /* 0x000e240000000800 */
[----:B0-----:R-:W-:Y:S01]  /*0010*/  VIADD R1, R1, 0xfffffff8 ;  /* 0xfffffff801017836 */ /* 0x001fe20000000000 */
[----:B------:R-:W0:Y:S01]  /*0020*/  S2R R3, SR_TID.X ;  /* 0x0000000000037919 */ /* 0x000e220000002100 */
[----:B------:R-:W-:Y:S01]  /*0030*/  ELECT P0, URZ, PT ;  /* 0x00000000003f782f */ /* 0x000fe20003800000 */
[----:B------:R-:W-:Y:S01]  /*0040*/  BSSY B0, `(.L_x_111) ;  /* 0x0000011000007945 */ /* 0x000fe20003800000 */
[----:B0-----:R-:W-:-:S05]  /*0050*/  SHF.R.U32.HI R0, RZ, 0x5, R3 ;  /* 0x00000005ff007819 */ /* 0x001fca0000011603 */
[----:B------:R-:W0:Y:S02]  /*0060*/  SHFL.IDX PT, R2, R0, RZ, 0x1f ;  /* 0x00001fff00027589 */ /* 0x000e2400000e0000 */
[----:B0-----:R-:W-:Y:S02]  /*0070*/  ISETP.EQ.AND P0, PT, R2, RZ, P0 ;  /* 0x000000ff0200720c */ /* 0x001fe40000702270 */
[----:B------:R-:W-:-:S11]  /*0080*/  SHF.R.U32.HI R2, RZ, 0x7, R3 ;  /* 0x00000007ff027819 */ /* 0x000fd60000011603 */
[----:B------:R-:W-:Y:S05]  /*0090*/  @!P0 BRA `(.L_x_112) ;  /* 0x00000000002c8947 */ /* 0x000fea0003800000 */
[----:B------:R-:W-:Y:S02]  /*00a0*/  ULDC.64 UR4, c[0x0][0x198] ;  /* 0x0000660000047ab9 */ /* 0x000fe40000000a00 */
[----:B------:R-:W-:Y:S02]  /*00b0*/  UIADD3 UR6, UP0, UR4, 0x270, URZ ;  /* 0x0000027004067890 */ /* 0x000fe4000ff1e03f */
[----:B------:R-:W-:Y:S02]  /*00c0*/  UIADD3 UR8, UP1, UR4, 0x370, URZ ;  /* 0x0000037004087890 */ /* 0x000fe4000ff3e03f */
[----:B------:R-:W-:Y:S02]  /*00d0*/  UIADD3 UR4, UP2, UR4, 0x470, URZ ;  /* 0x0000047004047890 */ /* 0x000fe4000ff5e03f */
[----:B------:R-:W-:Y:S02]  /*00e0*/  UIADD3.X UR7, URZ, UR5, URZ, UP0, !UPT ;  /* 0x000000053f077290 */ /* 0x000fe400087fe43f */
[----:B------:R-:W-:-:S02]  /*00f0*/  UIADD3.X UR9, URZ, UR5, URZ, UP1, !UPT ;  /* 0x000000053f097290 */ /* 0x000fc40008ffe43f */
[----:B------:R-:W-:-:S05]  /*0100*/  UIADD3.X UR5, URZ, UR5, URZ, UP2, !UPT ;  /* 0x000000053f057290 */ /* 0x000fca00097fe43f */
[----:B------:R0:W-:Y:S02]  /*0110*/  UTMACCTL.PF [UR6] ;  /* 0x00000000060079b9 */ /* 0x0001e40008040000 */
[----:B------:R0:W-:Y:S02]  /*0120*/  UTMACCTL.PF [UR8] ;  /* 0x00000000080079b9 */ /* 0x0001e40008040000 */
[----:B------:R0:W-:Y:S02]  /*0130*/  UTMACCTL.PF [UR4] ;  /* 0x00000000040079b9 */ /* 0x0001e40008040000 */
[----:B0-----:R-:W-:Y:S01]  /*0140*/  NOP ;  /* 0x0000000000007918 */ /* 0x001fe20000000000 */
.L_x_112:
[----:B------:R-:W-:Y:S05]  /*0150*/  BSYNC B0 ;  /* 0x0000000000007941 */ /* 0x000fea0003800000 */
.L_x_111:
[----:B------:R-:W-:Y:S01]  /*0160*/  VOTEU.ANY UP0, P0 ;  /* 0x00000000003f7886 */ /* 0x000fe20000000100 */
[----:B------:R-:W0:Y:S01]  /*0170*/  SHFL.IDX PT, R2, R2, RZ, 0x1f ;  /* 0x00001fff02027589 */ /* 0x000e2200000e0000 */
[----:B------:R-:W-:Y:S01]  /*0180*/  UMOV UR4, 0x1 ;  /* 0x0000000100047882 */ /* 0x000fe20000000000 */
[----:B------:R-:W-:Y:S01]  /*0190*/  UMOV UR7, 0x180 ;  /* 0x0000018000077882 */ /* 0x000fe20000000000 */
[----:B------:R-:W-:Y:S01]  /*01a0*/  VOTEU.ANY UP1, P0 ;  /* 0x00000000003f7886 */ /* 0x000fe20000020100 */
[----:B------:R-:W1:Y:S01]  /*01b0*/  @UP0 S2UR UR8, SR_CgaCtaId ;  /* 0x00000000000809c3 */ /* 0x000e620000008800 */
[----:B------:R-:W2:Y:S01]  /*01c0*/  SHFL.IDX PT, R3, R0, RZ, 0x1f ;  /* 0x00001fff00037589 */ /* 0x000ea200000e0000 */
[----:B------:R-:W-:Y:S01]  /*01d0*/  @UP0 UMOV UR6, 0x400 ;  /* 0x0000040000060882 */ /* 0x000fe20000000000 */
[----:B------:R-:W-:-:S04]  /*01e0*/  @UP0 UIADD3 UR4, -UR4, 0x100000, URZ ;  /* 0x0010000004040890 */ /* 0x000fc8000fffe13f */
[----:B------:R-:W-:Y:S02]  /*01f0*/  @UP0 USHF.L.U32 UR5, UR4, 0xb, URZ ;  /* 0x0000000b04050899 */ /* 0x000fe4000800063f */
[----:B------:R-:W-:Y:S01]  /*0200*/  @UP0 USHF.L.U32 UR4, UR4, 0x1, URZ ;  /* 0x0000000104040899 */ /* 0x000fe2000800063f */
[----:B------:R-:W-:Y:S01]  /*0210*/  VOTEU.ANY UP2, P0 ;  /* 0x00000000003f7886 */ /* 0x000fe20000040100 */
[----:B0-----:R-:W-:Y:S01]  /*0220*/  R2UR UR9, R2 ;  /* 0x00000000020972ca */ /* 0x001fe200000e0000 */
[----:B-1----:R-:W-:Y:S01]  /*0230*/  @UP0 ULEA UR8, UR8, UR6, 0x18 ;  /* 0x0000000608080291 */ /* 0x002fe2000f8ec03f */
[----:B--2---:R-:W-:Y:S01]  /*0240*/  ISETP.NE.AND P1, PT, R3, RZ, PT ;  /* 0x000000ff0300720c */ /* 0x004fe20003f25270 */
[----:B------:R-:W-:-:S04]  /*0250*/  @UP0 UIADD3 UR6, -UR7, 0x100000, URZ ;  /* 0x0010000007060890 */ /* 0x000fc8000fffe13f */
[----:B------:R-:W-:Y:S02]  /*0260*/  @UP0 USHF.L.U32 UR7, UR6, 0xb, URZ ;  /* 0x0000000b06070899 */ /* 0x000fe4000800063f */
[----:B------:R-:W-:-:S04]  /*0270*/  @UP0 USHF.L.U32 UR6, UR6, 0x1, URZ ;  /* 0x0000000106060899 */ /* 0x000fc8000800063f */
[----:B------:R-:W-:Y:S01]  /*0280*/  UISETP.NE.AND UP0, UPT, UR9, URZ, UPT ;  /* 0x0000003f0900728c */ /* 0x000fe2000bf05270 */
[----:B------:R-:W0:Y:S02]  /*0290*/  FENCE.VIEW.ASYNC.S ;  /* 0x00000000000073c6 */ /* 0x000e240000000000 */
[----:B0-----:R0:W1:Y:S05]  /*02a0*/  @UP1 SYNCS.EXCH.64 URZ, [UR8+0x13200], UR4 ;  /* 0x01320004083f15b2 */ /* 0x00106a0008000100 */
[----:B------:R0:W2:Y:S01]  /*02b0*/  @UP2 SYNCS.EXCH.64 URZ, [UR8+0x13220], UR6 ;  /* 0x01322006083f25b2 */ /* 0x0000a20008000100 */
[----:B------:R-:W-:Y:S05]  /*02c0*/  @P1 BRA `(.L_x_113) ;  /* 0x0000000000481947 */ /* 0x000fea0003800000 */
[----:B0-----:R-:W0:Y:S01]  /*02d0*/  S2UR UR5, SR_CgaCtaId ;  /* 0x00000000000579c3 */ /* 0x001e220000008800 */
[----:B------:R-:W-:Y:S01]  /*02e0*/  UMOV UR4, 0x400 ;  /* 0x0000040000047882 */ /* 0x000fe20000000000 */
[----:B------:R-:W-:Y:S01]  /*02f0*/  UMOV UR6, 0x1 ;  /* 0x0000000100067882 */ /* 0x000fe20000000000 */
[----:B------:R-:W-:Y:S01]  /*0300*/  UMOV UR9, 0x3 ;  /* 0x0000000300097882 */ /* 0x000fe20000000000 */
[----:B------:R-:W-:-:S04]  /*0310*/  UIADD3 UR6, -UR6, 0x100000, URZ ;  /* 0x0010000006067890 */ /* 0x000fc8000fffe13f */
[----:B------:R-:W-:Y:S02]  /*0320*/  USHF.L.U32 UR7, UR6, 0xb, URZ ;  /* 0x0000000b06077899 */ /* 0x000fe4000800063f */
[----:B------:R-:W-:Y:S01]  /*0330*/  USHF.L.U32 UR6, UR6, 0x1, URZ ;  /* 0x0000000106067899 */ /* 0x000fe2000800063f */
[----:B------:R-:W-:Y:S01]  /*0340*/  ELECT P0, URZ, PT ;  /* 0x00000000003f782f */ /* 0x000fe20003800000 */
[----:B0-----:R-:W-:Y:S02]  /*0350*/  ULEA UR8, UR5, UR4, 0x18 ;  /* 0x0000000405087291 */ /* 0x001fe4000f8ec03f */
[----:B------:R-:W-:-:S04]  /*0360*/  UIADD3 UR4, -UR9, 0x100000, URZ ;  /* 0x0010000009047890 */ /* 0x000fc8000fffe13f */
[----:B------:R-:W-:Y:S02]  /*0370*/  USHF.L.U32 UR5, UR4, 0xb, URZ ;  /* 0x0000000b04057899 */ /* 0x000fe4000800063f */
[----:B------:R-:W-:Y:S01]  /*0380*/  USHF.L.U32 UR4, UR4, 0x1, URZ ;  /* 0x0000000104047899 */ /* 0x000fe2000800063f */
[----:B------:R-:W0:Y:S03]  /*0390*/  FENCE.VIEW.ASYNC.S ;  /* 0x00000000000073c6 */ /* 0x000e260000000000 */
[----:B0-----:R3:W4:Y:S08]  /*03a0*/  SYNCS.EXCH.64 URZ, [UR8+0x13230], UR6 ;  /* 0x01323006083f75b2 */ /* 0x0017300008000100 */
[----:B------:R3:W0:Y:S01]  /*03b0*/  SYNCS.EXCH.64 URZ, [UR8+0x13240], UR4 ;  /* 0x01324004083f75b2 */ /* 0x0006220008000100 */
[----:B------:R3:W0:Y:S01]  /*03c0*/  SYNCS.EXCH.64 URZ, [UR8+0x13238], UR6 ;  /* 0x01323806083f75b2 */ /* 0x0006220008000100 */
[----:B------:R3:W0:Y:S02]  /*03d0*/  SYNCS.EXCH.64 URZ, [UR8+0x13248], UR4 ;  /* 0x01324804083f75b2 */ /* 0x0006240008000100 */
[----:B---3--:R-:W-:Y:S01]  /*03e0*/  NOP ;  /* 0x0000000000007918 */ /* 0x008fe20000000000 */
.L_x_113:
[----:B------:R-:W3:Y:S01]  /*03f0*/  SHFL.IDX PT, R2, R0, RZ, 0x1f ;  /* 0x00001fff00027589 */ /* 0x000ee200000e0000 */
[----:B------:R-:W-:Y:S01]  /*0400*/  NOP ;  /* 0x0000000000007918 */ /* 0x000fe20000000000 */
[----:B---3--:R-:W-:-:S13]  /*0410*/  ISETP.NE.AND P0, PT, R2, RZ, PT ;  /* 0x000000ff0200720c */ /* 0x008fda0003f05270 */
[----:B------:R-:W-:Y:S05]  /*0420*/  @P0 BRA `(.L_x_114) ;  /* 0x0000000000480947 */ /* 0x000fea0003800000 */
[----:B0-----:R-:W0:Y:S01]  /*0430*/  S2UR UR5, SR_CgaCtaId ;  /* 0x00000000000579c3 */ /* 0x001e220000008800 */
[----:B------:R-:W-:Y:S01]  /*0440*/  UMOV UR4, 0x400 ;  /* 0x0000040000047882 */ /* 0x000fe20000000000 */
[----:B------:R-:W-:Y:S01]  /*0450*/  UMOV UR6, 0x80 ;  /* 0x0000008000067882 */ /* 0x000fe20000000000 */
[----:B------:R-:W-:Y:S01]  /*0460*/  UMOV UR7, 0x180 ;  /* 0x0000018000077882 */ /* 0x000fe20000000000 */
[----:B------:R-:W-:Y:S01]  /*0470*/  ELECT P0, URZ, PT ;  /* 0x00000000003f782f */ /* 0x000fe20003800000 */
[----:B0-----:R-:W-:Y:S02]  /*0480*/  ULEA UR8, UR5, UR4, 0x18 ;  /* 0x0000000405087291 */ /* 0x001fe4000f8ec03f */
[----:B------:R-:W-:-:S04]  /*0490*/  UIADD3 UR4, -UR6, 0x100000, URZ ;  /* 0x0010000006047890 */ /* 0x000fc8000fffe13f */
[----:B------:R-:W-:Y:S02]  /*04a0*/  USHF.L.U32 UR5, UR4, 0xb, URZ ;  /* 0x0000000b04057899 */ /* 0x000fe4000800063f */
[----:B------:R-:W-:Y:S02]  /*04b0*/  USHF.L.U32 UR4, UR4, 0x1, URZ ;  /* 0x0000000104047899 */ /* 0x000fe4000800063f */
[----:B------:R-:W-:-:S04]  /*04c0*/  UIADD3 UR6, -UR7, 0x100000, URZ ;  /* 0x0010000007067890 */ /* 0x000fc8000fffe13f */
[----:B------:R-:W-:Y:S02]  /*04d0*/  USHF.L.U32 UR7, UR6, 0xb, URZ ;  /* 0x0000000b06077899 */ /* 0x000fe4000800063f */
[----:B------:R-:W-:Y:S01]  /*04e0*/  USHF.L.U32 UR6, UR6, 0x1, URZ ;  /* 0x0000000106067899 */ /* 0x000fe2000800063f */
[----:B------:R-:W0:Y:S03]  /*04f0*/  FENCE.VIEW.ASYNC.S ;  /* 0x00000000000073c6 */ /* 0x000e260000000000 */
[----:B0-----:R3:W0:Y:S08]  /*0500*/  SYNCS.EXCH.64 URZ, [UR8+0x13250], UR4 ;  /* 0x01325004083f75b2 */ /* 0x0016300008000100 */
[----:B------:R3:W0:Y:S01]  /*0510*/  SYNCS.EXCH.64 URZ, [UR8+0x13260], UR6 ;  /* 0x01326006083f75b2 */ /* 0x0006220008000100 */
[----:B------:R3:W0:Y:S01]  /*0520*/  SYNCS.EXCH.64 URZ, [UR8+0x13258], UR4 ;  /* 0x01325804083f75b2 */ /* 0x0006220008000100 */
[----:B------:R3:W0:Y:S02]  /*0530*/  SYNCS.EXCH.64 URZ, [UR8+0x13268], UR6 ;  /* 0x01326806083f75b2 */ /* 0x0006240008000100 */
[----:B---3--:R-:W-:Y:S01]  /*0540*/  NOP ;  /* 0x0000000000007918 */ /* 0x008fe20000000000 */
.L_x_114:
[----:B------:R-:W3:Y:S01]  /*0550*/  SHFL.IDX PT, R2, R0, RZ, 0x1f ;  /* 0x00001fff00027589 */ /* 0x000ee200000e0000 */
[----:B------:R-:W-:Y:S01]  /*0560*/  NOP ;  /* 0x0000000000007918 */ /* 0x000fe20000000000 */
[----:B---3--:R-:W-:-:S13]  /*0570*/  ISETP.NE.AND P0, PT, R2, RZ, PT ;  /* 0x000000ff0200720c */ /* 0x008fda0003f05270 */
[----:B------:R-:W-:Y:S05]  /*0580*/  @P0 BRA `(.L_x_115) ;  /* 0x0000000000380947 */ /* 0x000fea0003800000 */
[----:B0-----:R-:W0:Y:S01]  /*0590*/  S2UR UR5, SR_CgaCtaId ;  /* 0x00000000000579c3 */ /* 0x001e220000008800 */
[----:B------:R-:W-:Y:S01]  /*05a0*/  UMOV UR4, 0x400 ;  /* 0x0000040000047882 */ /* 0x000fe20000000000 */
[----:B------:R-:W-:Y:S01]  /*05b0*/  UMOV UR7, 0x1 ;  /* 0x0000000100077882 */ /* 0x000fe20000000000 */
[----:B------:R-:W-:Y:S01]  /*05c0*/  ELECT P0, URZ, PT ;  /* 0x00000000003f782f */ /* 0x000fe20003800000 */
[----:B0-----:R-:W-:Y:S02]  /*05d0*/  ULEA UR6, UR5, UR4, 0x18 ;  /* 0x0000000405067291 */ /* 0x001fe4000f8ec03f */
[----:B------:R-:W-:-:S04]  /*05e0*/  UIADD3 UR4, -UR7, 0x100000, URZ ;  /* 0x0010000007047890 */ /* 0x000fc8000fffe13f */
[----:B------:R-:W-:Y:S02]  /*05f0*/  USHF.L.U32 UR5, UR4, 0xb, URZ ;  /* 0x0000000b04057899 */ /* 0x000fe4000800063f */
[----:B------:R-:W-:Y:S01]  /*0600*/  USHF.L.U32 UR4, UR4, 0x1, URZ ;  /* 0x0000000104047899 */ /* 0x000fe2000800063f */
[----:B------:R-:W0:Y:S11]  /*0610*/  FENCE.VIEW.ASYNC.S ;  /* 0x00000000000073c6 */ /* 0x000e360000000000 */
[----:B0-----:R3:W0:Y:S01]  /*0620*/  SYNCS.EXCH.64 URZ, [UR6+0x13270], UR4 ;  /* 0x01327004063f75b2 */ /* 0x0016220008000100 */
[----:B------:R3:W0:Y:S01]  /*0630*/  SYNCS.EXCH.64 URZ, [UR6+0x13280], UR4 ;  /* 0x01328004063f75b2 */ /* 0x0006220008000100 */
[----:B------:R3:W0:Y:S01]  /*0640*/  SYNCS.EXCH.64 URZ, [UR6+0x13278], UR4 ;  /* 0x01327804063f75b2 */ /* 0x0006220008000100 */
[----:B------:R3:W0:Y:S02]  /*0650*/  SYNCS.EXCH.64 URZ, [UR6+0x13288], UR4 ;  /* 0x01328804063f75b2 */ /* 0x0006240008000100 */
[----:B---3--:R-:W-:Y:S01]  /*0660*/  NOP ;  /* 0x0000000000007918 */ /* 0x008fe20000000000 */
.L_x_115:
        /* <DEDUP_REMOVED lines=22> */
.L_x_116:
        /* <DEDUP_REMOVED lines=22> */
.L_x_117:
[----:B------:R-:W-:Y:S01]  /*0930*/  PLOP3.LUT P0, PT, PT, PT, UP0, 0x80, 0x0 ;  /* 0x000000000000781c */ /* 0x000fe20003f0f008 */
[----:B------:R-:W-:Y:S01]  /*0940*/  UMOV UR48, 0x1 ;  /* 0x0000000100307882 */ /* 0x000fe20000000000 */
[----:B------:R-:W-:Y:S01]  /*0950*/  NOP ;  /* 0x0000000000007918 */ /* 0x000fe20000000000 */
[----:B------:R-:W-:Y:S01]  /*0960*/  USEL UR48, UR48, 0x2, !UP0 ;  /* 0x0000000230307887 */ /* 0x000fe2000c000000 */
[----:B------:R-:W-:Y:S01]  /*0970*/  ULDC.64 UR52, c[0x0][0x208] ;  /* 0x0000820000347ab9 */ /* 0x000fe20000000a00 */
[----:B012-4-:R-:W-:Y:S08]  /*0980*/  BAR.SYNC.DEFER_BLOCKING 0x0 ;  /* 0x0000000000007b1d */ /* 0x017ff00000010000 */
[----:B------:R-:W-:Y:S05]  /*0990*/  @!P0 BRA `(.L_x_118) ;  /* 0x0000008000248947 */ /* 0x000fea0003800000 */
.L_x_119:
[----:B------:R-:W-:-:S08]  /*09a0*/  NOP ;  /* 0x0000000000007918 */ /* 0x000fd00000000000 */
[----:B------:R-:W0:Y:S02]  /*09b0*/  USETMAXREG.TRY_ALLOC.CTAPOOL UP0, 0xa0 ;  /* 0x000000a0000079c8 */ /* 0x000e240008000600 */
[----:B0-----:R-:W-:-:S13]  /*09c0*/  PLOP3.LUT P0, PT, PT, PT, UP0, 0x80, 0x0 ;  /* 0x000000000000781c */ /* 0x001fda0003f0f008 */
[----:B------:R-:W-:Y:S05]  /*09d0*/  @!P0 BRA `(.L_x_119) ;  /* 0xfffffffc00f08947 */ /* 0x000fea000383ffff */
[----:B------:R-:W0:Y:S08]  /*09e0*/  S2UR UR5, SR_CgaCtaId ;  /* 0x00000000000579c3 */ /* 0x000e300000008800 */
[----:B------:R-:W-:Y:S06]  /*09f0*/  BAR.ARV 0x8, 0x1a0 ;  /* 0x0206800000007b1d */ /* 0x000fec0000002000 */
[----:B------:R-:W-:-:S02]  /*0a00*/  UMOV UR4, 0x400 ;  /* 0x0000040000047882 */ /* 0x000fc40000000000 */
[----:B------:R-:W-:Y:S01]  /*0a10*/  BAR.SYNC.DEFER_BLOCKING 0x5, 0x200 ;  /* 0x0148000000007b1d */ /* 0x000fe20000010000 */
[----:B0-----:R-:W-:-:S09]  /*0a20*/  ULEA UR4, UR5, UR4, 0x18 ;  /* 0x0000000405047291 */ /* 0x001fd2000f8ec03f */
[----:B------:R-:W0:Y:S01]  /*0a30*/  LDS.128 R28, [UR4+0x132d0] ;  /* 0x0132d004ff1c7984 */ /* 0x000e220008000c00 */
[----:B------:R-:W-:Y:S01]  /*0a40*/  ULDC UR4, c[0x0][0xc14] ;  /* 0x0003050000047ab9 */ /* 0x000fe20000000800 */
[----:B------:R-:W-:Y:S06]  /*0a50*/  BAR.ARV 0x4, 0x200 ;  /* 0x0108000000007b1d */ /* 0x000fec0000002000 */
[----:B0-----:R-:W-:-:S13]  /*0a60*/  ISETP.GE.AND P0, PT, R31, UR4, PT ;  /* 0x000000041f007c0c */ /* 0x001fda000bf06270 */
[----:B------:R-:W-:Y:S05]  /*0a70*/  @P0 EXIT ;  /* 0x000000000000094d */ /* 0x000fea0003800000 */
[----:B------:R-:W0:Y:S01]  /*0a80*/  S2R R0, SR_TID.X ;  /* 0x0000000000007919 */ /* 0x000e220000002100 */
[----:B------:R-:W-:Y:S01]  /*0a90*/  R2UR UR5, R30 ;  /* 0x000000001e0572ca */ /* 0x000fe200000e0000 */
[----:B------:R-:W-:Y:S01]  /*0aa0*/  IMAD.MOV.U32 R156, RZ, RZ, -0x2 ;  /* 0xfffffffeff9c7424 */ /* 0x000fe200078e00ff */
[----:B------:R-:W-:Y:S01]  /*0ab0*/  ULOP3.LUT UR44, UR48, 0x1, URZ, 0xfc, !UPT ;  /* 0x00000001302c7892 */ /* 0x000fe2000f8efc3f */
[----:B------:R-:W-:Y:S01]  /*0ac0*/  UMOV UR36, URZ ;  /* 0x0000003f00247c82 */ /* 0x000fe20008000000 */
[----:B------:R-:W-:Y:S01]  /*0ad0*/  UMOV UR37, URZ ;  /* 0x0000003f00257c82 */ /* 0x000fe20008000000 */
[----:B------:R-:W-:Y:S01]  /*0ae0*/  UMOV UR38, URZ ;  /* 0x0000003f00267c82 */ /* 0x000fe20008000000 */
[----:B0-----:R-:W-:-:S05]  /*0af0*/  VIADD R10, R0, 0xffffff80 ;  /* 0xffffff80000a7836 */ /* 0x001fca0000000000 */
[----:B------:R-:W-:-:S04]  /*0b00*/  SHF.R.S32.HI R0, RZ, 0x1f, R10 ;  /* 0x0000001fff007819 */ /* 0x000fc8000001140a */
[CC--:B------:R-:W-:Y:S02]  /*0b10*/  LEA.HI R2, R0.reuse, R10.reuse, RZ, 0x4 ;  /* 0x0000000a00027211 */ /* 0x0c0fe400078f20ff */
[CC--:B------:R-:W-:Y:S02]  /*0b20*/  LEA.HI R3, R0.reuse, R10.reuse, RZ, 0x5 ;  /* 0x0000000a00037211 */ /* 0x0c0fe400078f28ff */
[----:B------:R-:W-:Y:S02]  /*0b30*/  LEA.HI R23, R0, R10, RZ, 0x7 ;  /* 0x0000000a00177211 */ /* 0x000fe400078f38ff */
[----:B------:R-:W-:Y:S01]  /*0b40*/  SHF.R.S32.HI R5, RZ, 0x4, R2 ;  /* 0x00000004ff057819 */ /* 0x000fe20000011402 */
[----:B------:R-:W-:Y:S01]  /*0b50*/  IMAD.SHL.U32 R4, R3, 0x20, RZ ;  /* 0x0000002003047824 */ /* 0x000fe200078e00ff */
[----:B------:R-:W-:Y:S02]  /*0b60*/  LOP3.LUT R22, R23, 0xffffff80, RZ, 0xc0, !PT ;  /* 0xffffff8017167812 */ /* 0x000fe400078ec0ff */
[----:B------:R-:W-:-:S02]  /*0b70*/  LOP3.LUT R3, R2, 0x3fffff0, RZ, 0xc0, !PT ;  /* 0x03fffff002037812 */ /* 0x000fc400078ec0ff */
[----:B------:R-:W-:Y:S01]  /*0b80*/  LEA.HI R2, R2, R5, RZ, 0x1 ;  /* 0x0000000502027211 */ /* 0x000fe200078f08ff */
[----:B------:R-:W-:Y:S01]  /*0b90*/  IMAD.IADD R22, R10, 0x1, -R22 ;  /* 0x000000010a167824 */ /* 0x000fe200078e0a16 */
[----:B------:R-:W-:Y:S01]  /*0ba0*/  LOP3.LUT R4, R4, 0xfffffc00, RZ, 0xc0, !PT ;  /* 0xfffffc0004047812 */ /* 0x000fe200078ec0ff */
[----:B------:R-:W-:Y:S01]  /*0bb0*/  IMAD.IADD R3, R10, 0x1, -R3 ;  /* 0x000000010a037824 */ /* 0x000fe200078e0a03 */
[----:B------:R-:W-:Y:S02]  /*0bc0*/  LOP3.LUT R2, R2, 0x1ffffffe, RZ, 0xc0, !PT ;  /* 0x1ffffffe02027812 */ /* 0x000fe400078ec0ff */
[----:B------:R-:W-:Y:S01]  /*0bd0*/  SHF.R.S32.HI R7, RZ, 0x1f, R22 ;  /* 0x0000001fff077819 */ /* 0x000fe20000011416 */
[----:B------:R-:W-:Y:S01]  /*0be0*/  IMAD R3, R3, 0x40, R4 ;  /* 0x0000004003037824 */ /* 0x000fe200078e0204 */
[----:B------:R-:W-:Y:S01]  /*0bf0*/  SHF.R.S32.HI R23, RZ, 0x7, R23 ;  /* 0x00000007ff177819 */ /* 0x000fe20000011417 */
[----:B------:R-:W-:Y:S01]  /*0c00*/  IMAD.IADD R2, R5, 0x1, -R2 ;  /* 0x0000000105027824 */ /* 0x000fe200078e0a02 */
[----:B------:R-:W-:-:S02]  /*0c10*/  LEA.HI R6, R7, R22, RZ, 0x2 ;  /* 0x0000001607067211 */ /* 0x000fc400078f10ff */
[----:B------:R-:W-:Y:S01]  /*0c20*/  LEA.HI R7, R7, R22, RZ, 0x5 ;  /* 0x0000001607077211 */ /* 0x000fe200078f28ff */
[----:B------:R-:W-:Y:S01]  /*0c30*/  IMAD R3, R2, 0x8, R3 ;  /* 0x0000000802037824 */ /* 0x000fe200078e0203 */
[--C-:B------:R-:W-:Y:S01]  /*0c40*/  SHF.R.S32.HI R8, RZ, 0x2, R6.reuse ;  /* 0x00000002ff087819 */ /* 0x100fe20000011406 */
[----:B------:R-:W-:Y:S01]  /*0c50*/  IMAD.HI R4, R23, 0x55555556, RZ ;  /* 0x5555555617047827 */ /* 0x000fe200078e02ff */
[----:B------:R-:W-:Y:S02]  /*0c60*/  SHF.R.S32.HI R9, RZ, 0x1f, R6 ;  /* 0x0000001fff097819 */ /* 0x000fe40000011406 */
[----:B------:R0:W-:Y:S01]  /*0c70*/  STL [R1+0x4], R3 ;  /* 0x0000040301007387 */ /* 0x0001e20000100800 */
[----:B------:R-:W-:Y:S02]  /*0c80*/  LEA.HI R0, R0, R10, RZ, 0x3 ;  /* 0x0000000a00007211 */ /* 0x000fe400078f18ff */
[----:B------:R-:W-:Y:S02]  /*0c90*/  LEA.HI R9, R9, R8, RZ, 0x3 ;  /* 0x0000000809097211 */ /* 0x000fe400078f18ff */
[----:B------:R-:W-:-:S02]  /*0ca0*/  LOP3.LUT R5, R6, 0x7ffffffc, RZ, 0xc0, !PT ;  /* 0x7ffffffc06057812 */ /* 0x000fc400078ec0ff */
[----:B------:R-:W-:Y:S02]  /*0cb0*/  LOP3.LUT R9, R9, 0xfffffff8, RZ, 0xc0, !PT ;  /* 0xfffffff809097812 */ /* 0x000fe400078ec0ff */
[----:B------:R-:W-:Y:S01]  /*0cc0*/  LEA.HI R4, R4, R4, RZ, 0x1 ;  /* 0x0000000404047211 */ /* 0x000fe200078f08ff */
[----:B------:R-:W-:Y:S01]  /*0cd0*/  IMAD.IADD R5, R22, 0x1, -R5 ;  /* 0x0000000116057824 */ /* 0x000fe200078e0a05 */
[----:B------:R-:W-:Y:S01]  /*0ce0*/  SHF.R.S32.HI R7, RZ, 0x5, R7 ;  /* 0x00000005ff077819 */ /* 0x000fe20000011407 */
[----:B------:R-:W-:Y:S01]  /*0cf0*/  IMAD.IADD R8, R8, 0x1, -R9 ;  /* 0x0000000108087824 */ /* 0x000fe200078e0a09 */
[----:B------:R-:W-:Y:S01]  /*0d00*/  LOP3.LUT R2, R0, 0x1ffffff8, RZ, 0xc0, !PT ;  /* 0x1ffffff800027812 */ /* 0x000fe200078ec0ff */
[----:B------:R-:W-:Y:S01]  /*0d10*/  IMAD R4, R4, -0x3, R23 ;  /* 0xfffffffd04047824 */ /* 0x000fe200078e0217 */
[----:B------:R-:W-:Y:S01]  /*0d20*/  SHF.R.S32.HI R16, RZ, 0x3, R0 ;  /* 0x00000003ff107819 */ /* 0x000fe20000011400 */
[----:B------:R-:W-:Y:S02]  /*0d30*/  IMAD R7, R7, 0x10, R8 ;  /* 0x0000001007077824 */ /* 0x000fe400078e0208 */
[----:B------:R-:W-:-:S02]  /*0d40*/  IMAD.IADD R2, R10, 0x1, -R2 ;  /* 0x000000010a027824 */ /* 0x000fc400078e0a02 */
[----:B------:R-:W-:Y:S02]  /*0d50*/  IMAD R156, R5, R156, 0xa0 ;  /* 0x000000a0059c7424 */ /* 0x000fe400078e029c */
[----:B------:R-:W-:Y:S02]  /*0d60*/  IMAD R157, R4, 0x40, R7 ;  /* 0x00000040049d7824 */ /* 0x000fe400078e0207 */
[----:B0-----:R-:W-:-:S07]  /*0d70*/  IMAD.SHL.U32 R18, R2, 0x8, RZ ;  /* 0x0000000802127824 */ /* 0x001fce00078e00ff */
.L_x_163:
[----:B0-----:R-:W0:Y:S01]  /*0d80*/  LDC.64 R2, c[0x0][0xc60] ;  /* 0x00031800ff027b82 */ /* 0x001e220000000a00 */
[----:B------:R-:W-:Y:S01]  /*0d90*/  ULDC.64 UR8, c[0x0][0x990] ;  /* 0x0002640000087ab9 */ /* 0x000fe20000000a00 */
[----:B------:R-:W-:Y:S01]  /*0da0*/  ULDC UR4, c[0x0][0x428] ;  /* 0x00010a0000047ab9 */ /* 0x000fe20000000800 */
[----:B------:R-:W-:Y:S01]  /*0db0*/  ULDC.64 UR6, c[0x0][0x998] ;  /* 0x0002660000067ab9 */ /* 0x000fe20000000a00 */
[----:B0-----:R-:W-:-:S06]  /*0dc0*/  IMAD.WIDE R2, R31, 0x4, R2 ;  /* 0x000000041f027825 */ /* 0x001fcc00078e0202 */
[----:B--2---:R-:W2:Y:S01]  /*0dd0*/  LDG.E R2, desc[UR52][R2.64] ;  /* 0x0000003402027981 */ /* 0x004ea2000c1e1900 */
[----:B------:R-:W-:Y:S01]  /*0de0*/  UISETP.NE.U32.AND UP2, UPT, UR8, URZ, UPT ;  /* 0x0000003f0800728c */ /* 0x000fe2000bf45070 */
[----:B-1-345:R-:W-:Y:S01]  /*0df0*/  IMAD.MOV.U32 R9, RZ, RZ, 0x3f800000 ;  /* 0x3f800000ff097424 */ /* 0x03afe200078e00ff */
[----:B------:R-:W-:Y:S02]  /*0e00*/  UISETP.NE.AND UP3, UPT, UR4, 0x1, UPT ;  /* 0x000000010400788c */ /* 0x000fe4000bf65270 */
[----:B------:R-:W-:Y:S02]  /*0e10*/  UISETP.NE.AND.EX UP2, UPT, UR9, URZ, UPT, UP2 ;  /* 0x0000003f0900728c */ /* 0x000fe4000bf45320 */
[----:B------:R-:W-:-:S04]  /*0e20*/  UISETP.NE.U32.AND UP0, UPT, UR6, URZ, UPT ;  /* 0x0000003f0600728c */ /* 0x000fc8000bf05070 */
[----:B------:R-:W-:Y:S01]  /*0e30*/  UISETP.NE.AND.EX UP0, UPT, UR7, URZ, UPT, UP0 ;  /* 0x0000003f0700728c */ /* 0x000fe2000bf05300 */
[----:B------:R-:W-:Y:S02]  /*0e40*/  PLOP3.LUT P0, PT, PT, PT, UP2, 0x80, 0x0 ;  /* 0x000000000000781c */ /* 0x000fe40003f0f028 */
[----:B------:R-:W-:Y:S02]  /*0e50*/  @UP3 ULDC UR10, c[0x0][0x42c] ;  /* 0x00010b00000a3ab9 */ /* 0x000fe40000000800 */
[----:B------:R-:W-:Y:S01]  /*0e60*/  @UP2 ULDC.64 UR14, c[0x0][0x9a8] ;  /* 0x00026a00000e2ab9 */ /* 0x000fe20000000a00 */
[----:B------:R-:W-:Y:S01]  /*0e70*/  UIMAD.WIDE.U32 UR10, UR5, UR10, URZ ;  /* 0x0000000a050a72a5 */ /* 0x000fe2000f8e003f */
[----:B------:R-:W-:Y:S01]  /*0e80*/  PLOP3.LUT P2, PT, PT, PT, UP0, 0x80, 0x0 ;  /* 0x000000000000781c */ /* 0x000fe20003f4f008 */
[----:B------:R-:W-:-:S03]  /*0e90*/  @UP2 ULDC.64 UR18, c[0x0][0x9b0] ;  /* 0x00026c0000122ab9 */ /* 0x000fc60000000a00 */
[----:B------:R-:W-:Y:S01]  /*0ea0*/  @UP0 ULDC.64 UR16, c[0x0][0x9b8] ;  /* 0x00026e0000100ab9 */ /* 0x000fe20000000a00 */
[----:B------:R-:W-:Y:S01]  /*0eb0*/  IMAD.MOV.U32 R0, RZ, RZ, 0x3f800000 ;  /* 0x3f800000ff007424 */ /* 0x000fe200078e00ff */
[----:B--2---:R-:W-:-:S13]  /*0ec0*/  R2UR UR39, R2 ;  /* 0x00000000022772ca */ /* 0x004fda00000e0000 */
[----:B------:R-:W-:Y:S02]  /*0ed0*/  USHF.R.S32.HI UR40, URZ, 0x1f, UR39 ;  /* 0x0000001f3f287899 */ /* 0x000fe40008011427 */
[----:B------:R-:W-:Y:S02]  /*0ee0*/  @UP2 UIMAD.WIDE.U32 UR12, UR39, UR14, URZ ;  /* 0x0000000e270c22a5 */ /* 0x000fe4000f8e003f */
[----:B------:R-:W-:-:S03]  /*0ef0*/  @UP2 UIMAD UR4, UR40, UR14, URZ ;  /* 0x0000000e280422a4 */ /* 0x000fc6000f8e023f */
[----:B------:R-:W-:Y:S01]  /*0f00*/  @UP3 ULDC UR14, c[0x0][0x430] ;  /* 0x00010c00000e3ab9 */ /* 0x000fe20000000800 */
[----:B------:R-:W-:-:S03]  /*0f10*/  @UP2 UIMAD UR15, UR39, UR15, UR4 ;  /* 0x0000000f270f22a4 */ /* 0x000fc6000f8e0204 */
[----:B------:R-:W-:Y:S01]  /*0f20*/  UMOV UR4, UR5 ;  /* 0x0000000500047c82 */ /* 0x000fe20008000000 */
[----:B------:R-:W-:Y:S02]  /*0f30*/  @UP3 USHF.R.U32.HI UR4, URZ, UR14, UR11 ;  /* 0x0000000e3f043299 */ /* 0x000fe4000801160b */
[----:B------:R-:W-:Y:S02]  /*0f40*/  @UP0 UIMAD.WIDE.U32 UR10, UR39, UR16, URZ ;  /* 0x00000010270a02a5 */ /* 0x000fe4000f8e003f */
[----:B------:R-:W-:Y:S02]  /*0f50*/  @UP2 USHF.R.S32.HI UR14, URZ, 0x1f, UR4 ;  /* 0x0000001f3f0e2899 */ /* 0x000fe40008011404 */
[----:B------:R-:W-:Y:S02]  /*0f60*/  @UP0 UIMAD UR16, UR40, UR16, URZ ;  /* 0x00000010281002a4 */ /* 0x000fe4000f8e023f */
[----:B------:R-:W-:Y:S02]  /*0f70*/  @UP2 UIADD3 UR13, UR13, UR15, URZ ;  /* 0x0000000f0d0d2290 */ /* 0x000fe4000fffe03f */
[----:B------:R-:W-:-:S02]  /*0f80*/  @UP2 UIMAD UR14, UR14, UR18, URZ ;  /* 0x000000120e0e22a4 */ /* 0x000fc4000f8e023f */
[----:B------:R-:W-:Y:S02]  /*0f90*/  @UP0 UIMAD UR16, UR39, UR17, UR16 ;  /* 0x00000011271002a4 */ /* 0x000fe4000f8e0210 */
[----:B------:R-:W-:Y:S02]  /*0fa0*/  @UP0 USHF.R.S32.HI UR15, URZ, 0x1f, UR4 ;  /* 0x0000001f3f0f0899 */ /* 0x000fe40008011404 */
[----:B------:R-:W-:Y:S02]  /*0fb0*/  @UP2 UIMAD UR14, UR4, UR19, UR14 ;  /* 0x00000013040e22a4 */ /* 0x000fe4000f8e020e */
[----:B------:R-:W-:Y:S02]  /*0fc0*/  @UP2 UIMAD.WIDE.U32 UR12, UR4, UR18, UR12 ;  /* 0x00000012040c22a5 */ /* 0x000fe4000f8e000c */
[----:B------:R-:W-:Y:S01]  /*0fd0*/  @UP0 UIADD3 UR11, UR11, UR16, URZ ;  /* 0x000000100b0b0290 */ /* 0x000fe2000fffe03f */
[----:B------:R-:W-:Y:S01]  /*0fe0*/  @UP0 ULDC.64 UR18, c[0x0][0x9c0] ;  /* 0x0002700000120ab9 */ /* 0x000fe20000000a00 */
[----:B------:R-:W-:-:S02]  /*0ff0*/  @UP2 UIADD3 UR13, UR13, UR14, URZ ;  /* 0x0000000e0d0d2290 */ /* 0x000fc4000fffe03f */
[----:B------:R-:W-:Y:S02]  /*1000*/  @UP0 UIMAD UR15, UR15, UR18, URZ ;  /* 0x000000120f0f02a4 */ /* 0x000fe4000f8e023f */
[----:B------:R-:W-:Y:S02]  /*1010*/  @UP2 ULEA UR8, UP1, UR12, UR8, 0x2 ;  /* 0x000000080c082291 */ /* 0x000fe4000f82103f */
[----:B------:R-:W-:Y:S02]  /*1020*/  @UP0 UIMAD UR15, UR4, UR19, UR15 ;  /* 0x00000013040f02a4 */ /* 0x000fe4000f8e020f */
[----:B------:R-:W-:Y:S01]  /*1030*/  @UP0 UIMAD.WIDE.U32 UR10, UR4, UR18, UR10 ;  /* 0x00000012040a02a5 */ /* 0x000fe2000f8e000a */
[----:B------:R-:W-:Y:S02]  /*1040*/  ULDC.64 UR16, c[0x0][0xa28] ;  /* 0x00028a0000107ab9 */ /* 0x000fe40000000a00 */
[----:B------:R-:W-:Y:S01]  /*1050*/  ULDC.64 UR18, c[0x0][0xa20] ;  /* 0x0002880000127ab9 */ /* 0x000fe20000000a00 */
[----:B------:R-:W-:Y:S01]  /*1060*/  @UP2 ULEA.HI.X UR9, UR12, UR9, UR13, 0x2, UP1 ;  /* 0x000000090c092291 */ /* 0x000fe200088f140d */
[----:B------:R-:W-:Y:S01]  /*1070*/  IMAD.U32 R4, RZ, RZ, UR8 ;  /* 0x00000008ff047e24 */ /* 0x000fe2000f8e00ff */
[----:B------:R-:W-:-:S02]  /*1080*/  UISETP.NE.U32.AND UP4, UPT, UR16, URZ, UPT ;  /* 0x0000003f1000728c */ /* 0x000fc4000bf85070 */
[----:B------:R-:W-:Y:S02]  /*1090*/  UISETP.NE.U32.AND UP1, UPT, UR18, URZ, UPT ;  /* 0x0000003f1200728c */ /* 0x000fe4000bf25070 */
[----:B------:R-:W-:Y:S01]  /*10a0*/  UISETP.NE.AND.EX UP2, UPT, UR17, URZ, UPT, UP4 ;  /* 0x0000003f1100728c */ /* 0x000fe2000bf45340 */
[----:B------:R-:W-:Y:S01]  /*10b0*/  IMAD.U32 R5, RZ, RZ, UR9 ;  /* 0x00000009ff057e24 */ /* 0x000fe2000f8e00ff */
[----:B------:R-:W-:Y:S02]  /*10c0*/  UISETP.NE.AND.EX UP1, UPT, UR19, URZ, UPT, UP1 ;  /* 0x0000003f1300728c */ /* 0x000fe4000bf25310 */
[----:B------:R-:W-:Y:S02]  /*10d0*/  @UP0 UIADD3 UR4, UR11, UR15, URZ ;  /* 0x0000000f0b040290 */ /* 0x000fe4000fffe03f */
[----:B------:R-:W-:Y:S01]  /*10e0*/  @UP0 ULEA UR12, UP4, UR10, UR6, 0x2 ;  /* 0x000000060a0c0291 */ /* 0x000fe2000f88103f */
[----:B------:R0:W2:Y:S03]  /*10f0*/  @P0 LDG.E R9, desc[UR52][R4.64] ;  /* 0x0000003404090981 */ /* 0x0000a6000c1e1900 */
[----:B------:R-:W-:-:S02]  /*1100*/  @UP0 ULEA.HI.X UR13, UR10, UR7, UR4, 0x2, UP4 ;  /* 0x000000070a0d0291 */ /* 0x000fc4000a0f1404 */
[----:B------:R-:W-:Y:S01]  /*1110*/  @UP2 ULEA UR6, UP0, UR39, UR16, 0x2 ;  /* 0x0000001027062291 */ /* 0x000fe2000f80103f */
[----:B------:R-:W-:Y:S01]  /*1120*/  IMAD.U32 R6, RZ, RZ, UR12 ;  /* 0x0000000cff067e24 */ /* 0x000fe2000f8e00ff */
[----:B------:R-:W-:Y:S01]  /*1130*/  @UP1 ULEA UR8, UP4, UR39, UR18, 0x2 ;  /* 0x0000001227081291 */ /* 0x000fe2000f88103f */
[----:B------:R-:W-:Y:S01]  /*1140*/  PLOP3.LUT P0, PT, PT, PT, UP2, 0x80, 0x0 ;  /* 0x000000000000781c */ /* 0x000fe20003f0f028 */
[----:B------:R-:W-:Y:S01]  /*1150*/  IMAD.U32 R7, RZ, RZ, UR13 ;  /* 0x0000000dff077e24 */ /* 0x000fe2000f8e00ff */
[----:B------:R-:W-:Y:S01]  /*1160*/  PLOP3.LUT P1, PT, PT, PT, UP1, 0x80, 0x0 ;  /* 0x000000000000781c */ /* 0x000fe20003f2f018 */
[----:B------:R-:W-:Y:S02]  /*1170*/  @UP2 ULEA.HI.X UR7, UR39, UR17, UR40, 0x2, UP0 ;  /* 0x0000001127072291 */ /* 0x000fe400080f1428 */
[----:B------:R-:W-:Y:S01]  /*1180*/  @UP1 ULEA.HI.X UR9, UR39, UR19, UR40, 0x2, UP4 ;  /* 0x0000001327091291 */ /* 0x000fe2000a0f1428 */
[----:B------:R1:W2:Y:S01]  /*1190*/  @P2 LDG.E R0, desc[UR52][R6.64] ;  /* 0x0000003406002981 */ /* 0x0002a2000c1e1900 */
[----:B------:R-:W-:Y:S01]  /*11a0*/  IMAD.U32 R2, RZ, RZ, UR6 ;  /* 0x00000006ff027e24 */ /* 0x000fe2000f8e00ff */
[----:B------:R-:W-:Y:S01]  /*11b0*/  ULDC UR4, c[0x0][0x404] ;  /* 0x0001010000047ab9 */ /* 0x000fe20000000800 */
[----:B0-----:R-:W-:-:S02]  /*11c0*/  IMAD.U32 R4, RZ, RZ, UR8 ;  /* 0x00000008ff047e24 */ /* 0x001fc4000f8e00ff */
[----:B------:R-:W-:Y:S01]  /*11d0*/  IMAD.U32 R3, RZ, RZ, UR7 ;  /* 0x00000007ff037e24 */ /* 0x000fe2000f8e00ff */
[----:B------:R-:W-:Y:S01]  /*11e0*/  ULDC.64 UR6, c[0x0][0x3f8] ;  /* 0x0000fe0000067ab9 */ /* 0x000fe20000000a00 */
[----:B------:R-:W-:-:S03]  /*11f0*/  IMAD.U32 R5, RZ, RZ, UR9 ;  /* 0x00000009ff057e24 */ /* 0x000fc6000f8e00ff */
[----:B------:R0:W3:Y:S04]  /*1200*/  @P0 LDG.E R2, desc[UR52][R2.64] ;  /* 0x0000003402020981 */ /* 0x0000e8000c1e1900 */
[----:B------:R-:W4:Y:S01]  /*1210*/  @P1 LDG.E R4, desc[UR52][R4.64] ;  /* 0x0000003404041981 */ /* 0x000f22000c1e1900 */
[----:B------:R-:W-:-:S03]  /*1220*/  UISETP.NE.U32.AND UP0, UPT, UR6, URZ, UPT ;  /* 0x0000003f0600728c */ /* 0x000fc6000bf05070 */
[----:B------:R-:W-:Y:S01]  /*1230*/  ULDC UR6, c[0x0][0x2e0] ;  /* 0x0000b80000067ab9 */ /* 0x000fe20000000800 */
[----:B------:R-:W-:-:S03]  /*1240*/  UISETP.NE.AND.EX UP0, UPT, UR7, URZ, UPT, UP0 ;  /* 0x0000003f0700728c */ /* 0x000fc6000bf05300 */
[----:B------:R-:W-:Y:S01]  /*1250*/  ULDC UR7, c[0x0][0x988] ;  /* 0x0002620000077ab9 */ /* 0x000fe20000000800 */
[----:B------:R-:W-:-:S04]  /*1260*/  USEL UR4, UR4, 0x1, UP0 ;  /* 0x0000000104047887 */ /* 0x000fc80008000000 */
[----:B------:R-:W-:Y:S01]  /*1270*/  UIMAD UR4, UR4, UR6, URZ ;  /* 0x00000006040472a4 */ /* 0x000fe2000f8e023f */
[----:B------:R-:W-:Y:S01]  /*1280*/  UMOV UR46, URZ ;  /* 0x0000003f002e7c82 */ /* 0x000fe20008000000 */
[----:B------:R-:W-:Y:S01]  /*1290*/  UMOV UR42, UR5 ;  /* 0x00000005002a7c82 */ /* 0x000fe20008000000 */
[----:B------:R-:W-:Y:S01]  /*12a0*/  IMAD.MOV.U32 R19, RZ, RZ, R29 ;  /* 0x000000ffff137224 */ /* 0x000fe200078e001d */
[----:B-1----:R-:W-:Y:S01]  /*12b0*/  CS2R R6, SRZ ;  /* 0x0000000000067805 */ /* 0x002fe2000001ff00 */
[----:B0-----:R-:W-:Y:S01]  /*12c0*/  IMAD.MOV.U32 R3, RZ, RZ, RZ ;  /* 0x000000ffff037224 */ /* 0x001fe200078e00ff */
[----:B------:R-:W-:Y:S01]  /*12d0*/  CS2R R10, SRZ ;  /* 0x00000000000a7805 */ /* 0x000fe2000001ff00 */
[----:B------:R-:W-:Y:S01]  /*12e0*/  IMAD.MOV.U32 R55, RZ, RZ, RZ ;  /* 0x000000ffff377224 */ /* 0x000fe200078e00ff */
[----:B------:R-:W-:Y:S02]  /*12f0*/  CS2R R12, SRZ ;  /* 0x00000000000c7805 */ /* 0x000fe4000001ff00 */
[----:B------:R-:W-:-:S02]  /*1300*/  CS2R R14, SRZ ;  /* 0x00000000000e7805 */ /* 0x000fc4000001ff00 */
[----:B------:R-:W-:Y:S02]  /*1310*/  CS2R R20, SRZ ;  /* 0x0000000000147805 */ /* 0x000fe4000001ff00 */
[----:B------:R-:W-:Y:S02]  /*1320*/  CS2R R24, SRZ ;  /* 0x0000000000187805 */ /* 0x000fe4000001ff00 */
[----:B------:R-:W-:Y:S02]  /*1330*/  CS2R R32, SRZ ;  /* 0x0000000000207805 */ /* 0x000fe4000001ff00 */
[----:B------:R-:W-:Y:S01]  /*1340*/  CS2R R26, SRZ ;  /* 0x00000000001a7805 */ /* 0x000fe2000001ff00 */
[----:B------:R-:W-:Y:S02]  /*1350*/  IMAD.MOV.U32 R56, RZ, RZ, RZ ;  /* 0x000000ffff387224 */ /* 0x000fe400078e00ff */
[----:B--2---:R-:W-:-:S04]  /*1360*/  FMUL.FTZ R0, R9, R0 ;  /* 0x0000000009007220 */ /* 0x004fc80000410000 */
[----:B------:R-:W-:Y:S01]  /*1370*/  FMUL.FTZ R0, R0, UR7 ;  /* 0x0000000700007c20 */ /* 0x000fe20008410000 */
[----:B------:R-:W-:-:S04]  /*1380*/  CS2R R8, SRZ ;  /* 0x0000000000087805 */ /* 0x000fc8000001ff00 */
[----:B------:R-:W-:Y:S02]  /*1390*/  R2UR UR41, R0 ;  /* 0x00000000002972ca */ /* 0x000fe400000e0000 */
[----:B---3--:R-:W-:Y:S02]  /*13a0*/  @P0 R2UR UR46, R2 ;  /* 0x00000000022e02ca */ /* 0x008fe400000e0000 */
[----:B----4-:R-:W-:Y:S01]  /*13b0*/  @P1 R2UR UR4, R4 ;  /* 0x00000000040412ca */ /* 0x010fe200000e0000 */
[----:B------:R-:W-:Y:S01]  /*13c0*/  IMAD.MOV.U32 R0, RZ, RZ, RZ ;  /* 0x000000ffff007224 */ /* 0x000fe200078e00ff */
[----:B------:R-:W-:Y:S01]  /*13d0*/  PLOP3.LUT P0, PT, PT, PT, PT, 0x80, 0x0 ;  /* 0x000000000000781c */ /* 0x000fe20003f0f070 */
[----:B------:R-:W-:-:S12]  /*13e0*/  @P1 BRA `(.L_x_120) ;  /* 0x0000000000341947 */ /* 0x000fd80003800000 */
[----:B------:R-:W-:Y:S02]  /*13f0*/  ULDC.64 UR6, c[0x0][0xa08] ;  /* 0x0002820000067ab9 */ /* 0x000fe40000000a00 */
[----:B------:R-:W-:-:S04]  /*1400*/  ISETP.NE.U32.AND P1, PT, RZ, UR6, PT ;  /* 0x00000006ff007c0c */ /* 0x000fc8000bf25070 */
[----:B------:R-:W-:-:S13]  /*1410*/  ISETP.NE.AND.EX P1, PT, RZ, UR7, PT, P1 ;  /* 0x00000007ff007c0c */ /* 0x000fda000bf25310 */
[----:B------:R-:W-:Y:S05]  /*1420*/  @!P1 BRA `(.L_x_120) ;  /* 0x0000000000249947 */ /* 0x000fea0003800000 */
[----:B------:R-:W-:Y:S02]  /*1430*/  ULDC.64 UR6, c[0x0][0xa08] ;  /* 0x0002820000067ab9 */ /* 0x000fe40000000a00 */
[----:B------:R-:W-:-:S06]  /*1440*/  UIMAD.WIDE UR6, UR39, 0x4, UR6 ;  /* 0x00000004270678a5 */ /* 0x000fcc000f8e0206 */
[----:B------:R-:W-:Y:S02]  /*1450*/  IMAD.U32 R4, RZ, RZ, UR6 ;  /* 0x00000006ff047e24 */ /* 0x000fe4000f8e00ff */
[----:B------:R-:W-:-:S05]  /*1460*/  IMAD.U32 R5, RZ, RZ, UR7 ;  /* 0x00000007ff057e24 */ /* 0x000fca000f8e00ff */
[----:B------:R-:W2:Y:S04]  /*1470*/  LDG.E R28, desc[UR52][R4.64] ;  /* 0x00000034041c7981 */ /* 0x000ea8000c1e1900 */
[----:B------:R-:W3:Y:S01]  /*1480*/  LDG.E R2, desc[UR52][R4.64+0x4] ;  /* 0x0000043404027981 */ /* 0x000ee2000c1e1900 */
[----:B--2---:R-:W-:Y:S02]  /*1490*/  R2UR UR4, R28 ;  /* 0x000000001c0472ca */ /* 0x004fe400000e0000 */
[----:B---3--:R-:W-:-:S13]  /*14a0*/  R2UR UR6, R2 ;  /* 0x00000000020672ca */ /* 0x008fda00000e0000 */
[----:B------:R-:W-:-:S12]  /*14b0*/  UIADD3 UR4, -UR4, UR6, URZ ;  /* 0x0000000604047290 */ /* 0x000fd8000fffe13f */
.L_x_120:
[----:B------:R-:W-:Y:S01]  /*14c0*/  UIADD3 UR46, -UR46, UR4, URZ ;  /* 0x000000042e2e7290 */ /* 0x000fe2000fffe13f */
[----:B------:R-:W-:Y:S01]  /*14d0*/  IMAD.MOV.U32 R34, RZ, RZ, RZ ;  /* 0x000000ffff227224 */ /* 0x000fe200078e00ff */
[----:B------:R-:W-:Y:S01]  /*14e0*/  @UP3 ULDC UR6, c[0x0][0x42c] ;  /* 0x00010b0000063ab9 */ /* 0x000fe20000000800 */
[----:B------:R-:W-:Y:S01]  /*14f0*/  @UP3 ULDC UR4, c[0x0][0x430] ;  /* 0x00010c0000043ab9 */ /* 0x000fe20000000800 */
[----:B------:R-:W-:Y:S01]  /*1500*/  UISETP.GE.AND UP0, UPT, UR46, 0x1, UPT ;  /* 0x000000012e00788c */ /* 0x000fe2000bf06270 */
[----:B------:R-:W-:Y:S01]  /*1510*/  CS2R R36, SRZ ;  /* 0x0000000000247805 */ /* 0x000fe2000001ff00 */
[----:B------:R-:W-:Y:S01]  /*1520*/  UIADD3 UR8, UR46, 0x9f, URZ ;  /* 0x0000009f2e087890 */ /* 0x000fe2000fffe03f */
[----:B------:R-:W-:Y:S01]  /*1530*/  IMAD.MOV.U32 R57, RZ, RZ, RZ ;  /* 0x000000ffff397224 */ /* 0x000fe200078e00ff */
[----:B------:R-:W-:Y:S01]  /*1540*/  UIMAD.WIDE.U32 UR6, UR5, UR6, URZ ;  /* 0x00000006050672a5 */ /* 0x000fe2000f8e003f */
[----:B------:R-:W-:Y:S02]  /*1550*/  CS2R R40, SRZ ;  /* 0x0000000000287805 */ /* 0x000fe4000001ff00 */
[----:B------:R-:W-:Y:S01]  /*1560*/  PLOP3.LUT P1, PT, PT, PT, UP0, 0x80, 0x0 ;  /* 0x000000000000781c */ /* 0x000fe20003f2f008 */
[----:B------:R-:W-:Y:S01]  /*1570*/  UIMAD.WIDE UR8, UR8, 0x66666667, URZ ;  /* 0x66666667080878a5 */ /* 0x000fe2000f8e023f */
[----:B------:R-:W-:Y:S01]  /*1580*/  CS2R R58, SRZ ;  /* 0x00000000003a7805 */ /* 0x000fe2000001ff00 */
[----:B------:R-:W-:Y:S01]  /*1590*/  @UP3 USHF.R.U32.HI UR42, URZ, UR4, UR7 ;  /* 0x000000043f2a3299 */ /* 0x000fe20008011607 */
[----:B------:R-:W-:Y:S01]  /*15a0*/  CS2R R44, SRZ ;  /* 0x00000000002c7805 */ /* 0x000fe2000001ff00 */
[----:B------:R-:W-:Y:S01]  /*15b0*/  USHF.R.U32.HI UR45, URZ, 0x1f, UR9 ;  /* 0x0000001f3f2d7899 */ /* 0x000fe20008011609 */
[----:B------:R-:W-:Y:S01]  /*15c0*/  CS2R R60, SRZ ;  /* 0x00000000003c7805 */ /* 0x000fe2000001ff00 */
[----:B------:R-:W-:-:S02]  /*15d0*/  UMOV UR43, UR5 ;  /* 0x00000005002b7c82 */ /* 0x000fc40008000000 */
[----:B------:R-:W-:-:S04]  /*15e0*/  ULEA.HI.SX32 UR45, UR9, UR45, 0x1a ;  /* 0x0000002d092d7291 */ /* 0x000fc8000f8fd23f */
[----:B------:R-:W-:Y:S08]  /*15f0*/  @!P1 BRA `(.L_x_121) ;  /* 0x0000005400ec9947 */ /* 0x000ff00003800000 */
[----:B------:R-:W0:Y:S01]  /*1600*/  SHFL.IDX PT, R0, R23, RZ, 0x1f ;  /* 0x00001fff17007589 */ /* 0x000e2200000e0000 */
[----:B------:R-:W1:Y:S01]  /*1610*/  S2UR UR8, SR_CgaCtaId ;  /* 0x00000000000879c3 */ /* 0x000e620000008800 */
[----:B------:R-:W-:Y:S01]  /*1620*/  UMOV UR7, 0x400 ;  /* 0x0000040000077882 */ /* 0x000fe20000000000 */
[----:B0-----:R-:W-:Y:S01]  /*1630*/  R2UR UR6, R0 ;  /* 0x00000000000672ca */ /* 0x001fe200000e0000 */
[----:B-1----:R-:W-:-:S12]  /*1640*/  ULEA UR7, UR8, UR7, 0x18 ;  /* 0x0000000708077291 */ /* 0x002fd8000f8ec03f */
[----:B------:R-:W-:Y:S02]  /*1650*/  UIMAD.WIDE UR4, UR6, 0x55555556, URZ ;  /* 0x55555556060478a5 */ /* 0x000fe4000f8e023f */
[----:B------:R-:W-:Y:S02]  /*1660*/  UIADD3 UR4, UR7, 0xb000, URZ ;  /* 0x0000b00007047890 */ /* 0x000fe4000fffe03f */
[----:B------:R-:W-:Y:S02]  /*1670*/  ULEA.HI UR5, UR5, UR5, URZ, 0x1 ;  /* 0x0000000505057291 */ /* 0x000fe4000f8f083f */
[----:B------:R-:W-:Y:S02]  /*1680*/  ULOP3.LUT UP0, URZ, UR4, 0x9f, URZ, 0xc0, !UPT ;  /* 0x0000009f043f7892 */ /* 0x000fe4000f80c03f */
[----:B------:R-:W-:-:S04]  /*1690*/  UIMAD UR5, UR5, -0x3, UR6 ;  /* 0xfffffffd050578a4 */ /* 0x000fc8000f8e0206 */
[----:B------:R-:W-:Y:S01]  /*16a0*/  PLOP3.LUT P0, PT, PT, PT, UP0, 0x80, 0x0 ;  /* 0x000000000000781c */ /* 0x000fe20003f0f008 */
[----:B------:R-:W-:-:S04]  /*16b0*/  ULEA UR5, UR5, UR4, 0xc ;  /* 0x0000000405057291 */ /* 0x000fc8000f8e603f */
[----:B------:R-:W-:-:S04]  /*16c0*/  USHF.R.U32.HI UR5, URZ, 0x4, UR5 ;  /* 0x000000043f057899 */ /* 0x000fc80008011605 */
[----:B------:R-:W-:-:S04]  /*16d0*/  ULOP3.LUT UR47, UR5, 0x3fff, URZ, 0xc0, !UPT ;  /* 0x00003fff052f7892 */ /* 0x000fc8000f8ec03f */
[----:B------:R-:W-:Y:S08]  /*16e0*/  @!P0 BRA `(.L_x_122) ;  /* 0x0000000000408947 */ /* 0x000ff00003800000 */
[----:B------:R-:W-:Y:S01]  /*16f0*/  MOV R0, 0x0 ;  /* 0x0000000000007802 */ /* 0x000fe20000000f00 */
[----:B------:R-:W-:Y:S01]  /*1700*/  ULDC.64 UR4, c[0x4][0x98] ;  /* 0x0100260000047ab9 */ /* 0x000fe20000000a00 */
[----:B------:R-:W-:Y:S01]  /*1710*/  ULDC.64 UR6, c[0x4][0x28] ;  /* 0x01000a0000067ab9 */ /* 0x000fe20000000a00 */
[----:B------:R-:W-:Y:S01]  /*1720*/  IMAD.U32 R4, RZ, RZ, UR4 ;  /* 0x00000004ff047e24 */ /* 0x000fe2000f8e00ff */
[----:B------:R0:W1:Y:S01]  /*1730*/  LDC.64 R2, c[0x4][R0] ;  /* 0x0100000000027b82 */ /* 0x0000620000000a00 */
        /* <DEDUP_REMOVED lines=8> */
[----:B0-----:R-:W-:-:S07]  /*17c0*/  IMAD.MOV.U32 R13, RZ, RZ, RZ ;  /* 0x000000ffff0d7224 */ /* 0x001fce00078e00ff */
[----:B------:R-:W-:-:S07]  /*17d0*/  LEPC R20, `(.L_x_122) ;  /* 0x000000001014794e */ /* 0x000fce0000000000 */
[----:B-1----:R-:W-:Y:S05]  /*17e0*/  CALL.ABS.NOINC R2 ;  /* 0x0000000002007343 */ /* 0x002fea0003c00000 */
.L_x_122:
[----:B------:R-:W0:Y:S01]  /*17f0*/  S2UR UR5, SR_CgaCtaId ;  /* 0x00000000000579c3 */ /* 0x000e220000008800 */
[----:B------:R-:W-:Y:S01]  /*1800*/  ULEA.HI UR4, UR36, UR36, URZ, 0x1 ;  /* 0x0000002424047291 */ /* 0x000fe2000f8f083f */
[----:B------:R-:W-:-:S03]  /*1810*/  MOV R3, 0x400 ;  /* 0x0000040000037802 */ /* 0x000fc60000000f00 */
[----:B------:R-:W-:-:S04]  /*1820*/  ULOP3.LUT UR4, UR4, 0xfffffffe, URZ, 0xc0, !UPT ;  /* 0xfffffffe04047892 */ /* 0x000fc8000f8ec03f */
[----:B------:R-:W-:-:S06]  /*1830*/  UIADD3 UR4, UR36, -UR4, URZ ;  /* 0x8000000424047290 */ /* 0x000fcc000fffe03f */
[----:B------:R-:W-:Y:S02]  /*1840*/  IMAD.U32 R4, RZ, RZ, UR4 ;  /* 0x00000004ff047e24 */ /* 0x000fe4000f8e00ff */
[----:B0-----:R-:W-:-:S05]  /*1850*/  IMAD.U32 R2, RZ, RZ, UR5 ;  /* 0x00000005ff027e24 */ /* 0x001fca000f8e00ff */
[----:B------:R-:W-:Y:S02]  /*1860*/  LEA R0, R2, R3, 0x18 ;  /* 0x0000000302007211 */ /* 0x000fe400078ec0ff */
[----:B------:R-:W-:Y:S01]  /*1870*/  SHF.L.U32 R3, R4, 0x1f, RZ ;  /* 0x0000001f04037819 */ /* 0x000fe200000006ff */
[----:B------:R-:W-:-:S03]  /*1880*/  IMAD.U32 R4, RZ, RZ, UR44 ;  /* 0x0000002cff047e24 */ /* 0x000fc6000f8e00ff */
[----:B------:R-:W0:Y:S02]  /*1890*/  SYNCS.PHASECHK.TRANS64.TRYWAIT P1, [R0+URZ+0x13200], R3 ;  /* 0x01320003000075a7 */ /* 0x000e24000802017f */
[----:B------:R-:W-:Y:S01]  /*18a0*/  ISETP.NE.AND P0, PT, R4, 0x3, PT ;  /* 0x000000030400780c */ /* 0x000fe20003f05270 */
[----:B0-----:R-:W-:-:S12]  /*18b0*/  @!P1 BRA `(.L_x_123) ;  /* 0x000000ac00e49947 */ /* 0x001fd80003800000 */
.L_x_248:
[----:B------:R-:W-:Y:S05]  /*18c0*/  @!P0 BRA `(.L_x_124) ;  /* 0x0000000000048947 */ /* 0x000fea0003800000 */
[----:B------:R-:W-:Y:S01]  /*18d0*/  BPT.TRAP 0x1 ;  /* 0x000000040000795c */ /* 0x000fe20000300000 */
.L_x_124:
[----:B------:R-:W-:Y:S02]  /*18e0*/  IMAD.U32 R4, RZ, RZ, UR37 ;  /* 0x00000025ff047e24 */ /* 0x000fe4000f8e00ff */
[----:B------:R-:W-:-:S03]  /*18f0*/  IMAD.U32 R5, RZ, RZ, UR38 ;  /* 0x00000026ff057e24 */ /* 0x000fc6000f8e00ff */
[----:B------:R-:W-:Y:S01]  /*1900*/  SHF.L.U32 R4, R4, 0x1f, RZ ;  /* 0x0000001f04047819 */ /* 0x000fe200000006ff */
[----:B------:R-:W-:-:S04]  /*1910*/  IMAD R5, R5, 0x8, R0 ;  /* 0x0000000805057824 */ /* 0x000fc800078e0200 */
[----:B------:R1:W2:Y:S01]  /*1920*/  SYNCS.PHASECHK.TRANS64.TRYWAIT P1, [R5+URZ+0x13230], R4 ;  /* 0x01323004050075a7 */ /* 0x0002a2000802017f */
[----:B------:R-:W-:Y:S05]  /*1930*/  @!P0 BRA `(.L_x_125) ;  /* 0x0000000000048947 */ /* 0x000fea0003800000 */
[----:B------:R-:W-:Y:S01]  /*1940*/  BPT.TRAP 0x1 ;  /* 0x000000040000795c */ /* 0x000fe20000300000 */
.L_x_125:
[----:B------:R-:W3:Y:S01]  /*1950*/  LDL.LU R6, [R1] ;  /* 0x0000000001067983 */ /* 0x000ee20000300800 */
[----:B------:R-:W4:Y:S01]  /*1960*/  S2R R7, SR_TID.X ;  /* 0x0000000000077919 */ /* 0x000f220000002100 */
[----:B0-----:R-:W-:Y:S01]  /*1970*/  VIADD R3, R0, 0xe000 ;  /* 0x0000e00000037836 */ /* 0x001fe20000000000 */
[----:B----4-:R-:W-:-:S04]  /*1980*/  LOP3.LUT P2, RZ, R7, 0x7f, RZ, 0xc0, !PT ;  /* 0x0000007f07ff7812 */ /* 0x010fc8000784c0ff */
[----:B------:R-:W-:-:S04]  /*1990*/  SHF.R.U32.HI R3, RZ, 0x4, R3 ;  /* 0x00000004ff037819 */ /* 0x000fc80000011603 */
[----:B------:R-:W-:Y:S02]  /*19a0*/  LOP3.LUT R3, R3, 0x3fff, RZ, 0xc0, !PT ;  /* 0x00003fff03037812 */ /* 0x000fe400078ec0ff */
[----:B---3--:R-:W-:-:S04]  /*19b0*/  LOP3.LUT R6, R6, 0xffffffef, RZ, 0xc0, !PT ;  /* 0xffffffef06067812 */ /* 0x008fc800078ec0ff */
[----:B------:R-:W-:-:S05]  /*19c0*/  @P2 LOP3.LUT R6, R6, 0x10, RZ, 0xfc, !PT ;  /* 0x0000001006062812 */ /* 0x000fca00078efcff */
[----:B------:R0:W-:Y:S01]  /*19d0*/  STL [R1], R6 ;  /* 0x0000000601007387 */ /* 0x0001e20000100800 */
[----:B--2---:R-:W-:Y:S05]  /*19e0*/  @P1 BRA `(.L_x_126) ;  /* 0x0000000000081947 */ /* 0x004fea0003800000 */
[----:B------:R-:W2:Y:S02]  /*19f0*/  SYNCS.PHASECHK.TRANS64.TRYWAIT P1, [R5+URZ+0x13230], R4 ;  /* 0x01323004050075a7 */ /* 0x000ea4000802017f */
[----:B--2---:R-:W-:Y:S05]  /*1a00*/  @!P1 BRA `(.L_x_127) ;  /* 0x000000ac00a49947 */ /* 0x004fea0003800000 */
.L_x_126:
[----:B------:R-:W-:Y:S05]  /*1a10*/  WARPSYNC.ALL ;  /* 0x0000000000007948 */ /* 0x000fea0003800000 */
[----:B------:R-:W-:Y:S01]  /*1a20*/  IMAD.MOV.U32 R55, RZ, RZ, RZ ;  /* 0x000000ffff377224 */ /* 0x000fe200078e00ff */
[----:B------:R-:W-:-:S04]  /*1a30*/  LOP3.LUT R3, R3, 0x10000, RZ, 0xfc, !PT ;  /* 0x0001000003037812 */ /* 0x000fc800078efcff */
[----:B------:R-:W-:Y:S01]  /*1a40*/  R2UR UR12, R3 ;  /* 0x00000000030c72ca */ /* 0x000fe200000e0000 */
[----:B------:R-:W-:Y:S01]  /*1a50*/  ULOP3.LUT UR47, UR47, 0x10000, URZ, 0xfc, !UPT ;  /* 0x000100002f2f7892 */ /* 0x000fe2000f8efc3f */
[----:B------:R-:W-:Y:S01]  /*1a60*/  WARPGROUP.ARRIVE ;  /* 0x00000000000079c5 */ /* 0x000fe20000000000 */
[----:B------:R-:W-:Y:S01]  /*1a70*/  UMOV UR9, 0x80000020 ;  /* 0x8000002000097882 */ /* 0x000fe20000000000 */
[----:B------:R-:W-:Y:S01]  /*1a80*/  UMOV UR11, 0x80000020 ;  /* 0x80000020000b7882 */ /* 0x000fe20000000000 */
[----:B------:R-:W-:Y:S01]  /*1a90*/  UIADD3 UR6, UR47, 0x2, URZ ;  /* 0x000000022f067890 */ /* 0x000fe2000fffe03f */
[----:B0-----:R-:W-:Y:S01]  /*1aa0*/  VIADD R6, R156, UR46 ;  /* 0x0000002e9c067c36 */ /* 0x001fe20008000000 */
[----:B------:R-:W-:Y:S01]  /*1ab0*/  UMOV UR7, 0x80000020 ;  /* 0x8000002000077882 */ /* 0x000fe20000000000 */
[----:B------:R-:W-:Y:S01]  /*1ac0*/  UMOV UR8, UR47 ;  /* 0x0000002f00087c82 */ /* 0x000fe20008000000 */
[----:B------:R-:W-:Y:S01]  /*1ad0*/  IMAD.U32 R9, RZ, RZ, UR45 ;  /* 0x0000002dff097e24 */ /* 0x000fe2000f8e00ff */
[----:B------:R-:W-:Y:S01]  /*1ae0*/  P2R R7, PR, RZ, 0x1 ;  /* 0x00000001ff077803 */ /* 0x000fe20000000000 */
[----:B------:R-:W-:Y:S01]  /*1af0*/  IMAD.U32 R49, RZ, RZ, UR41 ;  /* 0x00000029ff317e24 */ /* 0x000fe2000f8e00ff */
[----:B------:R-:W0:Y:S01]  /*1b00*/  S2R R120, SR_TID.X ;  /* 0x0000000000787919 */ /* 0x000e220000002100 */
[----:B------:R-:W-:Y:S01]  /*1b10*/  UIMAD UR12, UR38, 0x280, UR12 ;  /* 0x00000280260c78a4 */ /* 0x000fe2000f8e020c */
[----:B------:R-:W-:Y:S01]  /*1b20*/  IMAD R6, R9, -0xa0, R6 ;  /* 0xffffff6009067824 */ /* 0x000fe200078e0206 */
[----:B------:R-:W-:-:S02]  /*1b30*/  UISETP.GE.AND UP0, UPT, UR46, 0xa1, UPT ;  /* 0x000000a12e00788c */ /* 0x000fc4000bf06270 */
[----:B------:R-:W-:Y:S02]  /*1b40*/  UIADD3 UR4, UR12, 0x180, URZ ;  /* 0x000001800c047890 */ /* 0x000fe4000fffe03f */
[----:B------:R-:W-:Y:S01]  /*1b50*/  UIADD3 UR5, UR12, 0x200, URZ ;  /* 0x000002000c057890 */ /* 0x000fe2000fffe03f */
[C---:B------:R-:W-:Y:S01]  /*1b60*/  ISETP.GT.AND P2, PT, R6.reuse, RZ, PT ;  /* 0x000000ff0600720c */ /* 0x040fe20003f44270 */
        /* <DEDUP_REMOVED lines=49> */
[----:B-12---:R-:W-:-:S02]  /*1e80*/  FMNMX.FTZ R4, R108, R9, !PT ;  /* 0x000000096c047209 */ /* 0x006fc40007810000 */
        /* <DEDUP_REMOVED lines=20> */
[----:B------:R-:W-:Y:S02]  /*1fd0*/  ISETP.GT.AND P2, PT, R6, 0x28, PT ;  /* 0x000000280600780c */ /* 0x000fe40003f44270 */
        /* <DEDUP_REMOVED lines=34> */
[C---:B------:R-:W-:Y:S02]  /*2200*/  ISETP.GT.AND P4, PT, R6.reuse, 0x41, PT ;  /* 0x000000410600780c */ /* 0x040fe40003f84270 */
[----:B------:R-:W-:Y:S02]  /*2210*/  FMNMX.FTZ R9, R101, R4, !PT ;  /* 0x0000000465097209 */ /* 0x000fe40007810000 */
[----:B------:R-:W-:Y:S02]  /*2220*/  FSEL R99, R99, -INF , P3 ;  /* 0xff80000063637808 */ /* 0x000fe40001800000 */
[----:B------:R-:W-:-:S02]  /*2230*/  ISETP.GT.AND P3, PT, R6, 0x48, PT ;  /* 0x000000480600780c */ /* 0x000fc40003f64270 */
[----:B------:R-:W-:Y:S02]  /*2240*/  FSEL R102, R102, -INF , P1 ;  /* 0xff80000066667808 */ /* 0x000fe40000800000 */
[C---:B------:R-:W-:Y:S02]  /*2250*/  ISETP.GT.AND P1, PT, R6.reuse, 0x49, PT ;  /* 0x000000490600780c */ /* 0x040fe40003f24270 */
        /* <DEDUP_REMOVED lines=31> */
[C---:B------:R-:W-:Y:S02]  /*2450*/  ISETP.GT.AND P2, PT, R6.reuse, 0x61, PT ;  /* 0x000000610600780c */ /* 0x040fe40003f44270 */
[----:B------:R-:W-:Y:S02]  /*2460*/  FMNMX.FTZ R9, R85, R4, !PT ;  /* 0x0000000455097209 */ /* 0x000fe40007810000 */
[----:B------:R-:W-:Y:S02]  /*2470*/  FSEL R83, R83, -INF , P5 ;  /* 0xff80000053537808 */ /* 0x000fe40002800000 */
[----:B------:R-:W-:Y:S02]  /*2480*/  ISETP.GT.AND P5, PT, R6, 0x68, PT ;  /* 0x000000680600780c */ /* 0x000fe40003fa4270 */
[----:B------:R-:W-:Y:S02]  /*2490*/  FSEL R86, R86, -INF , P4 ;  /* 0xff80000056567808 */ /* 0x000fe40002000000 */
[----:B------:R-:W-:-:S02]  /*24a0*/  ISETP.GT.AND P4, PT, R6, 0x69, PT ;  /* 0x000000690600780c */ /* 0x000fc40003f84270 */
[----:B------:R-:W-:Y:S02]  /*24b0*/  FMNMX.FTZ R20, R110, R15, !PT ;  /* 0x0000000f6e147209 */ /* 0x000fe40007810000 */
[----:B------:R-:W-:Y:S01]  /*24c0*/  FSEL R87, R87, -INF , P3 ;  /* 0xff80000057577808 */ /* 0x000fe20001800000 */
[----:B------:R-:W-:Y:S02]  /*24d0*/  WARPGROUP.DEPBAR.LE gsb0, 0x0 ;  /* 0x00008000000079c5 */ /* 0x000fe40000010000 */
[----:B------:R-:W-:Y:S01]  /*24e0*/  WARPGROUP.ARRIVE ;  /* 0x00000000000079c5 */ /* 0x000fe20000000000 */
[----:B------:R-:W-:Y:S02]  /*24f0*/  FSEL R56, R56, -INF , P1 ;  /* 0xff80000038387808 */ /* 0x000fe40000800000 */
[----:B------:R-:W-:Y:S02]  /*2500*/  FSEL R57, R57, -INF , P2 ;  /* 0xff80000039397808 */ /* 0x000fe40001000000 */
[----:B------:R-:W-:Y:S01]  /*2510*/  FMNMX.FTZ R4, R56, R9, !PT ;  /* 0x0000000938047209 */ /* 0x000fe20007810000 */
[----:B------:R-:W-:Y:S01]  /*2520*/  QGMMA.64x32x32.F32.E4M3.E4M3 R24, gdesc[UR4], R24, gsb0 ;  /* 0x00600000041879f3 */ /* 0x000fe20008000818 */
[----:B------:R-:W-:-:S02]  /*2530*/  FSEL R60, R60, -INF , P5 ;  /* 0xff8000003c3c7808 */ /* 0x000fc40002800000 */
[----:B------:R-:W-:Y:S02]  /*2540*/  FMNMX.FTZ R9, R57, R4, !PT ;  /* 0x0000000439097209 */ /* 0x000fe40007810000 */
[----:B------:R-:W-:Y:S02]  /*2550*/  ISETP.GT.AND P3, PT, R6, 0x70, PT ;  /* 0x000000700600780c */ /* 0x000fe40003f64270 */
[----:B------:R-:W-:Y:S02]  /*2560*/  FSEL R61, R61, -INF , P4 ;  /* 0xff8000003d3d7808 */ /* 0x000fe40002000000 */
[----:B------:R-:W-:Y:S02]  /*2570*/  FMNMX.FTZ R4, R60, R9, !PT ;  /* 0x000000093c047209 */ /* 0x000fe40007810000 */
[----:B------:R-:W-:Y:S02]  /*2580*/  FMNMX.FTZ R15, R111, R20, !PT ;  /* 0x000000146f0f7209 */ /* 0x000fe40007810000 */
[----:B------:R-:W-:-:S02]  /*2590*/  FSEL R58, R58, -INF , P1 ;  /* 0xff8000003a3a7808 */ /* 0x000fc40000800000 */
[----:B------:R-:W-:Y:S02]  /*25a0*/  ISETP.GT.AND P1, PT, R6, 0x71, PT ;  /* 0x000000710600780c */ /* 0x000fe40003f24270 */
[----:B------:R-:W-:Y:S02]  /*25b0*/  FSEL R64, R64, -INF , P3 ;  /* 0xff80000040407808 */ /* 0x000fe40001800000 */
[----:B------:R-:W-:Y:S02]  /*25c0*/  FMNMX.FTZ R9, R61, R4, !PT ;  /* 0x000000043d097209 */ /* 0x000fe40007810000 */
[----:B------:R-:W-:Y:S02]  /*25d0*/  FMNMX.FTZ R20, R114, R15, !PT ;  /* 0x0000000f72147209 */ /* 0x000fe40007810000 */
[----:B------:R-:W-:Y:S02]  /*25e0*/  FSEL R59, R59, -INF , P2 ;  /* 0xff8000003b3b7808 */ /* 0x000fe40001000000 */
[----:B------:R-:W-:-:S02]  /*25f0*/  ISETP.GT.AND P2, PT, R6, 0x78, PT ;  /* 0x000000780600780c */ /* 0x000fc40003f44270 */
[----:B------:R-:W-:Y:S02]  /*2600*/  FSEL R65, R65, -INF , P1 ;  /* 0xff80000041417808 */ /* 0x000fe40000800000 */
[----:B------:R-:W-:Y:S02]  /*2610*/  FMNMX.FTZ R4, R64, R9, !PT ;  /* 0x0000000940047209 */ /* 0x000fe40007810000 */
[----:B------:R-:W-:Y:S02]  /*2620*/  FMNMX.FTZ R21, R115, R20, !PT ;  /* 0x0000001473157209 */ /* 0x000fe40007810000 */
[----:B------:R-:W-:Y:S02]  /*2630*/  FSEL R68, R68, -INF , P2 ;  /* 0xff80000044447808 */ /* 0x000fe40001000000 */
[----:B------:R-:W-:Y:S02]  /*2640*/  FMNMX.FTZ R9, R65, R4, !PT ;  /* 0x0000000441097209 */ /* 0x000fe40007810000 */
[----:B------:R-:W-:-:S02]  /*2650*/  FSEL R69, R69, -INF , P0 ;  /* 0xff80000045457808 */ /* 0x000fc40000000000 */
[----:B------:R-:W-:Y:S02]  /*2660*/  FMNMX.FTZ R4, R68, R9, !PT ;  /* 0x0000000944047209 */ /* 0x000fe40007810000 */
[C---:B------:R-:W-:Y:S02]  /*2670*/  ISETP.GT.AND P0, PT, R6.reuse, 0x81, PT ;  /* 0x000000810600780c */ /* 0x040fe40003f04270 */
[----:B------:R-:W-:Y:S02]  /*2680*/  FMNMX.FTZ R9, R69, R4, !PT ;  /* 0x0000000445097209 */ /* 0x000fe40007810000 */
[----:B------:R-:W-:Y:S02]  /*2690*/  FSEL R67, R67, -INF , P1 ;  /* 0xff80000043437808 */ /* 0x000fe40000800000 */
[----:B------:R-:W-:Y:S02]  /*26a0*/  ISETP.GT.AND P1, PT, R6, 0x88, PT ;  /* 0x000000880600780c */ /* 0x000fe40003f24270 */
[----:B------:R-:W-:-:S02]  /*26b0*/  FSEL R70, R70, -INF , P2 ;  /* 0xff80000046467808 */ /* 0x000fc40001000000 */
[----:B------:R-:W-:Y:S02]  /*26c0*/  ISETP.GT.AND P2, PT, R6, 0x89, PT ;  /* 0x000000890600780c */ /* 0x000fe40003f44270 */
[----:B------:R-:W-:Y:S02]  /*26d0*/  FSEL R66, R66, -INF , P3 ;  /* 0xff80000042427808 */ /* 0x000fe40001800000 */
[C---:B------:R-:W-:Y:S02]  /*26e0*/  ISETP.GT.AND P3, PT, R6.reuse, 0x90, PT ;  /* 0x000000900600780c */ /* 0x040fe40003f64270 */
[----:B------:R-:W-:Y:S02]  /*26f0*/  FSEL R63, R63, -INF , P4 ;  /* 0xff8000003f3f7808 */ /* 0x000fe40002000000 */
[----:B------:R-:W-:Y:S01]  /*2700*/  ISETP.GT.AND P4, PT, R6, 0x91, PT ;  /* 0x000000910600780c */ /* 0x000fe20003f84270 */
[----:B------:R-:W-:Y:S02]  /*2710*/  WARPGROUP.DEPBAR.LE gsb0, 0x0 ;  /* 0x00008000000079c5 */ /* 0x000fe40000010000 */
[----:B------:R-:W-:-:S02]  /*2720*/  FSEL R8, R24, -INF , P6 ;  /* 0xff80000018087808 */ /* 0x000fc40003000000 */
[----:B------:R-:W-:Y:S02]  /*2730*/  FMNMX.FTZ R24, R118, R21, !PT ;  /* 0x0000001576187209 */ /* 0x000fe40007810000 */
[----:B------:R-:W-:Y:S02]  /*2740*/  FSEL R47, R25, -INF , P0 ;  /* 0xff800000192f7808 */ /* 0x000fe40000000000 */
[----:B------:R-:W-:Y:S02]  /*2750*/  FMNMX.FTZ R21, R119, R24, !PT ;  /* 0x0000001877157209 */ /* 0x000fe40007810000 */
[----:B------:R-:W-:Y:S02]  /*2760*/  FMNMX.FTZ R4, R8, R9, !PT ;  /* 0x0000000908047209 */ /* 0x000fe40007810000 */
[----:B------:R-:W-:Y:S02]  /*2770*/  FMNMX.FTZ R24, R90, R21, !PT ;  /* 0x000000155a187209 */ /* 0x000fe40007810000 */
[----:B------:R-:W-:-:S02]  /*2780*/  FSEL R52, R28, -INF , P1 ;  /* 0xff8000001c347808 */ /* 0x000fc40000800000 */
[----:B------:R-:W-:Y:S02]  /*2790*/  FMNMX.FTZ R25, R91, R24, !PT ;  /* 0x000000185b197209 */ /* 0x000fe40007810000 */
[----:B------:R-:W-:Y:S02]  /*27a0*/  FMNMX.FTZ R9, R47, R4, !PT ;  /* 0x000000042f097209 */ /* 0x000fe40007810000 */
[----:B------:R-:W-:Y:S02]  /*27b0*/  FMNMX.FTZ R28, R94, R25, !PT ;  /* 0x000000195e1c7209 */ /* 0x000fe40007810000 */
[----:B------:R-:W-:Y:S02]  /*27c0*/  FSEL R50, R29, -INF , P2 ;  /* 0xff8000001d327808 */ /* 0x000fe40001000000 */
[----:B------:R-:W-:Y:S02]  /*27d0*/  FMNMX.FTZ R9, R52, R9, !PT ;  /* 0x0000000934097209 */ /* 0x000fe40007810000 */
[----:B------:R-:W-:-:S02]  /*27e0*/  FMNMX.FTZ R25, R95, R28, !PT ;  /* 0x0000001c5f197209 */ /* 0x000fc40007810000 */
[----:B------:R-:W-:Y:S02]  /*27f0*/  FSEL R48, R32, -INF , P3 ;  /* 0xff80000020307808 */ /* 0x000fe40001800000 */
[----:B------:R-:W-:Y:S02]  /*2800*/  FMNMX.FTZ R9, R50, R9, !PT ;  /* 0x0000000932097209 */ /* 0x000fe40007810000 */
[----:B------:R-:W-:Y:S02]  /*2810*/  FMNMX.FTZ R28, R98, R25, !PT ;  /* 0x00000019621c7209 */ /* 0x000fe40007810000 */
[----:B------:R-:W-:Y:S02]  /*2820*/  FSEL R62, R62, -INF , P5 ;  /* 0xff8000003e3e7808 */ /* 0x000fe40002800000 */
[----:B------:R-:W-:Y:S02]  /*2830*/  FSEL R44, R33, -INF , P4 ;  /* 0xff800000212c7808 */ /* 0x000fe40002000000 */
[----:B------:R-:W-:-:S02]  /*2840*/  FMNMX.FTZ R9, R48, R9, !PT ;  /* 0x0000000930097209 */ /* 0x000fc40007810000 */
[----:B------:R-:W-:Y:S02]  /*2850*/  ISETP.GT.AND P5, PT, R6, 0x98, PT ;  /* 0x000000980600780c */ /* 0x000fe40003fa4270 */
[----:B------:R-:W-:Y:S02]  /*2860*/  FMNMX.FTZ R29, R99, R28, !PT ;  /* 0x0000001c631d7209 */ /* 0x000fe40007810000 */
[----:B------:R-:W-:Y:S02]  /*2870*/  FSEL R46, R36, -INF , P5 ;  /* 0xff800000242e7808 */ /* 0x000fe40002800000 */
        /* <DEDUP_REMOVED lines=8> */
[----:B------:R-:W-:Y:S01]  /*2900*/  P2R R13, PR, RZ, 0x2 ;  /* 0x00000002ff0d7803 */ /* 0x000fe20000000000 */
[----:B------:R-:W1:Y:S01]  /*2910*/  SHFL.BFLY PT, R4, R9, 0x2, 0x1f ;  /* 0x0c401f0009047f89 */ /* 0x000e6200000e0000 */
[----:B------:R-:W-:-:S02]  /*2920*/  FMNMX.FTZ R33, R75, R32, !PT ;  /* 0x000000204b217209 */ /* 0x000fc40007810000 */
[----:B------:R-:W-:Y:S02]  /*2930*/  ISETP.GT.AND P1, PT, R6, 0x79, PT ;  /* 0x000000790600780c */ /* 0x000fe40003f24270 */
[----:B------:R-:W-:Y:S02]  /*2940*/  FMNMX.FTZ R36, R78, R33, !PT ;  /* 0x000000214e247209 */ /* 0x000fe40007810000 */
[----:B------:R-:W-:Y:S02]  /*2950*/  P2R R14, PR, RZ, 0x1 ;  /* 0x00000001ff0e7803 */ /* 0x000fe40000000000 */
[----:B------:R-:W-:Y:S02]  /*2960*/  FMNMX.FTZ R33, R79, R36, !PT ;  /* 0x000000244f217209 */ /* 0x000fe40007810000 */
[----:B------:R-:W-:Y:S02]  /*2970*/  ISETP.GT.AND P0, PT, R6, 0x80, PT ;  /* 0x000000800600780c */ /* 0x000fe40003f04270 */
[----:B------:R-:W-:-:S02]  /*2980*/  FMNMX.FTZ R36, R82, R33, !PT ;  /* 0x0000002152247209 */ /* 0x000fc40007810000 */
[----:B------:R-:W-:Y:S02]  /*2990*/  FSEL R71, R71, -INF , P1 ;  /* 0xff80000047477808 */ /* 0x000fe40000800000 */
[----:B------:R-:W-:Y:S02]  /*29a0*/  FMNMX.FTZ R37, R83, R36, !PT ;  /* 0x0000002453257209 */ /* 0x000fe40007810000 */
[----:B------:R-:W-:Y:S02]  /*29b0*/  FSEL R26, R26, -INF , P0 ;  /* 0xff8000001a1a7808 */ /* 0x000fe40000000000 */
[----:B------:R-:W-:Y:S02]  /*29c0*/  FMNMX.FTZ R40, R86, R37, !PT ;  /* 0x0000002556287209 */ /* 0x000fe40007810000 */
[----:B------:R-:W-:Y:S02]  /*29d0*/  ISETP.NE.AND P0, PT, R14, RZ, PT ;  /* 0x000000ff0e00720c */ /* 0x000fe40003f05270 */
[----:B-1----:R-:W-:-:S02]  /*29e0*/  FMNMX.FTZ R10, R9, R4, !PT ;  /* 0x00000004090a7209 */ /* 0x002fc40007810000 */
[----:B------:R-:W-:Y:S02]  /*29f0*/  FMNMX.FTZ R37, R87, R40, !PT ;  /* 0x0000002857257209 */ /* 0x000fe40007810000 */
[----:B------:R-:W-:Y:S01]  /*2a00*/  P2R R12, PR, RZ, 0x4 ;  /* 0x00000004ff0c7803 */ /* 0x000fe20000000000 */
[----:B------:R-:W1:Y:S01]  /*2a10*/  SHFL.BFLY PT, R11, R10, 0x1, 0x1f ;  /* 0x0c201f000a0b7f89 */ /* 0x000e6200000e0000 */
[----:B------:R-:W-:Y:S02]  /*2a20*/  FMNMX.FTZ R40, R58, R37, !PT ;  /* 0x000000253a287209 */ /* 0x000fe40007810000 */
[----:B------:R-:W-:Y:S02]  /*2a30*/  ISETP.NE.AND P1, PT, R13, RZ, PT ;  /* 0x000000ff0d00720c */ /* 0x000fe40003f25270 */
[----:B------:R-:W-:Y:S02]  /*2a40*/  FMNMX.FTZ R41, R59, R40, !PT ;  /* 0x000000283b297209 */ /* 0x000fe40007810000 */
[----:B------:R-:W-:-:S02]  /*2a50*/  FSEL R27, R27, -INF , P0 ;  /* 0xff8000001b1b7808 */ /* 0x000fc40000000000 */
[----:B------:R-:W-:Y:S02]  /*2a60*/  FMNMX.FTZ R40, R62, R41, !PT ;  /* 0x000000293e287209 */ /* 0x000fe40007810000 */
[----:B------:R-:W-:Y:S02]  /*2a70*/  FSEL R30, R30, -INF , P1 ;  /* 0xff8000001e1e7808 */ /* 0x000fe40000800000 */
[----:B------:R-:W-:Y:S02]  /*2a80*/  FMNMX.FTZ R41, R63, R40, !PT ;  /* 0x000000283f297209 */ /* 0x000fe40007810000 */
[----:B------:R-:W-:Y:S02]  /*2a90*/  ISETP.NE.AND P0, PT, R7, RZ, PT ;  /* 0x000000ff0700720c */ /* 0x000fe40003f05270 */
        /* <DEDUP_REMOVED lines=15> */
[----:B------:R1:W-:Y:S01]  /*2b90*/  MUFU.EX2 R33, R72 ;  /* 0x0000004800217308 */ /* 0x0003e20000000800 */
[----:B------:R-:W-:Y:S01]  /*2ba0*/  FSEL R53, R34, -INF , P3 ;  /* 0xff80000022357808 */ /* 0x000fe20001800000 */
[--C-:B------:R-:W-:Y:S01]  /*2bb0*/  FFMA.FTZ R76, R76, UR41, -R49.reuse ;  /* 0x000000294c4c7c23 */ /* 0x100fe20008010831 */
[----:B------:R-:W-:Y:S01]  /*2bc0*/  FMNMX.FTZ R54, R51, R54, !PT ;  /* 0x0000003633367209 */ /* 0x000fe20007810000 */
[--C-:B------:R-:W-:Y:S01]  /*2bd0*/  FFMA.FTZ R42, R77, UR41, -R49.reuse ;  /* 0x000000294d2a7c23 */ /* 0x100fe20008010831 */
[----:B------:R-:W-:Y:S01]  /*2be0*/  FSEL R73, R38, -INF , P5 ;  /* 0xff80000026497808 */ /* 0x000fe20002800000 */
[--C-:B------:R-:W-:Y:S01]  /*2bf0*/  FFMA.FTZ R31, R56, UR41, -R49.reuse ;  /* 0x00000029381f7c23 */ /* 0x100fe20008010831 */
[----:B------:R-:W-:-:S01]  /*2c00*/  FFMA.FTZ R56, R65, UR41, -R49 ;  /* 0x0000002941387c23 */ /* 0x000fc20008010831 */
[----:B------:R2:W-:Y:S01]  /*2c10*/  MUFU.EX2 R37, R76 ;  /* 0x0000004c00257308 */ /* 0x0005e20000000800 */
[----:B-1----:R-:W-:Y:S01]  /*2c20*/  FSEL R72, R35, -INF , P4 ;  /* 0xff80000023487808 */ /* 0x002fe20002000000 */
[--C-:B------:R-:W-:Y:S01]  /*2c30*/  FFMA.FTZ R69, R69, UR41, -R49.reuse ;  /* 0x0000002945457c23 */ /* 0x100fe20008010831 */
[----:B------:R-:W-:Y:S01]  /*2c40*/  FMNMX.FTZ R35, R53, R54, !PT ;  /* 0x0000003635237209 */ /* 0x000fe20007810000 */
[--C-:B------:R-:W-:Y:S01]  /*2c50*/  FFMA.FTZ R54, R61, UR41, -R49.reuse ;  /* 0x000000293d367c23 */ /* 0x100fe20008010831 */
[----:B------:R-:W-:-:S01]  /*2c60*/  FFMA.FTZ R61, R8, UR41, -R49 ;  /* 0x00000029083d7c23 */ /* 0x000fc20008010831 */
[--C-:B------:R-:W-:Y:S01]  /*2c70*/  FFMA.FTZ R57, R57, UR41, -R49.reuse ;  /* 0x0000002939397c23 */ /* 0x100fe20008010831 */
[----:B------:R-:W-:Y:S01]  /*2c80*/  FMNMX.FTZ R38, R72, R35, !PT ;  /* 0x0000002348267209 */ /* 0x000fe20007810000 */
[--C-:B------:R-:W-:Y:S01]  /*2c90*/  FFMA.FTZ R6, R104, UR41, -R49.reuse ;  /* 0x0000002968067c23 */ /* 0x100fe20008010831 */
[----:B--2---:R-:W-:Y:S01]  /*2ca0*/  FSEL R76, R39, -INF , P6 ;  /* 0xff800000274c7808 */ /* 0x004fe20003000000 */
[--C-:B------:R-:W-:Y:S01]  /*2cb0*/  FFMA.FTZ R39, R64, UR41, -R49.reuse ;  /* 0x0000002940277c23 */ /* 0x100fe20008010831 */
[----:B------:R-:W-:Y:S01]  /*2cc0*/  FMNMX.FTZ R35, R73, R38, !PT ;  /* 0x0000002649237209 */ /* 0x000fe20007810000 */
[--C-:B------:R-:W-:Y:S01]  /*2cd0*/  FFMA.FTZ R64, R47, UR41, -R49.reuse ;  /* 0x000000292f407c23 */ /* 0x100fe20008010831 */
[----:B------:R-:W-:-:S01]  /*2ce0*/  FFMA.FTZ R47, R52, UR41, -R49 ;  /* 0x00000029342f7c23 */ /* 0x000fc20008010831 */
[--C-:B------:R-:W-:Y:S01]  /*2cf0*/  FFMA.FTZ R7, R105, UR41, -R49.reuse ;  /* 0x0000002969077c23 */ /* 0x100fe20008010831 */
[----:B------:R-:W-:Y:S01]  /*2d00*/  FMNMX.FTZ R77, R76, R35, !PT ;  /* 0x000000234c4d7209 */ /* 0x000fe20007810000 */
[--C-:B------:R-:W-:Y:S01]  /*2d10*/  FFMA.FTZ R35, R60, UR41, -R49.reuse ;  /* 0x000000293c237c23 */ /* 0x100fe20008010831 */
[----:B------:R1:W-:Y:S01]  /*2d20*/  MUFU.EX2 R38, R57 ;  /* 0x0000003900267308 */ /* 0x0003e20000000800 */
[----:B------:R-:W-:-:S01]  /*2d30*/  FFMA.FTZ R9, R108, UR41, -R49 ;  /* 0x000000296c097c23 */ /* 0x000fc20008010831 */
[--C-:B------:R-:W-:Y:S01]  /*2d40*/  FFMA.FTZ R10, R109, UR41, -R49.reuse ;  /* 0x000000296d0a7c23 */ /* 0x100fe20008010831 */
[----:B------:R-:W2:Y:S01]  /*2d50*/  SHFL.BFLY PT, R60, R77, 0x2, 0x1f ;  /* 0x0c401f004d3c7f89 */ /* 0x000ea200000e0000 */
        /* <DEDUP_REMOVED lines=16> */
[----:B-1----:R-:W-:-:S01]  /*2e60*/  FFMA.FTZ R57, R68, UR41, -R49 ;  /* 0x0000002944397c23 */ /* 0x002fc20008010831 */
[--C-:B------:R-:W-:Y:S01]  /*2e70*/  FFMA.FTZ R50, R50, UR41, -R49.reuse ;  /* 0x0000002932327c23 */ /* 0x100fe20008010831 */
[----:B------:R-:W-:-:S01]  /*2e80*/  FFMA.FTZ R48, R48, UR41, -R49 ;  /* 0x0000002930307c23 */ /* 0x000fc20008010831 */
[----:B------:R-:W-:Y:S01]  /*2e90*/  FFMA.FTZ R45, R45, UR41, -R49 ;  /* 0x000000292d2d7c23 */ /* 0x000fe20008010831 */
[----:B------:R-:W-:Y:S01]  /*2ea0*/  MUFU.EX2 R6, R6 ;  /* 0x0000000600067308 */ /* 0x000fe20000000800 */
[----:B0-----:R-:W-:-:S02]  /*2eb0*/  LOP3.LUT P2, RZ, R120, 0x7f, RZ, 0xc0, !PT ;  /* 0x0000007f78ff7812 */ /* 0x001fc4000784c0ff */
[----:B--2---:R-:W-:-:S05]  /*2ec0*/  FMNMX.FTZ R65, R77, R60, !PT ;  /* 0x0000003c4d417209 */ /* 0x004fca0007810000 */
[----:B------:R-:W0:Y:S01]  /*2ed0*/  SHFL.BFLY PT, R8, R65, 0x1, 0x1f ;  /* 0x0c201f0041087f89 */ /* 0x000e2200000e0000 */
[----:B------:R1:W-:Y:S08]  /*2ee0*/  MUFU.EX2 R60, R69 ;  /* 0x00000045003c7308 */ /* 0x0003f00000000800 */
[----:B------:R-:W-:Y:S01]  /*2ef0*/  MUFU.EX2 R7, R7 ;  /* 0x0000000700077308 */ /* 0x000fe20000000800 */
[----:B-1----:R-:W-:-:S07]  /*2f00*/  IMAD.U32 R69, RZ, RZ, UR41 ;  /* 0x00000029ff457e24 */ /* 0x002fce000f8e00ff */
[----:B------:R-:W-:Y:S01]  /*2f10*/  MUFU.EX2 R9, R9 ;  /* 0x0000000900097308 */ /* 0x000fe20000000800 */
[----:B0-----:R-:W-:Y:S01]  /*2f20*/  FMNMX.FTZ R8, R65, R8, !PT ;  /* 0x0000000841087209 */ /* 0x001fe20007810000 */
[--C-:B------:R-:W-:Y:S01]  /*2f30*/  FFMA.FTZ R65, R44, UR41, -R49.reuse ;  /* 0x000000292c417c23 */ /* 0x100fe20008010831 */
[----:B------:R-:W-:-:S05]  /*2f40*/  FFMA.FTZ R44, R46, UR41, -R49 ;  /* 0x000000292e2c7c23 */ /* 0x000fca0008010831 */
[----:B------:R-:W0:Y:S01]  /*2f50*/  MUFU.EX2 R10, R10 ;  /* 0x0000000a000a7308 */ /* 0x000e220000000800 */
[C---:B------:R-:W-:Y:S01]  /*2f60*/  FSETP.NEU.FTZ.AND P1, PT, R8.reuse, -INF , PT ;  /* 0xff8000000800780b */ /* 0x040fe20003f3d000 */
[----:B------:R-:W-:-:S05]  /*2f70*/  FFMA.FTZ R52, R8, R69, -8 ;  /* 0xc100000008347423 */ /* 0x000fca0000010045 */
[----:B------:R-:W-:Y:S01]  /*2f80*/  FSEL R52, R52, RZ, P1 ;  /* 0x000000ff34347208 */ /* 0x000fe20000800000 */
[----:B------:R-:W-:Y:S01]  /*2f90*/  MUFU.EX2 R11, R11 ;  /* 0x0000000b000b7308 */ /* 0x000fe20000000800 */
[----:B------:R-:W-:-:S03]  /*2fa0*/  PLOP3.LUT P1, PT, PT, PT, UP0, 0x80, 0x0 ;  /* 0x000000000000781c */ /* 0x000fc60003f2f008 */
[--C-:B------:R-:W-:Y:S01]  /*2fb0*/  FFMA.FTZ R46, R106, UR41, -R52.reuse ;  /* 0x000000296a2e7c23 */ /* 0x100fe20008010834 */
[----:B------:R-:W-:-:S01]  /*2fc0*/  FFMA.FTZ R49, R107, UR41, -R52 ;  /* 0x000000296b317c23 */ /* 0x000fc20008010834 */
[--C-:B------:R-:W-:Y:S01]  /*2fd0*/  FFMA.FTZ R77, R110, UR41, -R52.reuse ;  /* 0x000000296e4d7c23 */ /* 0x100fe20008010834 */
[----:B------:R-:W-:-:S01]  /*2fe0*/  FFMA.FTZ R80, R111, UR41, -R52 ;  /* 0x000000296f507c23 */ /* 0x000fc20008010834 */
[--C-:B------:R-:W-:Y:S01]  /*2ff0*/  FFMA.FTZ R68, R114, UR41, -R52.reuse ;  /* 0x0000002972447c23 */ /* 0x100fe20008010834 */
[----:B------:R1:W-:Y:S01]  /*3000*/  MUFU.EX2 R21, R92 ;  /* 0x0000005c00157308 */ /* 0x0003e20000000800 */
[----:B------:R-:W-:-:S01]  /*3010*/  FFMA.FTZ R69, R115, UR41, -R52 ;  /* 0x0000002973457c23 */ /* 0x000fc20008010834 */
[--C-:B------:R-:W-:Y:S01]  /*3020*/  FFMA.FTZ R89, R98, UR41, -R52.reuse ;  /* 0x0000002962597c23 */ /* 0x100fe20008010834 */
[----:B------:R-:W-:-:S01]  /*3030*/  FFMA.FTZ R93, R102, UR41, -R52 ;  /* 0x00000029665d7c23 */ /* 0x000fc20008010834 */
[--C-:B------:R-:W-:Y:S01]  /*3040*/  FFMA.FTZ R74, R74, UR41, -R52.reuse ;  /* 0x000000294a4a7c23 */ /* 0x100fe20008010834 */
[----:B------:R-:W-:-:S01]  /*3050*/  FFMA.FTZ R75, R75, UR41, -R52 ;  /* 0x000000294b4b7c23 */ /* 0x000fc20008010834 */
[--C-:B------:R-:W-:Y:S01]  /*3060*/  FFMA.FTZ R66, R66, UR41, -R52.reuse ;  /* 0x0000002942427c23 */ /* 0x100fe20008010834 */
[----:B0-----:R-:W-:Y:S01]  /*3070*/  F2FP.SATFINITE.E4M3.F32.PACK_AB_MERGE_C R152, R10, R9, RZ ;  /* 0x000000090a98723e */ /* 0x001fe200048070ff */
[----:B------:R-:W-:Y:S01]  /*3080*/  MUFU.EX2 R46, R46 ;  /* 0x0000002e002e7308 */ /* 0x000fe20000000800 */
[----:B-1----:R-:W-:-:S01]  /*3090*/  FFMA.FTZ R92, R95, UR41, -R52 ;  /* 0x000000295f5c7c23 */ /* 0x002fc20008010834 */
[--C-:B------:R-:W-:Y:S01]  /*30a0*/  FFMA.FTZ R95, R78, UR41, -R52.reuse ;  /* 0x000000294e5f7c23 */ /* 0x100fe20008010834 */
[----:B------:R-:W-:-:S01]  /*30b0*/  FFMA.FTZ R78, R82, UR41, -R52 ;  /* 0x00000029524e7c23 */ /* 0x000fc20008010834 */
[----:B------:R-:W-:Y:S01]  /*30c0*/  FFMA.FTZ R82, R86, UR41, -R52 ;  /* 0x0000002956527c23 */ /* 0x000fe20008010834 */
[----:B------:R-:W-:-:S01]  /*30d0*/  FADD.FTZ R86, R6, R7 ;  /* 0x0000000706567221 */ /* 0x000fc20000010000 */
[----:B------:R-:W-:Y:S01]  /*30e0*/  F2FP.SATFINITE.E4M3.F32.PACK_AB_MERGE_C R152, R7, R6, R152 ;  /* 0x000000060798723e */ /* 0x000fe20004807098 */
[----:B------:R-:W-:-:S01]  /*30f0*/  FFMA.FTZ R67, R67, UR41, -R52 ;  /* 0x0000002943437c23 */ /* 0x000fc20008010834 */
[----:B------:R-:W0:Y:S01]  /*3100*/  MUFU.EX2 R49, R49 ;  /* 0x0000003100317308 */ /* 0x000e220000000800 */
[----:B------:R-:W-:-:S01]  /*3110*/  FFMA.FTZ R70, R70, UR41, -R52 ;  /* 0x0000002946467c23 */ /* 0x000fc20008010834 */
[--C-:B------:R-:W-:Y:S01]  /*3120*/  FFMA.FTZ R71, R71, UR41, -R52.reuse ;  /* 0x0000002947477c23 */ /* 0x100fe20008010834 */
[----:B------:R-:W-:-:S01]  /*3130*/  FFMA.FTZ R30, R30, UR41, -R52 ;  /* 0x000000291e1e7c23 */ /* 0x000fc20008010834 */
[--C-:B------:R-:W-:Y:S01]  /*3140*/  FFMA.FTZ R51, R51, UR41, -R52.reuse ;  /* 0x0000002933337c23 */ /* 0x100fe20008010834 */
[----:B------:R-:W-:-:S01]  /*3150*/  FFMA.FTZ R53, R53, UR41, -R52 ;  /* 0x0000002935357c23 */ /* 0x000fc20008010834 */
[--C-:B------:R-:W-:Y:S01]  /*3160*/  FFMA.FTZ R72, R72, UR41, -R52.reuse ;  /* 0x0000002948487c23 */ /* 0x100fe20008010834 */
[----:B------:R-:W-:-:S01]  /*3170*/  FFMA.FTZ R73, R73, UR41, -R52 ;  /* 0x0000002949497c23 */ /* 0x000fc20008010834 */
[----:B------:R-:W1:Y:S08]  /*3180*/  MUFU.EX2 R77, R77 ;  /* 0x0000004d004d7308 */ /* 0x000e700000000800 */
[----:B------:R-:W2:Y:S01]  /*3190*/  MUFU.EX2 R80, R80 ;  /* 0x0000005000507308 */ /* 0x000ea20000000800 */
[----:B0-----:R-:W-:-:S07]  /*31a0*/  FADD.FTZ R98, R46, R49 ;  /* 0x000000312e627221 */ /* 0x001fce0000010000 */
[----:B------:R-:W0:Y:S01]  /*31b0*/  MUFU.EX2 R68, R68 ;  /* 0x0000004400447308 */ /* 0x000e220000000800 */
[----:B-1----:R-:W-:-:S07]  /*31c0*/  FADD.FTZ R97, R77, R98 ;  /* 0x000000624d617221 */ /* 0x002fce0000010000 */
[----:B------:R1:W-:Y:S01]  /*31d0*/  MUFU.EX2 R34, R85 ;  /* 0x0000005500227308 */ /* 0x0003e20000000800 */
[----:B--2---:R-:W-:-:S01]  /*31e0*/  FADD.FTZ R97, R80, R97 ;  /* 0x0000006150617221 */ /* 0x004fc20000010000 */
[----:B------:R-:W-:-:S04]  /*31f0*/  F2FP.SATFINITE.E4M3.F32.PACK_AB_MERGE_C R77, R80, R77, RZ ;  /* 0x0000004d504d723e */ /* 0x000fc800048070ff */
[----:B------:R-:W-:Y:S01]  /*3200*/  F2FP.SATFINITE.E4M3.F32.PACK_AB_MERGE_C R153, R49, R46, R77 ;  /* 0x0000002e3199723e */ /* 0x000fe2000480704d */
[----:B------:R-:W-:Y:S01]  /*3210*/  IMAD.MOV.U32 R49, RZ, RZ, R55 ;  /* 0x000000ffff317224 */ /* 0x000fe200078e0037 */
[----:B------:R-:W-:Y:S01]  /*3220*/  MUFU.EX2 R12, R12 ;  /* 0x0000000c000c7308 */ /* 0x000fe20000000800 */
[----:B-1----:R-:W-:-:S01]  /*3230*/  FFMA.FTZ R85, R118, UR41, -R52 ;  /* 0x0000002976557c23 */ /* 0x002fc20008010834 */
[----:B------:R-:W-:-:S06]  /*3240*/  IMAD.MOV.U32 R46, RZ, RZ, R55 ;  /* 0x000000ffff2e7224 */ /* 0x000fcc00078e0037 */
[----:B------:R1:W-:Y:S08]  /*3250*/  MUFU.EX2 R25, R96 ;  /* 0x0000006000197308 */ /* 0x0003f00000000800 */
[----:B------:R-:W2:Y:S01]  /*3260*/  MUFU.EX2 R69, R69 ;  /* 0x0000004500457308 */ /* 0x000ea20000000800 */
[----:B-1----:R-:W-:-:S01]  /*3270*/  FFMA.FTZ R96, R79, UR41, -R52 ;  /* 0x000000294f607c23 */ /* 0x002fc20008010834 */
[--C-:B------:R-:W-:Y:S01]  /*3280*/  FFMA.FTZ R79, R83, UR41, -R52.reuse ;  /* 0x00000029534f7c23 */ /* 0x100fe20008010834 */
[----:B------:R-:W-:-:S01]  /*3290*/  FFMA.FTZ R83, R87, UR41, -R52 ;  /* 0x0000002957537c23 */ /* 0x000fc20008010834 */
[----:B------:R-:W-:Y:S01]  /*32a0*/  FADD.FTZ R87, R9, R86 ;  /* 0x0000005609577221 */ /* 0x000fe20000010000 */
[----:B------:R-:W-:-:S01]  /*32b0*/  FFMA.FTZ R86, R58, UR41, -R52 ;  /* 0x000000293a567c23 */ /* 0x000fc20008010834 */
[----:B------:R-:W-:-:S02]  /*32c0*/  @!P2 VIADD R58, R5, 0x13240 ;  /* 0x00013240053aa836 */ /* 0x000fc40000000000 */
[----:B------:R1:W-:Y:S01]  /*32d0*/  MUFU.EX2 R15, R88 ;  /* 0x00000058000f7308 */ /* 0x0003e20000000800 */
[----:B------:R-:W-:-:S01]  /*32e0*/  FADD.FTZ R98, R10, R87 ;  /* 0x000000570a627221 */ /* 0x000fc20000010000 */
[----:B------:R-:W-:Y:S01]  /*32f0*/  FFMA.FTZ R87, R59, UR41, -R52 ;  /* 0x000000293b577c23 */ /* 0x000fe20008010834 */
[----:B------:R-:W-:Y:S01]  /*3300*/  @!P2 PRMT R58, RZ, 0x654, R58 ;  /* 0x00000654ff3aa816 */ /* 0x000fe2000000003a */
[--C-:B------:R-:W-:Y:S01]  /*3310*/  FFMA.FTZ R59, R62, UR41, -R52.reuse ;  /* 0x000000293e3b7c23 */ /* 0x100fe20008010834 */
[----:B------:R-:W-:-:S02]  /*3320*/  FFMA.FTZ R62, R63, UR41, -R52 ;  /* 0x000000293f3e7c23 */ /* 0x000fc40008010834 */
[----:B------:R3:W-:Y:S01]  /*3330*/  @!P2 SYNCS.ARRIVE.TRANS64.RED.A1T0 RZ, [R58+URZ], RZ ;  /* 0x000000ff3affa9a7 */ /* 0x0007e2000810043f */
[----:B------:R-:W-:Y:S01]  /*3340*/  MUFU.EX2 R13, R13 ;  /* 0x0000000d000d7308 */ /* 0x000fe20000000800 */
[----:B-1----:R-:W-:-:S07]  /*3350*/  FFMA.FTZ R88, R119, UR41, -R52 ;  /* 0x0000002977587c23 */ /* 0x002fce0008010834 */
[----:B------:R-:W-:Y:S08]  /*3360*/  MUFU.EX2 R85, R85 ;  /* 0x0000005500557308 */ /* 0x000ff00000000800 */
[----:B------:R1:W-:Y:S08]  /*3370*/  MUFU.EX2 R41, R81 ;  /* 0x0000005100297308 */ /* 0x0003f00000000800 */
[----:B------:R-:W4:Y:S01]  /*3380*/  MUFU.EX2 R14, R14 ;  /* 0x0000000e000e7308 */ /* 0x000f220000000800 */
[----:B-1----:R-:W-:-:S01]  /*3390*/  FFMA.FTZ R81, R90, UR41, -R52 ;  /* 0x000000295a517c23 */ /* 0x002fc20008010834 */
[----:B------:R-:W-:Y:S01]  /*33a0*/  FFMA.FTZ R90, R99, UR41, -R52 ;  /* 0x00000029635a7c23 */ /* 0x000fe20008010834 */
[----:B------:R-:W-:-:S01]  /*33b0*/  FADD.FTZ R99, R11, R98 ;  /* 0x000000620b637221 */ /* 0x000fc20000010000 */
[----:B0-----:R-:W-:-:S04]  /*33c0*/  FADD.FTZ R98, R68, R97 ;  /* 0x0000006144627221 */ /* 0x001fc80000010000 */
[----:B------:R-:W0:Y:S01]  /*33d0*/  MUFU.EX2 R88, R88 ;  /* 0x0000005800587308 */ /* 0x000e220000000800 */
[----:B--2---:R-:W-:-:S07]  /*33e0*/  FADD.FTZ R98, R69, R98 ;  /* 0x0000006245627221 */ /* 0x004fce0000010000 */
[----:B------:R1:W-:Y:S01]  /*33f0*/  MUFU.EX2 R43, R84 ;  /* 0x00000054002b7308 */ /* 0x0003e20000000800 */
[----:B----4-:R-:W-:-:S04]  /*3400*/  F2FP.SATFINITE.E4M3.F32.PACK_AB_MERGE_C R154, R14, R13, RZ ;  /* 0x0000000d0e9a723e */ /* 0x010fc800048070ff */
[----:B------:R-:W-:-:S03]  /*3410*/  F2FP.SATFINITE.E4M3.F32.PACK_AB_MERGE_C R154, R12, R11, R154 ;  /* 0x0000000b0c9a723e */ /* 0x000fc6000480709a */
[----:B------:R-:W-:Y:S01]  /*3420*/  MUFU.EX2 R81, R81 ;  /* 0x0000005100517308 */ /* 0x000fe20000000800 */
[----:B-1----:R-:W-:-:S01]  /*3430*/  FFMA.FTZ R84, R91, UR41, -R52 ;  /* 0x000000295b547c23 */ /* 0x002fc20008010834 */
[--C-:B------:R-:W-:Y:S01]  /*3440*/  FFMA.FTZ R91, R94, UR41, -R52.reuse ;  /* 0x000000295e5b7c23 */ /* 0x100fe20008010834 */
[----:B------:R-:W-:-:S05]  /*3450*/  FFMA.FTZ R94, R103, UR41, -R52 ;  /* 0x00000029675e7c23 */ /* 0x000fca0008010834 */
[----:B------:R-:W-:Y:S08]  /*3460*/  MUFU.EX2 R20, R20 ;  /* 0x0000001400147308 */ /* 0x000ff00000000800 */
[----:B------:R1:W-:Y:S08]  /*3470*/  MUFU.EX2 R29, R100 ;  /* 0x00000064001d7308 */ /* 0x0003f00000000800 */
[----:B------:R-:W-:Y:S01]  /*3480*/  MUFU.EX2 R84, R84 ;  /* 0x0000005400547308 */ /* 0x000fe20000000800 */
[----:B-1----:R-:W-:-:S01]  /*3490*/  FADD.FTZ R100, R12, R99 ;  /* 0x000000630c647221 */ /* 0x002fc20000010000 */
[----:B------:R-:W-:Y:S01]  /*34a0*/  FADD.FTZ R99, R85, R98 ;  /* 0x0000006255637221 */ /* 0x000fe20000010000 */
[----:B0-----:R-:W-:-:S02]  /*34b0*/  F2FP.SATFINITE.E4M3.F32.PACK_AB_MERGE_C R85, R88, R85, RZ ;  /* 0x000000555855723e */ /* 0x001fc400048070ff */
[----:B------:R-:W-:Y:S01]  /*34c0*/  FADD.FTZ R97, R13, R100 ;  /* 0x000000640d617221 */ /* 0x000fe20000010000 */
[----:B------:R-:W-:-:S01]  /*34d0*/  FADD.FTZ R98, R88, R99 ;  /* 0x0000006358627221 */ /* 0x000fc20000010000 */
[----:B------:R-:W-:Y:S01]  /*34e0*/  F2FP.SATFINITE.E4M3.F32.PACK_AB_MERGE_C R155, R69, R68, R85 ;  /* 0x00000044459b723e */ /* 0x000fe20004807055 */
[----:B------:R-:W-:Y:S08]  /*34f0*/  MUFU.EX2 R91, R91 ;  /* 0x0000005b005b7308 */ /* 0x000ff00000000800 */
[----:B------:R-:W0:Y:S08]  /*3500*/  MUFU.EX2 R24, R24 ;  /* 0x0000001800187308 */ /* 0x000e300000000800 */
[----:B------:R1:W-:Y:S08]  /*3510*/  MUFU.EX2 R5, R86 ;  /* 0x0000005600057308 */ /* 0x0003f00000000800 */
[----:B------:R-:W2:Y:S01]  /*3520*/  MUFU.EX2 R92, R92 ;  /* 0x0000005c005c7308 */ /* 0x000ea20000000800 */
[----:B-1----:R-:W-:-:S01]  /*3530*/  FADD.FTZ R86, R14, R97 ;  /* 0x000000610e567221 */ /* 0x002fc20000010000 */
[----:B0-----:R-:W-:-:S03]  /*3540*/  F2FP.SATFINITE.E4M3.F32.PACK_AB_MERGE_C R136, R24, R21, RZ ;  /* 0x000000151888723e */ /* 0x001fc600048070ff */
[----:B------:R-:W-:Y:S01]  /*3550*/  FADD.FTZ R63, R15, R86 ;  /* 0x000000560f3f7221 */ /* 0x000fe20000010000 */
[C---:B------:R-:W-:Y:S02]  /*3560*/  F2FP.SATFINITE.E4M3.F32.PACK_AB_MERGE_C R136, R20.reuse, R15, R136 ;  /* 0x0000000f1488723e */ /* 0x040fe40004807088 */
[----:B------:R-:W0:Y:S01]  /*3570*/  MUFU.EX2 R89, R89 ;  /* 0x0000005900597308 */ /* 0x000e220000000800 */
[----:B------:R-:W-:-:S01]  /*3580*/  FADD.FTZ R86, R20, R63 ;  /* 0x0000003f14567221 */ /* 0x000fc20000010000 */
[----:B------:R-:W-:-:S06]  /*3590*/  FFMA.FTZ R63, R26, UR41, -R52 ;  /* 0x000000291a3f7c23 */ /* 0x000fcc0008010834 */
[----:B---3--:R1:W-:Y:S08]  /*35a0*/  MUFU.EX2 R58, R87 ;  /* 0x00000057003a7308 */ /* 0x0083f00000000800 */
[----:B------:R-:W3:Y:S01]  /*35b0*/  MUFU.EX2 R28, R28 ;  /* 0x0000001c001c7308 */ /* 0x000ee20000000800 */
[----:B-1----:R-:W-:-:S04]  /*35c0*/  FADD.FTZ R87, R81, R98 ;  /* 0x0000006251577221 */ /* 0x002fc80000010000 */
[----:B------:R-:W-:Y:S01]  /*35d0*/  FADD.FTZ R98, R84, R87 ;  /* 0x0000005754627221 */ /* 0x000fe20000010000 */
[----:B------:R-:W-:-:S01]  /*35e0*/  FADD.FTZ R87, R21, R86 ;  /* 0x0000005615577221 */ /* 0x000fc20000010000 */
[----:B------:R-:W-:Y:S01]  /*35f0*/  FFMA.FTZ R86, R27, UR41, -R52 ;  /* 0x000000291b567c23 */ /* 0x000fe20008010834 */
[----:B------:R-:W1:Y:S01]  /*3600*/  MUFU.EX2 R90, R90 ;  /* 0x0000005a005a7308 */ /* 0x000e620000000800 */
[----:B------:R-:W-:-:S01]  /*3610*/  FADD.FTZ R97, R91, R98 ;  /* 0x000000625b617221 */ /* 0x000fc20000010000 */
[----:B------:R-:W-:Y:S01]  /*3620*/  FADD.FTZ R98, R24, R87 ;  /* 0x0000005718627221 */ /* 0x000fe20000010000 */
[----:B------:R-:W-:-:S01]  /*3630*/  FFMA.FTZ R52, R76, UR41, -R52 ;  /* 0x000000294c347c23 */ /* 0x000fc20008010834 */
[C---:B--2---:R-:W-:Y:S01]  /*3640*/  F2FP.SATFINITE.E4M3.F32.PACK_AB_MERGE_C R91, R92.reuse, R91, RZ ;  /* 0x0000005b5c5b723e */ /* 0x044fe200048070ff */
[----:B------:R-:W-:-:S01]  /*3650*/  FADD.FTZ R100, R92, R97 ;  /* 0x000000615c647221 */ /* 0x000fc20000010000 */
[----:B------:R-:W-:Y:S02]  /*3660*/  FADD.FTZ R27, R25, R98 ;  /* 0x00000062191b7221 */ /* 0x000fe40000010000 */
[----:B------:R-:W2:Y:S01]  /*3670*/  MUFU.EX2 R93, R93 ;  /* 0x0000005d005d7308 */ /* 0x000ea20000000800 */
[----:B0-----:R-:W-:-:S01]  /*3680*/  FADD.FTZ R87, R89, R100 ;  /* 0x0000006459577221 */ /* 0x001fc20000010000 */
[----:B---3--:R-:W-:Y:S01]  /*3690*/  FADD.FTZ R98, R28, R27 ;  /* 0x0000001b1c627221 */ /* 0x008fe20000010000 */
[----:B------:R-:W-:-:S05]  /*36a0*/  F2FP.SATFINITE.E4M3.F32.PACK_AB_MERGE_C R137, R84, R81, R91 ;  /* 0x000000515489723e */ /* 0x000fca000480705b */
[----:B------:R-:W0:Y:S01]  /*36b0*/  MUFU.EX2 R32, R32 ;  /* 0x0000002000207308 */ /* 0x000e220000000800 */
[----:B-1----:R-:W-:-:S01]  /*36c0*/  FADD.FTZ R100, R90, R87 ;  /* 0x000000575a647221 */ /* 0x002fc20000010000 */
[----:B------:R-:W-:-:S06]  /*36d0*/  FADD.FTZ R87, R29, R98 ;  /* 0x000000621d577221 */ /* 0x000fcc0000010000 */
[----:B------:R-:W1:Y:S01]  /*36e0*/  MUFU.EX2 R94, R94 ;  /* 0x0000005e005e7308 */ /* 0x000e620000000800 */
[----:B--2---:R-:W-:-:S07]  /*36f0*/  FADD.FTZ R97, R93, R100 ;  /* 0x000000645d617221 */ /* 0x004fce0000010000 */
[----:B------:R-:W2:Y:S01]  /*3700*/  MUFU.EX2 R74, R74 ;  /* 0x0000004a004a7308 */ /* 0x000ea20000000800 */
[----:B0-----:R-:W-:-:S04]  /*3710*/  F2FP.SATFINITE.E4M3.F32.PACK_AB_MERGE_C R138, R32, R29, RZ ;  /* 0x0000001d208a723e */ /* 0x001fc800048070ff */
[----:B------:R-:W-:Y:S01]  /*3720*/  F2FP.SATFINITE.E4M3.F32.PACK_AB_MERGE_C R138, R28, R25, R138 ;  /* 0x000000191c8a723e */ /* 0x000fe2000480708a */
[----:B------:R-:W-:Y:S02]  /*3730*/  IMAD.MOV.U32 R28, RZ, RZ, R55 ;  /* 0x000000ffff1c7224 */ /* 0x000fe400078e0037 */
[----:B------:R-:W-:Y:S01]  /*3740*/  MUFU.EX2 R36, R36 ;  /* 0x0000002400247308 */ /* 0x000fe20000000800 */
[----:B-1----:R-:W-:-:S01]  /*3750*/  FADD.FTZ R97, R94, R97 ;  /* 0x000000615e617221 */ /* 0x002fc20000010000 */
[----:B------:R-:W-:Y:S01]  /*3760*/  F2FP.SATFINITE.E4M3.F32.PACK_AB_MERGE_C R93, R94, R93, RZ ;  /* 0x0000005d5e5d723e */ /* 0x000fe200048070ff */
[----:B------:R-:W-:-:S03]  /*3770*/  IMAD.MOV.U32 R25, RZ, RZ, R55 ;  /* 0x000000ffff197224 */ /* 0x000fc600078e0037 */
[----:B------:R-:W-:Y:S02]  /*3780*/  F2FP.SATFINITE.E4M3.F32.PACK_AB_MERGE_C R139, R90, R89, R93 ;  /* 0x000000595a8b723e */ /* 0x000fe4000480705d */
[----:B------:R-:W0:Y:S01]  /*3790*/  MUFU.EX2 R75, R75 ;  /* 0x0000004b004b7308 */ /* 0x000e220000000800 */
[----:B--2---:R-:W-:-:S07]  /*37a0*/  FADD.FTZ R10, R74, R97 ;  /* 0x000000614a0a7221 */ /* 0x004fce0000010000 */
[----:B------:R-:W1:Y:S08]  /*37b0*/  MUFU.EX2 R95, R95 ;  /* 0x0000005f005f7308 */ /* 0x000e700000000800 */
[----:B------:R-:W2:Y:S01]  /*37c0*/  MUFU.EX2 R42, R42 ;  /* 0x0000002a002a7308 */ /* 0x000ea20000000800 */
[----:B0-----:R-:W-:-:S07]  /*37d0*/  FADD.FTZ R10, R75, R10 ;  /* 0x0000000a4b0a7221 */ /* 0x001fce0000010000 */
[----:B------:R0:W-:Y:S01]  /*37e0*/  MUFU.EX2 R26, R66 ;  /* 0x00000042001a7308 */ /* 0x0001e20000000800 */
[----:B-1----:R-:W-:-:S07]  /*37f0*/  FADD.FTZ R21, R95, R10 ;  /* 0x0000000a5f157221 */ /* 0x002fce0000010000 */
[----:B------:R-:W1:Y:S01]  /*3800*/  MUFU.EX2 R96, R96 ;  /* 0x0000006000607308 */ /* 0x000e620000000800 */
[----:B0-----:R-:W-:-:S01]  /*3810*/  FADD.FTZ R66, R32, R87 ;  /* 0x0000005720427221 */ /* 0x001fc20000010000 */
[----:B--2---:R-:W-:-:S03]  /*3820*/  F2FP.SATFINITE.E4M3.F32.PACK_AB_MERGE_C R140, R42, R37, RZ ;  /* 0x000000252a8c723e */ /* 0x004fc600048070ff */
[----:B------:R-:W-:Y:S01]  /*3830*/  FADD.FTZ R87, R33, R66 ;  /* 0x0000004221577221 */ /* 0x000fe20000010000 */
[C---:B------:R-:W-:Y:S01]  /*3840*/  F2FP.SATFINITE.E4M3.F32.PACK_AB_MERGE_C R140, R36.reuse, R33, R140 ;  /* 0x00000021248c723e */ /* 0x040fe2000480708c */
[----:B------:R-:W-:Y:S01]  /*3850*/  IMAD.MOV.U32 R33, RZ, RZ, R55 ;  /* 0x000000ffff217224 */ /* 0x000fe200078e0037 */
[----:B------:R-:W0:Y:S01]  /*3860*/  MUFU.EX2 R40, R40 ;  /* 0x0000002800287308 */ /* 0x000e220000000800 */
[----:B------:R-:W-:-:S01]  /*3870*/  FADD.FTZ R24, R36, R87 ;  /* 0x0000005724187221 */ /* 0x000fc20000010000 */
[----:B------:R-:W-:-:S03]  /*3880*/  IMAD.MOV.U32 R36, RZ, RZ, R55 ;  /* 0x000000ffff247224 */ /* 0x000fc600078e0037 */
[----:B------:R-:W-:Y:S01]  /*3890*/  FADD.FTZ R13, R37, R24 ;  /* 0x00000018250d7221 */ /* 0x000fe20000010000 */
[----:B------:R-:W-:Y:S02]  /*38a0*/  IMAD.MOV.U32 R37, RZ, RZ, R55 ;  /* 0x000000ffff257224 */ /* 0x000fe400078e0037 */
[----:B------:R-:W2:Y:S01]  /*38b0*/  MUFU.EX2 R78, R78 ;  /* 0x0000004e004e7308 */ /* 0x000ea20000000800 */
[----:B------:R-:W-:-:S01]  /*38c0*/  FADD.FTZ R13, R42, R13 ;  /* 0x0000000d2a0d7221 */ /* 0x000fc20000010000 */
[C---:B-1----:R-:W-:Y:S01]  /*38d0*/  FADD.FTZ R21, R96.reuse, R21 ;  /* 0x0000001560157221 */ /* 0x042fe20000010000 */
[----:B------:R-:W-:Y:S01]  /*38e0*/  F2FP.SATFINITE.E4M3.F32.PACK_AB_MERGE_C R95, R96, R95, RZ ;  /* 0x0000005f605f723e */ /* 0x000fe200048070ff */
[----:B------:R-:W-:-:S03]  /*38f0*/  IMAD.MOV.U32 R42, RZ, RZ, R55 ;  /* 0x000000ffff2a7224 */ /* 0x000fc600078e0037 */
[----:B------:R-:W-:Y:S01]  /*3900*/  F2FP.SATFINITE.E4M3.F32.PACK_AB_MERGE_C R141, R75, R74, R95 ;  /* 0x0000004a4b8d723e */ /* 0x000fe2000480705f */
[----:B------:R-:W1:Y:S01]  /*3910*/  MUFU.EX2 R79, R79 ;  /* 0x0000004f004f7308 */ /* 0x000e620000000800 */
[----:B0-----:R-:W-:-:S04]  /*3920*/  FADD.FTZ R24, R40, R13 ;  /* 0x0000000d28187221 */ /* 0x001fc80000010000 */
[----:B------:R-:W-:-:S03]  /*3930*/  FADD.FTZ R24, R41, R24 ;  /* 0x0000001829187221 */ /* 0x000fc60000010000 */
[----:B------:R-:W0:Y:S01]  /*3940*/  MUFU.EX2 R82, R82 ;  /* 0x0000005200527308 */ /* 0x000e220000000800 */
[----:B--2---:R-:W-:-:S01]  /*3950*/  FADD.FTZ R32, R78, R21 ;  /* 0x000000154e207221 */ /* 0x004fc20000010000 */
[----:B------:R-:W-:Y:S01]  /*3960*/  FADD.FTZ R29, R43, R24 ;  /* 0x000000182b1d7221 */ /* 0x000fe20000010000 */
[C---:B------:R-:W-:Y:S01]  /*3970*/  F2FP.SATFINITE.E4M3.F32.PACK_AB_MERGE_C R43, R34.reuse, R43, RZ ;  /* 0x0000002b222b723e */ /* 0x040fe200048070ff */
[----:B------:R-:W-:Y:S02]  /*3980*/  IMAD.MOV.U32 R24, RZ, RZ, R55 ;  /* 0x000000ffff187224 */ /* 0x000fe400078e0037 */
[----:B------:R-:W-:-:S01]  /*3990*/  FADD.FTZ R34, R34, R29 ;  /* 0x0000001d22227221 */ /* 0x000fc20000010000 */
[----:B------:R-:W-:Y:S01]  /*39a0*/  F2FP.SATFINITE.E4M3.F32.PACK_AB_MERGE_C R142, R41, R40, R43 ;  /* 0x00000028298e723e */ /* 0x000fe2000480702b */
[----:B------:R-:W2:Y:S01]  /*39b0*/  MUFU.EX2 R83, R83 ;  /* 0x0000005300537308 */ /* 0x000ea20000000800 */
[----:B-1----:R-:W-:-:S01]  /*39c0*/  FADD.FTZ R21, R79, R32 ;  /* 0x000000204f157221 */ /* 0x002fc20000010000 */
[----:B------:R-:W-:-:S02]  /*39d0*/  IMAD.MOV.U32 R43, RZ, RZ, R55 ;  /* 0x000000ffff2b7224 */ /* 0x000fc400078e0037 */
[--C-:B------:R-:W-:Y:S02]  /*39e0*/  IMAD.MOV.U32 R41, RZ, RZ, R55.reuse ;  /* 0x000000ffff297224 */ /* 0x100fe400078e0037 */
[----:B------:R-:W-:Y:S02]  /*39f0*/  IMAD.MOV.U32 R40, RZ, RZ, R55 ;  /* 0x000000ffff287224 */ /* 0x000fe400078e0037 */
[----:B------:R-:W1:Y:S01]  /*3a00*/  MUFU.EX2 R31, R31 ;  /* 0x0000001f001f7308 */ /* 0x000e620000000800 */
[----:B0-----:R-:W-:-:S01]  /*3a10*/  FADD.FTZ R6, R82, R21 ;  /* 0x0000001552067221 */ /* 0x001fc20000010000 */
[--C-:B------:R-:W-:Y:S02]  /*3a20*/  IMAD.MOV.U32 R32, RZ, RZ, R55.reuse ;  /* 0x000000ffff207224 */ /* 0x100fe400078e0037 */
[----:B------:R-:W-:-:S04]  /*3a30*/  IMAD.MOV.U32 R29, RZ, RZ, R55 ;  /* 0x000000ffff1d7224 */ /* 0x000fc800078e0037 */
[----:B------:R-:W0:Y:S01]  /*3a40*/  MUFU.EX2 R35, R35 ;  /* 0x0000002300237308 */ /* 0x000e220000000800 */
[----:B--2---:R-:W-:-:S01]  /*3a50*/  FADD.FTZ R6, R83, R6 ;  /* 0x0000000653067221 */ /* 0x004fc20000010000 */
[----:B------:R-:W-:-:S03]  /*3a60*/  F2FP.SATFINITE.E4M3.F32.PACK_AB_MERGE_C R82, R83, R82, RZ ;  /* 0x000000525352723e */ /* 0x000fc600048070ff */
[----:B------:R-:W-:Y:S01]  /*3a70*/  FADD.FTZ R11, R5, R6 ;  /* 0x00000006050b7221 */ /* 0x000fe20000010000 */
[----:B------:R-:W-:Y:S02]  /*3a80*/  F2FP.SATFINITE.E4M3.F32.PACK_AB_MERGE_C R143, R79, R78, R82 ;  /* 0x0000004e4f8f723e */ /* 0x000fe40004807052 */
[----:B------:R-:W2:Y:S01]  /*3a90*/  MUFU.EX2 R59, R59 ;  /* 0x0000003b003b7308 */ /* 0x000ea20000000800 */
[----:B-1----:R-:W-:-:S01]  /*3aa0*/  FADD.FTZ R7, R31, R34 ;  /* 0x000000221f077221 */ /* 0x002fc20000010000 */
[----:B------:R-:W-:Y:S01]  /*3ab0*/  FADD.FTZ R12, R58, R11 ;  /* 0x0000000b3a0c7221 */ /* 0x000fe20000010000 */
[----:B------:R-:W-:Y:S02]  /*3ac0*/  IMAD.MOV.U32 R34, RZ, RZ, R55 ;  /* 0x000000ffff227224 */ /* 0x000fe400078e0037 */
[----:B------:R-:W-:-:S03]  /*3ad0*/  FADD.FTZ R6, R38, R7 ;  /* 0x0000000726067221 */ /* 0x000fc60000010000 */
[----:B------:R-:W1:Y:S01]  /*3ae0*/  MUFU.EX2 R54, R54 ;  /* 0x0000003600367308 */ /* 0x000e620000000800 */
[----:B0-----:R-:W-:-:S07]  /*3af0*/  FADD.FTZ R7, R35, R6 ;  /* 0x0000000623077221 */ /* 0x001fce0000010000 */
[----:B------:R-:W0:Y:S01]  /*3b00*/  MUFU.EX2 R62, R62 ;  /* 0x0000003e003e7308 */ /* 0x000e220000000800 */
[----:B--2---:R-:W-:-:S07]  /*3b10*/  FADD.FTZ R11, R59, R12 ;  /* 0x0000000c3b0b7221 */ /* 0x004fce0000010000 */
[----:B------:R-:W2:Y:S01]  /*3b20*/  MUFU.EX2 R39, R39 ;  /* 0x0000002700277308 */ /* 0x000ea20000000800 */
[C---:B-1----:R-:W-:Y:S01]  /*3b30*/  F2FP.SATFINITE.E4M3.F32.PACK_AB_MERGE_C R35, R54.reuse, R35, RZ ;  /* 0x000000233623723e */ /* 0x042fe200048070ff */
[----:B------:R-:W-:-:S03]  /*3b40*/  FADD.FTZ R54, R54, R7 ;  /* 0x0000000736367221 */ /* 0x000fc60000010000 */
[----:B------:R-:W-:Y:S01]  /*3b50*/  F2FP.SATFINITE.E4M3.F32.PACK_AB_MERGE_C R144, R38, R31, R35 ;  /* 0x0000001f2690723e */ /* 0x000fe20004807023 */
[----:B------:R-:W-:Y:S02]  /*3b60*/  IMAD.MOV.U32 R38, RZ, RZ, R55 ;  /* 0x000000ffff267224 */ /* 0x000fe400078e0037 */
[----:B------:R-:W1:Y:S01]  /*3b70*/  MUFU.EX2 R56, R56 ;  /* 0x0000003800387308 */ /* 0x000e620000000800 */
[----:B0-----:R-:W-:-:S01]  /*3b80*/  FADD.FTZ R11, R62, R11 ;  /* 0x0000000b3e0b7221 */ /* 0x001fc20000010000 */
[----:B------:R-:W-:Y:S01]  /*3b90*/  F2FP.SATFINITE.E4M3.F32.PACK_AB_MERGE_C R59, R62, R59, RZ ;  /* 0x0000003b3e3b723e */ /* 0x000fe200048070ff */
[----:B------:R-:W-:Y:S02]  /*3ba0*/  IMAD.MOV.U32 R35, RZ, RZ, R55 ;  /* 0x000000ffff237224 */ /* 0x000fe400078e0037 */
[----:B------:R-:W-:Y:S01]  /*3bb0*/  FADD.FTZ R6, R26, R11 ;  /* 0x0000000b1a067221 */ /* 0x000fe20000010000 */
[----:B------:R-:W-:Y:S01]  /*3bc0*/  F2FP.SATFINITE.E4M3.F32.PACK_AB_MERGE_C R145, R58, R5, R59 ;  /* 0x000000053a91723e */ /* 0x000fe2000480703b */
[----:B------:R-:W-:Y:S01]  /*3bd0*/  IMAD.MOV.U32 R31, RZ, RZ, R55 ;  /* 0x000000ffff1f7224 */ /* 0x000fe200078e0037 */
[----:B------:R-:W0:Y:S01]  /*3be0*/  MUFU.EX2 R57, R57 ;  /* 0x0000003900397308 */ /* 0x000e220000000800 */
[----:B--2---:R-:W-:-:S01]  /*3bf0*/  FADD.FTZ R7, R39, R54 ;  /* 0x0000003627077221 */ /* 0x004fc20000010000 */
[----:B------:R-:W-:-:S06]  /*3c00*/  IMAD.MOV.U32 R54, RZ, RZ, R55 ;  /* 0x000000ffff367224 */ /* 0x000fcc00078e0037 */
[----:B------:R-:W2:Y:S01]  /*3c10*/  MUFU.EX2 R27, R67 ;  /* 0x00000043001b7308 */ /* 0x000ea20000000800 */
[----:B-1----:R-:W-:-:S07]  /*3c20*/  FADD.FTZ R12, R56, R7 ;  /* 0x00000007380c7221 */ /* 0x002fce0000010000 */
[----:B------:R-:W1:Y:S01]  /*3c30*/  MUFU.EX2 R9, R70 ;  /* 0x0000004600097308 */ /* 0x000e620000000800 */
[----:B0-----:R-:W-:Y:S01]  /*3c40*/  F2FP.SATFINITE.E4M3.F32.PACK_AB_MERGE_C R7, R60, R57, RZ ;  /* 0x000000393c07723e */ /* 0x001fe200048070ff */
[----:B------:R-:W-:-:S03]  /*3c50*/  FADD.FTZ R57, R57, R12 ;  /* 0x0000000c39397221 */ /* 0x000fc60000010000 */
[----:B------:R-:W-:Y:S01]  /*3c60*/  F2FP.SATFINITE.E4M3.F32.PACK_AB_MERGE_C R146, R56, R39, R7 ;  /* 0x000000273892723e */ /* 0x000fe20004807007 */
[----:B------:R-:W-:-:S01]  /*3c70*/  FADD.FTZ R60, R60, R57 ;  /* 0x000000393c3c7221 */ /* 0x000fc20000010000 */
[----:B------:R-:W-:Y:S01]  /*3c80*/  IMAD.MOV.U32 R39, RZ, RZ, R55 ;  /* 0x000000ffff277224 */ /* 0x000fe200078e0037 */
[----:B------:R-:W0:Y:S01]  /*3c90*/  MUFU.EX2 R14, R71 ;  /* 0x00000047000e7308 */ /* 0x000e220000000800 */
[----:B--2---:R-:W-:-:S07]  /*3ca0*/  FADD.FTZ R6, R27, R6 ;  /* 0x000000061b067221 */ /* 0x004fce0000010000 */
[----:B------:R-:W-:Y:S01]  /*3cb0*/  MUFU.EX2 R47, R47 ;  /* 0x0000002f002f7308 */ /* 0x000fe20000000800 */
[----:B-1----:R-:W-:-:S07]  /*3cc0*/  FADD.FTZ R7, R9, R6 ;  /* 0x0000000609077221 */ /* 0x002fce0000010000 */
[----:B------:R-:W1:Y:S01]  /*3cd0*/  MUFU.EX2 R50, R50 ;  /* 0x0000003200327308 */ /* 0x000e620000000800 */
[----:B0-----:R-:W-:-:S01]  /*3ce0*/  FADD.FTZ R7, R14, R7 ;  /* 0x000000070e077221 */ /* 0x001fc20000010000 */
[----:B------:R-:W-:-:S04]  /*3cf0*/  F2FP.SATFINITE.E4M3.F32.PACK_AB_MERGE_C R11, R14, R9, RZ ;  /* 0x000000090e0b723e */ /* 0x000fc800048070ff */
[----:B------:R-:W-:Y:S01]  /*3d00*/  F2FP.SATFINITE.E4M3.F32.PACK_AB_MERGE_C R147, R27, R26, R11 ;  /* 0x0000001a1b93723e */ /* 0x000fe2000480700b */
[--C-:B------:R-:W-:Y:S01]  /*3d10*/  IMAD.MOV.U32 R27, RZ, RZ, R55.reuse ;  /* 0x000000ffff1b7224 */ /* 0x100fe200078e0037 */
[----:B------:R-:W0:Y:S01]  /*3d20*/  MUFU.EX2 R61, R61 ;  /* 0x0000003d003d7308 */ /* 0x000e220000000800 */
[----:B------:R-:W-:-:S07]  /*3d30*/  IMAD.MOV.U32 R26, RZ, RZ, R55 ;  /* 0x000000ffff1a7224 */ /* 0x000fce00078e0037 */
[----:B------:R-:W2:Y:S01]  /*3d40*/  MUFU.EX2 R10, R63 ;  /* 0x0000003f000a7308 */ /* 0x000ea20000000800 */
[----:B-1----:R-:W-:-:S07]  /*3d50*/  F2FP.SATFINITE.E4M3.F32.PACK_AB_MERGE_C R12, R50, R47, RZ ;  /* 0x0000002f320c723e */ /* 0x002fce00048070ff */
[----:B------:R-:W1:Y:S01]  /*3d60*/  MUFU.EX2 R64, R64 ;  /* 0x0000004000407308 */ /* 0x000e620000000800 */
[----:B0-----:R-:W-:-:S07]  /*3d70*/  FADD.FTZ R9, R61, R60 ;  /* 0x0000003c3d097221 */ /* 0x001fce0000010000 */
[----:B------:R-:W0:Y:S01]  /*3d80*/  MUFU.EX2 R13, R86 ;  /* 0x00000056000d7308 */ /* 0x000e220000000800 */
[----:B--2---:R-:W-:-:S07]  /*3d90*/  FADD.FTZ R6, R10, R7 ;  /* 0x000000070a067221 */ /* 0x004fce0000010000 */
[----:B------:R-:W2:Y:S01]  /*3da0*/  MUFU.EX2 R30, R30 ;  /* 0x0000001e001e7308 */ /* 0x000ea20000000800 */
[C---:B-1----:R-:W-:Y:S01]  /*3db0*/  F2FP.SATFINITE.E4M3.F32.PACK_AB_MERGE_C R148, R64.reuse, R61, R12 ;  /* 0x0000003d4094723e */ /* 0x042fe2000480700c */
[----:B------:R-:W-:-:S04]  /*3dc0*/  FADD.FTZ R64, R64, R9 ;  /* 0x0000000940407221 */ /* 0x000fc80000010000 */
[----:B------:R-:W-:Y:S02]  /*3dd0*/  FADD.FTZ R47, R47, R64 ;  /* 0x000000402f2f7221 */ /* 0x000fe40000010000 */
[----:B------:R-:W1:Y:S01]  /*3de0*/  MUFU.EX2 R51, R51 ;  /* 0x0000003300337308 */ /* 0x000e620000000800 */
[----:B0-----:R-:W-:-:S01]  /*3df0*/  FADD.FTZ R7, R13, R6 ;  /* 0x000000060d077221 */ /* 0x001fc20000010000 */
[----:B------:R-:W-:Y:S01]  /*3e00*/  FADD.FTZ R47, R50, R47 ;  /* 0x0000002f322f7221 */ /* 0x000fe20000010000 */
[----:B------:R-:W-:-:S05]  /*3e10*/  IMAD.MOV.U32 R50, RZ, RZ, R55 ;  /* 0x000000ffff327224 */ /* 0x000fca00078e0037 */
[----:B------:R-:W-:Y:S01]  /*3e20*/  MUFU.EX2 R44, R44 ;  /* 0x0000002c002c7308 */ /* 0x000fe20000000800 */
[----:B--2---:R-:W-:-:S07]  /*3e30*/  FADD.FTZ R6, R30, R7 ;  /* 0x000000071e067221 */ /* 0x004fce0000010000 */
[----:B------:R-:W0:Y:S01]  /*3e40*/  MUFU.EX2 R45, R45 ;  /* 0x0000002d002d7308 */ /* 0x000e220000000800 */
[----:B-1----:R-:W-:-:S01]  /*3e50*/  FADD.FTZ R6, R51, R6 ;  /* 0x0000000633067221 */ /* 0x002fc20000010000 */
[----:B------:R-:W-:Y:S01]  /*3e60*/  F2FP.SATFINITE.E4M3.F32.PACK_AB_MERGE_C R30, R51, R30, RZ ;  /* 0x0000001e331e723e */ /* 0x000fe200048070ff */
[----:B------:R-:W-:-:S03]  /*3e70*/  IMAD.MOV.U32 R51, RZ, RZ, R55 ;  /* 0x000000ffff337224 */ /* 0x000fc600078e0037 */
[----:B------:R-:W-:Y:S01]  /*3e80*/  F2FP.SATFINITE.E4M3.F32.PACK_AB_MERGE_C R149, R13, R10, R30 ;  /* 0x0000000a0d95723e */ /* 0x000fe2000480701e */
[----:B------:R-:W-:Y:S01]  /*3e90*/  IMAD.MOV.U32 R30, RZ, RZ, R55 ;  /* 0x000000ffff1e7224 */ /* 0x000fe200078e0037 */
[----:B------:R-:W1:Y:S08]  /*3ea0*/  MUFU.EX2 R48, R48 ;  /* 0x0000003000307308 */ /* 0x000e700000000800 */
[----:B------:R-:W2:Y:S01]  /*3eb0*/  MUFU.EX2 R53, R53 ;  /* 0x0000003500357308 */ /* 0x000ea20000000800 */
[----:B0-----:R-:W-:-:S07]  /*3ec0*/  F2FP.SATFINITE.E4M3.F32.PACK_AB_MERGE_C R9, R45, R44, RZ ;  /* 0x0000002c2d09723e */ /* 0x001fce00048070ff */
[----:B------:R-:W0:Y:S01]  /*3ed0*/  MUFU.EX2 R65, R65 ;  /* 0x0000004100417308 */ /* 0x000e220000000800 */
[----:B-1----:R-:W-:-:S01]  /*3ee0*/  FADD.FTZ R12, R48, R47 ;  /* 0x0000002f300c7221 */ /* 0x002fc20000010000 */
[----:B------:R-:W-:-:S06]  /*3ef0*/  IMAD.MOV.U32 R47, RZ, RZ, R55 ;  /* 0x000000ffff2f7224 */ /* 0x000fcc00078e0037 */
[----:B------:R-:W1:Y:S01]  /*3f00*/  MUFU.EX2 R72, R72 ;  /* 0x0000004800487308 */ /* 0x000e620000000800 */
[----:B--2---:R-:W-:-:S07]  /*3f10*/  FADD.FTZ R7, R53, R6 ;  /* 0x0000000635077221 */ /* 0x004fce0000010000 */
[----:B------:R-:W-:Y:S01]  /*3f20*/  MUFU.EX2 R73, R73 ;  /* 0x0000004900497308 */ /* 0x000fe20000000800 */
[C---:B0-----:R-:W-:Y:S01]  /*3f30*/  F2FP.SATFINITE.E4M3.F32.PACK_AB_MERGE_C R150, R65.reuse, R48, R9 ;  /* 0x000000304196723e */ /* 0x041fe20004807009 */
[----:B------:R-:W-:Y:S01]  /*3f40*/  FADD.FTZ R65, R65, R12 ;  /* 0x0000000c41417221 */ /* 0x000fe20000010000 */
[----:B------:R-:W-:-:S03]  /*3f50*/  IMAD.MOV.U32 R48, RZ, RZ, R55 ;  /* 0x000000ffff307224 */ /* 0x000fc600078e0037 */
[----:B------:R-:W-:Y:S02]  /*3f60*/  FADD.FTZ R44, R44, R65 ;  /* 0x000000412c2c7221 */ /* 0x000fe40000010000 */
[----:B------:R-:W0:Y:S01]  /*3f70*/  MUFU.EX2 R52, R52 ;  /* 0x0000003400347308 */ /* 0x000e220000000800 */
[----:B-1----:R-:W-:-:S01]  /*3f80*/  FADD.FTZ R6, R72, R7 ;  /* 0x0000000748067221 */ /* 0x002fc20000010000 */
[----:B------:R-:W-:Y:S01]  /*3f90*/  FADD.FTZ R7, R45, R44 ;  /* 0x0000002c2d077221 */ /* 0x000fe20000010000 */
[--C-:B------:R-:W-:Y:S02]  /*3fa0*/  IMAD.MOV.U32 R45, RZ, RZ, R55.reuse ;  /* 0x000000ffff2d7224 */ /* 0x100fe400078e0037 */
[----:B------:R-:W-:Y:S01]  /*3fb0*/  IMAD.MOV.U32 R44, RZ, RZ, R55 ;  /* 0x000000ffff2c7224 */ /* 0x000fe200078e0037 */
[----:B0-----:R-:W-:Y:S01]  /*3fc0*/  F2FP.SATFINITE.E4M3.F32.PACK_AB_MERGE_C R5, R52, R73, RZ ;  /* 0x000000493405723e */ /* 0x001fe200048070ff */
[----:B------:R-:W-:-:S03]  /*3fd0*/  FADD.FTZ R73, R73, R6 ;  /* 0x0000000649497221 */ /* 0x000fc60000010000 */
[----:B------:R-:W-:Y:S01]  /*3fe0*/  F2FP.SATFINITE.E4M3.F32.PACK_AB_MERGE_C R151, R72, R53, R5 ;  /* 0x000000354897723e */ /* 0x000fe20004807005 */
[----:B------:R-:W-:-:S01]  /*3ff0*/  FADD.FTZ R6, R52, R73 ;  /* 0x0000004934067221 */ /* 0x000fc20000010000 */
        /* <DEDUP_REMOVED lines=24> */
.L_x_138:
[----:B------:R-:W-:-:S04]  /*4180*/  UISETP.NE.AND UP0, UPT, UR21, 0x1, UPT ;  /* 0x000000011500788c */ /* 0x000fc8000bf05270 */
[----:B------:R-:W-:-:S04]  /*4190*/  USEL UR37, URZ, 0x1, UP0 ;  /* 0x000000013f257887 */ /* 0x000fc80008000000 */
[----:B------:R-:W-:Y:S01]  /*41a0*/  ULOP3.LUT UR37, UR20, UR37, URZ, 0x3c, !UPT ;  /* 0x0000002514257292 */ /* 0x000fe2000f8e3c3f */
[----:B------:R-:W-:Y:S11]  /*41b0*/  @!P0 BRA `(.L_x_129) ;  /* 0x0000000000048947 */ /* 0x000ff60003800000 */
[----:B------:R-:W-:Y:S01]  /*41c0*/  BPT.TRAP 0x1 ;  /* 0x000000040000795c */ /* 0x000fe20000300000 */
.L_x_129:
[----:B------:R-:W0:Y:S01]  /*41d0*/  S2UR UR6, SR_CgaCtaId ;  /* 0x00000000000679c3 */ /* 0x000e220000008800 */
[----:B------:R-:W-:Y:S01]  /*41e0*/  UIADD3 UR38, UR21, 0x1, URZ ;  /* 0x0000000115267890 */ /* 0x000fe2000fffe03f */
[----:B------:R-:W-:Y:S01]  /*41f0*/  MOV R5, 0x400 ;  /* 0x0000040000057802 */ /* 0x000fe20000000f00 */
[----:B------:R-:W-:Y:S02]  /*4200*/  IMAD.U32 R4, RZ, RZ, UR37 ;  /* 0x00000025ff047e24 */ /* 0x000fe4000f8e00ff */
[----:B------:R-:W-:-:S03]  /*4210*/  UISETP.NE.AND UP0, UPT, UR38, 0x2, UPT ;  /* 0x000000022600788c */ /* 0x000fc6000bf05270 */
[----:B------:R-:W-:Y:S01]  /*4220*/  SHF.L.U32 R4, R4, 0x1f, RZ ;  /* 0x0000001f04047819 */ /* 0x000fe200000006ff */
[----:B------:R-:W-:Y:S01]  /*4230*/  USEL UR38, UR38, URZ, UP0 ;  /* 0x0000003f26267287 */ /* 0x000fe20008000000 */
[----:B0-----:R-:W-:-:S05]  /*4240*/  IMAD.U32 R2, RZ, RZ, UR6 ;  /* 0x00000006ff027e24 */ /* 0x001fca000f8e00ff */
[----:B------:R-:W-:Y:S01]  /*4250*/  LEA R0, R2, R5, 0x18 ;  /* 0x0000000502007211 */ /* 0x000fe200078ec0ff */
[----:B------:R-:W-:-:S04]  /*4260*/  IMAD.U32 R5, RZ, RZ, UR38 ;  /* 0x00000026ff057e24 */ /* 0x000fc8000f8e00ff */
[----:B------:R-:W-:-:S04]  /*4270*/  IMAD R5, R5, 0x8, R0 ;  /* 0x0000000805057824 */ /* 0x000fc800078e0200 */
[----:B------:R0:W1:Y:S01]  /*4280*/  SYNCS.PHASECHK.TRANS64.TRYWAIT P1, [R5+URZ+0x13230], R4 ;  /* 0x01323004050075a7 */ /* 0x000062000802017f */
[----:B------:R-:W-:Y:S05]  /*4290*/  @!P0 BRA `(.L_x_130) ;  /* 0x0000000000048947 */ /* 0x000fea0003800000 */
[----:B------:R-:W-:Y:S01]  /*42a0*/  BPT.TRAP 0x1 ;  /* 0x000000040000795c */ /* 0x000fe20000300000 */
.L_x_130:
[----:B-1----:R-:W-:Y:S05]  /*42b0*/  @P1 BRA `(.L_x_131) ;  /* 0x0000000000081947 */ /* 0x002fea0003800000 */
[----:B------:R-:W1:Y:S02]  /*42c0*/  SYNCS.PHASECHK.TRANS64.TRYWAIT P1, [R5+URZ+0x13230], R4 ;  /* 0x01323004050075a7 */ /* 0x000e64000802017f */
[----:B-1----:R-:W-:Y:S05]  /*42d0*/  @!P1 BRA `(.L_x_132) ;  /* 0x0000008400849947 */ /* 0x002fea0003800000 */
.L_x_131:
        /* <DEDUP_REMOVED lines=64> */
.L_x_133:
[----:B------:R-:W-:Y:S01]  /*46e0*/  R2UR UR12, R0 ;  /* 0x00000000000c72ca */ /* 0x000fe200000e0000 */
[----:B01----:R-:W-:-:S05]  /*46f0*/  IMAD.U32 R4, RZ, RZ, UR20 ;  /* 0x00000014ff047e24 */ /* 0x003fca000f8e00ff */
[----:B------:R-:W-:-:S07]  /*4700*/  SHF.L.U32 R4, R4, 0x1f, RZ ;  /* 0x0000001f04047819 */ /* 0x000fce00000006ff */
[----:B------:R-:W-:-:S09]  /*4710*/  ULEA UR12, UR21, UR12, 0x3 ;  /* 0x0000000c150c7291 */ /* 0x000fd2000f8e183f */
[----:B------:R0:W1:Y:S01]  /*4720*/  SYNCS.PHASECHK.TRANS64.TRYWAIT P1, [UR12+0x13250], R4 ;  /* 0x01325004ff0075a7 */ /* 0x000062000802014c */
[----:B------:R-:W-:Y:S05]  /*4730*/  @!P0 BRA `(.L_x_134) ;  /* 0x0000000000048947 */ /* 0x000fea0003800000 */
[----:B------:R-:W-:Y:S01]  /*4740*/  BPT.TRAP 0x1 ;  /* 0x000000040000795c */ /* 0x000fe20000300000 */
.L_x_134:
[----:B-1----:R-:W-:Y:S05]  /*4750*/  @P1 BRA `(.L_x_135) ;  /* 0x0000000000081947 */ /* 0x002fea0003800000 */
[----:B------:R-:W1:Y:S02]  /*4760*/  SYNCS.PHASECHK.TRANS64.TRYWAIT P1, [UR12+0x13250], R4 ;  /* 0x01325004ff0075a7 */ /* 0x000e64000802014c */
[----:B-1----:R-:W-:Y:S05]  /*4770*/  @!P1 BRA `(.L_x_136) ;  /* 0x0000008000709947 */ /* 0x002fea0003800000 */
.L_x_135:
[----:B01----:R-:W-:Y:S01]  /*4780*/  FMNMX.FTZ R4, R120, R9, !PT ;  /* 0x0000000978047209 */ /* 0x003fe20007810000 */
[----:B------:R-:W-:Y:S01]  /*4790*/  WARPGROUP.ARRIVE ;  /* 0x00000000000079c5 */ /* 0x000fe20000000000 */
[----:B------:R-:W-:Y:S01]  /*47a0*/  R2UR UR6, R0 ;  /* 0x00000000000672ca */ /* 0x000fe200000e0000 */
[----:B------:R-:W-:Y:S01]  /*47b0*/  UMOV UR7, 0xc0000010 ;  /* 0xc000001000077882 */ /* 0x000fe20000000000 */
[----:B------:R-:W-:Y:S01]  /*47c0*/  FMNMX.FTZ R13, R121, R4, !PT ;  /* 0x00000004790d7209 */ /* 0x000fe20007810000 */
[----:B------:R-:W-:Y:S01]  /*47d0*/  UMOV UR11, 0xc0000010 ;  /* 0xc0000010000b7882 */ /* 0x000fe20000000000 */
[----:B------:R-:W-:-:S04]  /*47e0*/  FMNMX.FTZ R4, R122, R11, !PT ;  /* 0x0000000b7a047209 */ /* 0x000fc80007810000 */
[----:B------:R-:W-:Y:S02]  /*47f0*/  FMNMX.FTZ R15, R123, R4, !PT ;  /* 0x000000047b0f7209 */ /* 0x000fe40007810000 */
[----:B------:R-:W-:Y:S02]  /*4800*/  FMNMX.FTZ R4, R124, R13, !PT ;  /* 0x0000000d7c047209 */ /* 0x000fe40007810000 */
[----:B------:R-:W-:Y:S01]  /*4810*/  FMNMX.FTZ R8, R126, R15, !PT ;  /* 0x0000000f7e087209 */ /* 0x000fe20007810000 */
[----:B------:R-:W-:Y:S01]  /*4820*/  UIADD3 UR6, UR6, 0x1000, URZ ;  /* 0x0000100006067890 */ /* 0x000fe2000fffe03f */
[----:B------:R-:W-:Y:S02]  /*4830*/  FMNMX.FTZ R13, R125, R4, !PT ;  /* 0x000000047d0d7209 */ /* 0x000fe40007810000 */
[----:B------:R-:W-:Y:S01]  /*4840*/  FMNMX.FTZ R15, R127, R8, !PT ;  /* 0x000000087f0f7209 */ /* 0x000fe20007810000 */
[----:B------:R-:W-:Y:S01]  /*4850*/  USHF.R.U32.HI UR6, URZ, 0x4, UR6 ;  /* 0x000000043f067899 */ /* 0x000fe20008011606 */
[----:B------:R-:W-:-:S02]  /*4860*/  FMNMX.FTZ R4, R128, R13, !PT ;  /* 0x0000000d80047209 */ /* 0x000fc40007810000 */
[----:B------:R-:W-:Y:S01]  /*4870*/  FMNMX.FTZ R8, R130, R15, !PT ;  /* 0x0000000f82087209 */ /* 0x000fe20007810000 */
[----:B------:R-:W-:Y:S01]  /*4880*/  ULOP3.LUT UR6, UR6, 0x3fff, URZ, 0xc0, !UPT ;  /* 0x00003fff06067892 */ /* 0x000fe2000f8ec03f */
[----:B------:R-:W-:Y:S02]  /*4890*/  FMNMX.FTZ R13, R129, R4, !PT ;  /* 0x00000004810d7209 */ /* 0x000fe40007810000 */
[----:B------:R-:W-:Y:S01]  /*48a0*/  FMNMX.FTZ R15, R131, R8, !PT ;  /* 0x00000008830f7209 */ /* 0x000fe20007810000 */
[----:B------:R-:W-:Y:S01]  /*48b0*/  ULOP3.LUT UR6, UR6, 0x10000, URZ, 0xfc, !UPT ;  /* 0x0001000006067892 */ /* 0x000fe2000f8efc3f */
[----:B------:R-:W-:Y:S02]  /*48c0*/  FMNMX.FTZ R4, R132, R13, !PT ;  /* 0x0000000d84047209 */ /* 0x000fe40007810000 */
[----:B------:R-:W-:Y:S01]  /*48d0*/  FMNMX.FTZ R8, R134, R15, !PT ;  /* 0x0000000f86087209 */ /* 0x000fe20007810000 */
[----:B------:R-:W-:Y:S01]  /*48e0*/  UIMAD UR6, UR21, 0x280, UR6 ;  /* 0x00000280150678a4 */ /* 0x000fe2000f8e0206 */
[----:B------:R-:W-:-:S02]  /*48f0*/  FMNMX.FTZ R13, R133, R4, !PT ;  /* 0x00000004850d7209 */ /* 0x000fc40007810000 */
[----:B------:R-:W-:Y:S01]  /*4900*/  FMNMX.FTZ R15, R135, R8, !PT ;  /* 0x00000008870f7209 */ /* 0x000fe20007810000 */
[----:B------:R-:W-:Y:S01]  /*4910*/  UIADD3 UR10, UR6, 0x80, URZ ;  /* 0x00000080060a7890 */ /* 0x000fe2000fffe03f */
[----:B------:R-:W-:Y:S02]  /*4920*/  FMNMX.FTZ R4, R104, R13, !PT ;  /* 0x0000000d68047209 */ /* 0x000fe40007810000 */
[----:B------:R-:W-:Y:S02]  /*4930*/  FMNMX.FTZ R8, R106, R15, !PT ;  /* 0x0000000f6a087209 */ /* 0x000fe40007810000 */
[----:B------:R-:W-:Y:S01]  /*4940*/  FMNMX.FTZ R13, R105, R4, !PT ;  /* 0x00000004690d7209 */ /* 0x000fe20007810000 */
[----:B------:R-:W-:Y:S01]  /*4950*/  QGMMA.64x64x32.F32.E4M3.E4M3 R24, R152, gdesc[UR4], R24, gsb0 ;  /* 0x00e0000498187df3 */ /* 0x000fe20008000818 */
[----:B------:R-:W-:Y:S01]  /*4960*/  FMNMX.FTZ R15, R107, R8, !PT ;  /* 0x000000086b0f7209 */ /* 0x000fe20007810000 */
[----:B------:R-:W-:Y:S01]  /*4970*/  UMOV UR7, 0xc0000010 ;  /* 0xc000001000077882 */ /* 0x000fe20000000000 */
        /* <DEDUP_REMOVED lines=37> */
[----:B------:R-:W-:Y:S01]  /*4bd0*/  FMNMX.FTZ R8, R82, R15, !PT ;  /* 0x0000000f52087209 */ /* 0x000fe20007810000 */
[----:B------:R-:W-:Y:S02]  /*4be0*/  WARPGROUP.DEPBAR.LE gsb0, 0x0 ;  /* 0x00008000000079c5 */ /* 0x000fe40000010000 */
[----:B------:R-:W-:Y:S01]  /*4bf0*/  WARPGROUP.ARRIVE ;  /* 0x00000000000079c5 */ /* 0x000fe20000000000 */
[----:B------:R-:W-:-:S05]  /*4c00*/  FMNMX.FTZ R13, R81, R4, !PT ;  /* 0x00000004510d7209 */ /* 0x000fca0007810000 */
[----:B------:R-:W0:Y:S01]  /*4c10*/  S2R R155, SR_TID.X ;  /* 0x00000000009b7919 */ /* 0x000e220000002100 */
        /* <DEDUP_REMOVED lines=24> */
[----:B0-----:R-:W-:Y:S01]  /*4da0*/  LOP3.LUT P1, RZ, R155, 0x7f, RZ, 0xc0, !PT ;  /* 0x0000007f9bff7812 */ /* 0x001fe2000782c0ff */
[----:B------:R-:W0:Y:S04]  /*4db0*/  SHFL.BFLY PT, R13, R10, 0x2, 0x1f ;  /* 0x0c401f000a0d7f89 */ /* 0x000e2800000e0000 */
[----:B------:R-:W1:Y:S01]  /*4dc0*/  SHFL.BFLY PT, R15, R12, 0x2, 0x1f ;  /* 0x0c401f000c0f7f89 */ /* 0x000e6200000e0000 */
[----:B0-----:R-:W-:-:S02]  /*4dd0*/  FMNMX.FTZ R13, R10, R13, !PT ;  /* 0x0000000d0a0d7209 */ /* 0x001fc40007810000 */
[----:B-1----:R-:W-:-:S03]  /*4de0*/  FMNMX.FTZ R15, R12, R15, !PT ;  /* 0x0000000f0c0f7209 */ /* 0x002fc60007810000 */
[----:B------:R-:W0:Y:S04]  /*4df0*/  SHFL.BFLY PT, R4, R13, 0x1, 0x1f ;  /* 0x0c201f000d047f89 */ /* 0x000e2800000e0000 */
[----:B------:R-:W1:Y:S01]  /*4e00*/  SHFL.BFLY PT, R8, R15, 0x1, 0x1f ;  /* 0x0c201f000f087f89 */ /* 0x000e6200000e0000 */
[----:B------:R-:W-:Y:S02]  /*4e10*/  WARPGROUP.DEPBAR.LE gsb0, 0x0 ;  /* 0x00008000000079c5 */ /* 0x000fe40000010000 */
[----:B------:R-:W-:-:S06]  /*4e20*/  WARPGROUP.ARRIVE ;  /* 0x00000000000079c5 */ /* 0x000fcc0000000000 */
[----:B------:R-:W-:Y:S01]  /*4e30*/  QGMMA.64x64x32.F32.E4M3.E4M3 R24, R140, gdesc[UR8], R24, gsb0 ;  /* 0x00e000088c187df3 */ /* 0x000fe20008000818 */
[----:B------:R-:W-:Y:S01]  /*4e40*/  UIADD3 UR10, UR6, 0x180, URZ ;  /* 0x00000180060a7890 */ /* 0x000fe2000fffe03f */
[----:B------:R-:W-:Y:S01]  /*4e50*/  UMOV UR11, 0xc0000010 ;  /* 0xc0000010000b7882 */ /* 0x000fe20000000000 */
[----:B------:R-:W-:Y:S01]  /*4e60*/  UIADD3 UR6, UR6, 0x200, URZ ;  /* 0x0000020006067890 */ /* 0x000fe2000fffe03f */
[----:B0-----:R-:W-:Y:S02]  /*4e70*/  FMNMX.FTZ R4, R13, R4, !PT ;  /* 0x000000040d047209 */ /* 0x001fe40007810000 */
[----:B-1----:R-:W-:-:S03]  /*4e80*/  FMNMX.FTZ R8, R15, R8, !PT ;  /* 0x000000080f087209 */ /* 0x002fc60007810000 */
[----:B------:R-:W-:-:S04]  /*4e90*/  FADD.FTZ R9, -R4, R9 ;  /* 0x0000000904097221 */ /* 0x000fc80000010100 */
[----:B------:R-:W-:Y:S01]  /*4ea0*/  FMUL.FTZ R10, R9, UR41 ;  /* 0x00000029090a7c20 */ /* 0x000fe20008410000 */
[----:B------:R-:W-:-:S01]  /*4eb0*/  FADD.FTZ R9, -R8, R11 ;  /* 0x0000000b08097221 */ /* 0x000fc20000010100 */
[----:B------:R-:W-:-:S03]  /*4ec0*/  IMAD.U32 R11, RZ, RZ, UR41 ;  /* 0x00000029ff0b7e24 */ /* 0x000fc6000f8e00ff */
[----:B------:R-:W-:Y:S01]  /*4ed0*/  FMUL.FTZ R9, R9, UR41 ;  /* 0x0000002909097c20 */ /* 0x000fe20008410000 */
[----:B------:R-:W-:-:S01]  /*4ee0*/  FFMA.FTZ R11, R4, R11, -8 ;  /* 0xc1000000040b7423 */ /* 0x000fc2000001000b */
[----:B------:R-:W-:Y:S03]  /*4ef0*/  MUFU.EX2 R10, R10 ;  /* 0x0000000a000a7308 */ /* 0x000fe60000000800 */
[----:B------:R-:W-:-:S01]  /*4f00*/  FFMA.FTZ R15, R125, UR41, -R11 ;  /* 0x000000297d0f7c23 */ /* 0x000fc2000801080b */
[----:B------:R-:W-:Y:S02]  /*4f10*/  IMAD.U32 R125, RZ, RZ, UR41 ;  /* 0x00000029ff7d7e24 */ /* 0x000fe4000f8e00ff */
        /* <DEDUP_REMOVED lines=40> */
[----:B------:R-:W0:Y:S03]  /*51a0*/  MUFU.EX2 R13, R13 ;  /* 0x0000000d000d7308 */ /* 0x000e260000000800 */
[----:B------:R-:W-:-:S01]  /*51b0*/  FFMA.FTZ R122, R122, UR41, -R69 ;  /* 0x000000297a7a7c23 */ /* 0x000fc20008010845 */
[--C-:B------:R-:W-:Y:S01]  /*51c0*/  FFMA.FTZ R123, R123, UR41, -R69.reuse ;  /* 0x000000297b7b7c23 */ /* 0x100fe20008010845 */
[----:B------:R-:W-:-:S01]  /*51d0*/  FFMA.FTZ R124, R126, UR41, -R69 ;  /* 0x000000297e7c7c23 */ /* 0x000fc20008010845 */
[--C-:B------:R-:W-:Y:S01]  /*51e0*/  FFMA.FTZ R125, R127, UR41, -R69.reuse ;  /* 0x000000297f7d7c23 */ /* 0x100fe20008010845 */
[----:B------:R-:W-:-:S01]  /*51f0*/  FFMA.FTZ R126, R130, UR41, -R69 ;  /* 0x00000029827e7c23 */ /* 0x000fc20008010845 */
[----:B------:R-:W-:Y:S01]  /*5200*/  MUFU.EX2 R9, R9 ;  /* 0x0000000900097308 */ /* 0x000fe20000000800 */
[----:B------:R-:W-:-:S01]  /*5210*/  FFMA.FTZ R127, R131, UR41, -R69 ;  /* 0x00000029837f7c23 */ /* 0x000fc20008010845 */
[----:B------:R-:W-:-:S02]  /*5220*/  WARPGROUP.DEPBAR.LE gsb0, 0x0 ;  /* 0x00008000000079c5 */ /* 0x000fc40000010000 */
[----:B------:R-:W-:Y:S01]  /*5230*/  WARPGROUP.ARRIVE ;  /* 0x00000000000079c5 */ /* 0x000fe20000000000 */
[--C-:B------:R-:W-:Y:S01]  /*5240*/  FFMA.FTZ R128, R134, UR41, -R69.reuse ;  /* 0x0000002986807c23 */ /* 0x100fe20008010845 */
[----:B------:R-:W-:-:S01]  /*5250*/  FFMA.FTZ R129, R135, UR41, -R69 ;  /* 0x0000002987817c23 */ /* 0x000fc20008010845 */
[----:B------:R-:W-:Y:S01]  /*5260*/  FFMA.FTZ R106, R106, UR41, -R69 ;  /* 0x000000296a6a7c23 */ /* 0x000fe20008010845 */
[----:B------:R-:W1:Y:S01]  /*5270*/  MUFU.EX2 R122, R122 ;  /* 0x0000007a007a7308 */ /* 0x000e620000000800 */
[----:B0-----:R-:W-:-:S01]  /*5280*/  FFMA.FTZ R7, R10, R7, R13 ;  /* 0x000000070a077223 */ /* 0x001fc2000001000d */
[----:B------:R-:W-:Y:S01]  /*5290*/  QGMMA.64x64x32.F32.E4M3.E4M3 R24, R144, gdesc[UR8], R24, gsb0 ;  /* 0x00e0000890187df3 */ /* 0x000fe20008000818 */
[----:B------:R-:W-:-:S01]  /*52a0*/  FFMA.FTZ R107, R107, UR41, -R69 ;  /* 0x000000296b6b7c23 */ /* 0x000fc20008010845 */
[--C-:B------:R-:W-:Y:S01]  /*52b0*/  FFMA.FTZ R110, R110, UR41, -R69.reuse ;  /* 0x000000296e6e7c23 */ /* 0x100fe20008010845 */
[----:B------:R-:W-:-:S01]  /*52c0*/  FFMA.FTZ R111, R111, UR41, -R69 ;  /* 0x000000296f6f7c23 */ /* 0x000fc20008010845 */
[--C-:B------:R-:W-:Y:S01]  /*52d0*/  FFMA.FTZ R114, R114, UR41, -R69.reuse ;  /* 0x0000002972727c23 */ /* 0x100fe20008010845 */
        /* <DEDUP_REMOVED lines=18> */
[----:B0-----:R-:W-:-:S01]  /*5400*/  FADD.FTZ R7, R12, R7 ;  /* 0x000000070c077221 */ /* 0x001fc20000010000 */
[--C-:B------:R-:W-:Y:S01]  /*5410*/  FFMA.FTZ R79, R79, UR41, -R69.reuse ;  /* 0x000000294f4f7c23 */ /* 0x100fe20008010845 */
[----:B------:R-:W-:-:S01]  /*5420*/  FFMA.FTZ R82, R82, UR41, -R69 ;  /* 0x0000002952527c23 */ /* 0x000fc20008010845 */
[--C-:B------:R-:W-:Y:S01]  /*5430*/  FFMA.FTZ R83, R83, UR41, -R69.reuse ;  /* 0x0000002953537c23 */ /* 0x100fe20008010845 */
[----:B------:R-:W-:-:S01]  /*5440*/  FFMA.FTZ R86, R86, UR41, -R69 ;  /* 0x0000002956567c23 */ /* 0x000fc20008010845 */
[--C-:B------:R-:W-:Y:S01]  /*5450*/  FFMA.FTZ R87, R87, UR41, -R69.reuse ;  /* 0x0000002957577c23 */ /* 0x100fe20008010845 */
[----:B------:R-:W-:-:S01]  /*5460*/  FFMA.FTZ R58, R58, UR41, -R69 ;  /* 0x000000293a3a7c23 */ /* 0x000fc20008010845 */
[----:B------:R-:W0:Y:S01]  /*5470*/  MUFU.EX2 R124, R124 ;  /* 0x0000007c007c7308 */ /* 0x000e220000000800 */
[----:B--2---:R-:W-:-:S01]  /*5480*/  FADD.FTZ R131, R123, R6 ;  /* 0x000000067b837221 */ /* 0x004fc20000010000 */
[--C-:B------:R-:W-:Y:S01]  /*5490*/  FFMA.FTZ R59, R59, UR41, -R69.reuse ;  /* 0x000000293b3b7c23 */ /* 0x100fe20008010845 */
[----:B------:R-:W-:-:S01]  /*54a0*/  FFMA.FTZ R62, R62, UR41, -R69 ;  /* 0x000000293e3e7c23 */ /* 0x000fc20008010845 */
[--C-:B------:R-:W-:Y:S01]  /*54b0*/  FFMA.FTZ R63, R63, UR41, -R69.reuse ;  /* 0x000000293f3f7c23 */ /* 0x100fe20008010845 */
[----:B------:R-:W-:-:S01]  /*54c0*/  FFMA.FTZ R66, R66, UR41, -R69 ;  /* 0x0000002942427c23 */ /* 0x000fc20008010845 */
[----:B------:R-:W-:-:S02]  /*54d0*/  FFMA.FTZ R67, R67, UR41, -R69 ;  /* 0x0000002943437c23 */ /* 0x000fc40008010845 */
[----:B------:R-:W2:Y:S01]  /*54e0*/  MUFU.EX2 R15, R15 ;  /* 0x0000000f000f7308 */ /* 0x000ea20000000800 */
[----:B-1----:R-:W-:-:S07]  /*54f0*/  FADD.FTZ R6, R14, R7 ;  /* 0x000000070e067221 */ /* 0x002fce0000010000 */
[----:B------:R-:W1:Y:S01]  /*5500*/  MUFU.EX2 R125, R125 ;  /* 0x0000007d007d7308 */ /* 0x000e620000000800 */
[----:B0-----:R-:W-:-:S07]  /*5510*/  FADD.FTZ R130, R124, R131 ;  /* 0x000000837c827221 */ /* 0x001fce0000010000 */
[----:B------:R-:W0:Y:S01]  /*5520*/  MUFU.EX2 R20, R20 ;  /* 0x0000001400147308 */ /* 0x000e220000000800 */
[----:B--2---:R-:W-:-:S07]  /*5530*/  FADD.FTZ R7, R15, R6 ;  /* 0x000000060f077221 */ /* 0x004fce0000010000 */
[----:B------:R-:W2:Y:S01]  /*5540*/  MUFU.EX2 R126, R126 ;  /* 0x0000007e007e7308 */ /* 0x000ea20000000800 */
[----:B-1----:R-:W-:-:S07]  /*5550*/  FADD.FTZ R131, R125, R130 ;  /* 0x000000827d837221 */ /* 0x002fce0000010000 */
[----:B------:R-:W1:Y:S01]  /*5560*/  MUFU.EX2 R21, R21 ;  /* 0x0000001500157308 */ /* 0x000e620000000800 */
[----:B0-----:R-:W-:-:S07]  /*5570*/  FADD.FTZ R6, R20, R7 ;  /* 0x0000000714067221 */ /* 0x001fce0000010000 */
[----:B------:R-:W0:Y:S01]  /*5580*/  MUFU.EX2 R127, R127 ;  /* 0x0000007f007f7308 */ /* 0x000e220000000800 */
[----:B--2---:R-:W-:-:S01]  /*5590*/  FADD.FTZ R130, R126, R131 ;  /* 0x000000837e827221 */ /* 0x004fc20000010000 */
[----:B------:R-:W-:Y:S02]  /*55a0*/  WARPGROUP.DEPBAR.LE gsb0, 0x0 ;  /* 0x00008000000079c5 */ /* 0x000fe40000010000 */
[----:B------:R-:W-:-:S04]  /*55b0*/  WARPGROUP.ARRIVE ;  /* 0x00000000000079c5 */ /* 0x000fc80000000000 */
[----:B------:R-:W2:Y:S01]  /*55c0*/  MUFU.EX2 R120, R120 ;  /* 0x0000007800787308 */ /* 0x000ea20000000800 */
[----:B-1----:R-:W-:-:S01]  /*55d0*/  FADD.FTZ R7, R21, R6 ;  /* 0x0000000615077221 */ /* 0x002fc20000010000 */
[----:B------:R-:W-:Y:S06]  /*55e0*/  QGMMA.64x64x32.F32.E4M3.E4M3 R24, R148, gdesc[UR4], R24, gsb0 ;  /* 0x00e0000494187df3 */ /* 0x000fec0008000818 */
        /* <DEDUP_REMOVED lines=19> */
[----:B0-----:R-:W-:-:S01]  /*5720*/  FADD.FTZ R6, R108, R7 ;  /* 0x000000076c067221 */ /* 0x001fc20000010000 */
[----:B------:R-:W-:-:S06]  /*5730*/  WARPGROUP.DEPBAR.LE gsb0, 0x0 ;  /* 0x00008000000079c5 */ /* 0x000fcc0000010000 */
        /* <DEDUP_REMOVED lines=80> */
[----:B------:R-:W-:-:S06]  /*5c40*/  FFMA.FTZ R7, R70, UR41, -R69 ;  /* 0x0000002946077c23 */ /* 0x000fcc0008010845 */
[----:B------:R-:W2:Y:S01]  /*5c50*/  MUFU.EX2 R87, R87 ;  /* 0x0000005700577308 */ /* 0x000ea20000000800 */
[----:B-1----:R-:W-:-:S07]  /*5c60*/  FADD.FTZ R130, R86, R131 ;  /* 0x0000008356827221 */ /* 0x002fce0000010000 */
[----:B------:R-:W1:Y:S01]  /*5c70*/  MUFU.EX2 R56, R56 ;  /* 0x0000003800387308 */ /* 0x000e620000000800 */
[----:B0-----:R-:W-:-:S01]  /*5c80*/  FADD.FTZ R131, R85, R6 ;  /* 0x0000000655837221 */ /* 0x001fc20000010000 */
[----:B------:R-:W-:-:S05]  /*5c90*/  @!P1 VIADD R6, R5, 0x13240 ;  /* 0x0001324005069836 */ /* 0x000fca0000000000 */
[----:B------:R-:W-:Y:S01]  /*5ca0*/  @!P1 PRMT R6, RZ, 0x654, R6 ;  /* 0x00000654ff069816 */ /* 0x000fe20000000006 */
[----:B------:R-:W0:Y:S01]  /*5cb0*/  MUFU.EX2 R58, R58 ;  /* 0x0000003a003a7308 */ /* 0x000e220000000800 */
[----:B--2---:R-:W-:-:S02]  /*5cc0*/  FADD.FTZ R133, R87, R130 ;  /* 0x0000008257857221 */ /* 0x004fc40000010000 */
[----:B------:R2:W-:Y:S05]  /*5cd0*/  @!P1 SYNCS.ARRIVE.TRANS64.RED.A1T0 RZ, [R6+URZ], RZ ;  /* 0x000000ff06ff99a7 */ /* 0x0005ea000810043f */
[----:B------:R-:W3:Y:S01]  /*5ce0*/  MUFU.EX2 R57, R57 ;  /* 0x0000003900397308 */ /* 0x000ee20000000800 */
[----:B-1----:R-:W-:-:S07]  /*5cf0*/  FADD.FTZ R70, R56, R131 ;  /* 0x0000008338467221 */ /* 0x002fce0000010000 */
[----:B------:R-:W1:Y:S01]  /*5d00*/  MUFU.EX2 R59, R59 ;  /* 0x0000003b003b7308 */ /* 0x000e620000000800 */
[----:B0-----:R-:W-:-:S07]  /*5d10*/  FADD.FTZ R130, R58, R133 ;  /* 0x000000853a827221 */ /* 0x001fce0000010000 */
[----:B------:R-:W0:Y:S01]  /*5d20*/  MUFU.EX2 R60, R60 ;  /* 0x0000003c003c7308 */ /* 0x000e220000000800 */
[----:B---3--:R-:W-:-:S01]  /*5d30*/  FADD.FTZ R131, R57, R70 ;  /* 0x0000004639837221 */ /* 0x008fc20000010000 */
[----:B------:R-:W-:-:S06]  /*5d40*/  FFMA.FTZ R70, R71, UR41, -R69 ;  /* 0x0000002947467c23 */ /* 0x000fcc0008010845 */
[----:B------:R-:W3:Y:S01]  /*5d50*/  MUFU.EX2 R62, R62 ;  /* 0x0000003e003e7308 */ /* 0x000ee20000000800 */
[----:B-1----:R-:W-:-:S07]  /*5d60*/  FADD.FTZ R133, R59, R130 ;  /* 0x000000823b857221 */ /* 0x002fce0000010000 */
[----:B------:R-:W1:Y:S01]  /*5d70*/  MUFU.EX2 R61, R61 ;  /* 0x0000003d003d7308 */ /* 0x000e620000000800 */
[----:B0-----:R-:W-:-:S07]  /*5d80*/  FADD.FTZ R130, R60, R131 ;  /* 0x000000833c827221 */ /* 0x001fce0000010000 */
[----:B------:R-:W0:Y:S01]  /*5d90*/  MUFU.EX2 R63, R63 ;  /* 0x0000003f003f7308 */ /* 0x000e220000000800 */
[----:B---3--:R-:W-:-:S07]  /*5da0*/  FADD.FTZ R132, R62, R133 ;  /* 0x000000853e847221 */ /* 0x008fce0000010000 */
[----:B------:R-:W2:Y:S01]  /*5db0*/  MUFU.EX2 R64, R64 ;  /* 0x0000004000407308 */ /* 0x000ea20000000800 */
[----:B-1----:R-:W-:-:S07]  /*5dc0*/  FADD.FTZ R69, R61, R130 ;  /* 0x000000823d457221 */ /* 0x002fce0000010000 */
[----:B------:R-:W1:Y:S01]  /*5dd0*/  MUFU.EX2 R66, R66 ;  /* 0x0000004200427308 */ /* 0x000e620000000800 */
[----:B0-----:R-:W-:-:S07]  /*5de0*/  FADD.FTZ R71, R63, R132 ;  /* 0x000000843f477221 */ /* 0x001fce0000010000 */
[----:B------:R-:W-:Y:S01]  /*5df0*/  MUFU.EX2 R65, R65 ;  /* 0x0000004100417308 */ /* 0x000fe20000000800 */
[----:B--2---:R-:W-:-:S07]  /*5e00*/  FADD.FTZ R6, R64, R69 ;  /* 0x0000004540067221 */ /* 0x004fce0000010000 */
[----:B------:R-:W0:Y:S01]  /*5e10*/  MUFU.EX2 R67, R67 ;  /* 0x0000004300437308 */ /* 0x000e220000000800 */
[----:B-1----:R-:W-:-:S07]  /*5e20*/  FADD.FTZ R130, R66, R71 ;  /* 0x0000004742827221 */ /* 0x002fce0000010000 */
[----:B------:R-:W1:Y:S08]  /*5e30*/  MUFU.EX2 R68, R68 ;  /* 0x0000004400447308 */ /* 0x000e700000000800 */
[----:B------:R2:W3:Y:S01]  /*5e40*/  MUFU.EX2 R5, R7 ;  /* 0x0000000700057308 */ /* 0x0004e20000000800 */
[----:B0-----:R-:W-:-:S07]  /*5e50*/  FADD.FTZ R130, R67, R130 ;  /* 0x0000008243827221 */ /* 0x001fce0000010000 */
[----:B------:R-:W0:Y:S01]  /*5e60*/  MUFU.EX2 R11, R11 ;  /* 0x0000000b000b7308 */ /* 0x000e220000000800 */
[----:B--2---:R-:W-:-:S04]  /*5e70*/  FADD.FTZ R7, R65, R6 ;  /* 0x0000000641077221 */ /* 0x004fc80000010000 */
[----:B-1----:R-:W-:-:S03]  /*5e80*/  FADD.FTZ R6, R68, R7 ;  /* 0x0000000744067221 */ /* 0x002fc60000010000 */
[----:B------:R-:W1:Y:S01]  /*5e90*/  MUFU.EX2 R70, R70 ;  /* 0x0000004600467308 */ /* 0x000e620000000800 */
[----:B---3--:R-:W-:-:S01]  /*5ea0*/  FADD.FTZ R69, R5, R130 ;  /* 0x0000008205457221 */ /* 0x008fc20000010000 */
[----:B0-----:R-:W-:-:S03]  /*5eb0*/  FADD.FTZ R7, R11, R6 ;  /* 0x000000060b077221 */ /* 0x001fc60000010000 */
[----:B-1----:R-:W-:Y:S01]  /*5ec0*/  FADD.FTZ R6, R70, R69 ;  /* 0x0000004546067221 */ /* 0x002fe20000010000 */
[----:B------:R-:W-:Y:S06]  /*5ed0*/  @!P0 BRA `(.L_x_137) ;  /* 0x0000000000048947 */ /* 0x000fec0003800000 */
[----:B------:R-:W-:Y:S01]  /*5ee0*/  BPT.TRAP 0x1 ;  /* 0x000000040000795c */ /* 0x000fe20000300000 */
.L_x_137:
[----:B------:R-:W-:Y:S01]  /*5ef0*/  R2UR UR7, R2 ;  /* 0x00000000020772ca */ /* 0x000fe200000e0000 */
[----:B------:R-:W-:Y:S01]  /*5f00*/  UIADD3 UR6, UR12, 0x13260, URZ ;  /* 0x000132600c067890 */ /* 0x000fe2000fffe03f */
[----:B------:R-:W-:Y:S01]  /*5f10*/  ISETP.LT.AND P1, PT, RZ, UR45, PT ;  /* 0x0000002dff007c0c */ /* 0x000fe2000bf21270 */
[----:B------:R-:W-:Y:S01]  /*5f20*/  UMOV UR20, UR37 ;  /* 0x0000002500147c82 */ /* 0x000fe20008000000 */
[----:B------:R-:W-:Y:S01]  /*5f30*/  F2FP.SATFINITE.E4M3.F32.PACK_AB_MERGE_C R11, R11, R68, RZ ;  /* 0x000000440b0b723e */ /* 0x000fe200048070ff */
[----:B------:R-:W-:Y:S01]  /*5f40*/  UMOV UR21, UR38 ;  /* 0x0000002600157c82 */ /* 0x000fe20008000000 */
[----:B------:R-:W-:Y:S01]  /*5f50*/  F2FP.SATFINITE.E4M3.F32.PACK_AB_MERGE_C R14, R15, R14, RZ ;  /* 0x0000000e0f0e723e */ /* 0x000fe200048070ff */
[-C--:B------:R-:W-:Y:S01]  /*5f60*/  FMUL.FTZ R26, R26, R9.reuse ;  /* 0x000000091a1a7220 */ /* 0x080fe20000410000 */
[----:B------:R-:W-:Y:S01]  /*5f70*/  F2FP.SATFINITE.E4M3.F32.PACK_AB_MERGE_C R124, R125, R124, RZ ;  /* 0x0000007c7d7c723e */ /* 0x000fe200048070ff */
[-C--:B------:R-:W-:Y:S01]  /*5f80*/  FMUL.FTZ R27, R27, R9.reuse ;  /* 0x000000091b1b7220 */ /* 0x080fe20000410000 */
[----:B------:R-:W-:Y:S01]  /*5f90*/  F2FP.SATFINITE.E4M3.F32.PACK_AB_MERGE_C R120, R121, R120, RZ ;  /* 0x000000787978723e */ /* 0x000fe200048070ff */
[-C--:B------:R-:W-:Y:S01]  /*5fa0*/  FMUL.FTZ R30, R30, R9.reuse ;  /* 0x000000091e1e7220 */ /* 0x080fe20000410000 */
[----:B------:R-:W-:Y:S01]  /*5fb0*/  F2FP.SATFINITE.E4M3.F32.PACK_AB_MERGE_C R128, R129, R128, RZ ;  /* 0x000000808180723e */ /* 0x000fe200048070ff */
[----:B------:R-:W-:Y:S01]  /*5fc0*/  UPRMT UR6, UR7, 0x654, UR6 ;  /* 0x0000065407067896 */ /* 0x000fe20008000006 */
[----:B------:R-:W-:Y:S01]  /*5fd0*/  F2FP.SATFINITE.E4M3.F32.PACK_AB_MERGE_C R108, R109, R108, RZ ;  /* 0x0000006c6d6c723e */ /* 0x000fe200048070ff */
[----:B------:R-:W-:Y:S01]  /*5fe0*/  UIADD3 UR7, UR45, -0x1, URZ ;  /* 0xffffffff2d077890 */ /* 0x000fe2000fffe03f */
[----:B------:R-:W-:Y:S01]  /*5ff0*/  F2FP.SATFINITE.E4M3.F32.PACK_AB_MERGE_C R110, R111, R110, RZ ;  /* 0x0000006e6f6e723e */ /* 0x000fe200048070ff */
[-C--:B------:R-:W-:Y:S01]  /*6000*/  FMUL.FTZ R31, R31, R9.reuse ;  /* 0x000000091f1f7220 */ /* 0x080fe20000410000 */
[----:B------:R-:W-:Y:S01]  /*6010*/  F2FP.SATFINITE.E4M3.F32.PACK_AB_MERGE_C R116, R117, R116, RZ ;  /* 0x000000747574723e */ /* 0x000fe200048070ff */
[-C--:B------:R-:W-:Y:S01]  /*6020*/  FMUL.FTZ R34, R34, R9.reuse ;  /* 0x0000000922227220 */ /* 0x080fe20000410000 */
[----:B------:R-:W-:Y:S01]  /*6030*/  F2FP.SATFINITE.E4M3.F32.PACK_AB_MERGE_C R118, R119, R118, RZ ;  /* 0x000000767776723e */ /* 0x000fe200048070ff */
[-C--:B------:R-:W-:Y:S01]  /*6040*/  FMUL.FTZ R35, R35, R9.reuse ;  /* 0x0000000923237220 */ /* 0x080fe20000410000 */
[----:B------:R-:W-:Y:S01]  /*6050*/  F2FP.SATFINITE.E4M3.F32.PACK_AB_MERGE_C R92, R93, R92, RZ ;  /* 0x0000005c5d5c723e */ /* 0x000fe200048070ff */
[----:B------:R-:W-:Y:S01]  /*6060*/  SYNCS.ARRIVE.TRANS64.RED.A1T0 RZ, [UR6], RZ ;  /* 0x000000ffffff79a7 */ /* 0x000fe20008100406 */
        /* <DEDUP_REMOVED lines=17> */
[----:B------:R-:W-:Y:S01]  /*6180*/  FMUL.FTZ R51, R51, R9 ;  /* 0x0000000933337220 */ /* 0x000fe20000410000 */
        /* <DEDUP_REMOVED lines=42> */
.L_x_128:
[----:B------:R-:W-:Y:S06]  /*6430*/  BAR.ARV 0x8, 0x1a0 ;  /* 0x0206800000007b1d */ /* 0x000fec0000002000 */
[----:B------:R-:W-:Y:S05]  /*6440*/  @!P0 BRA `(.L_x_139) ;  /* 0x0000000000048947 */ /* 0x000fea0003800000 */
[----:B------:R-:W-:Y:S01]  /*6450*/  BPT.TRAP 0x1 ;  /* 0x000000040000795c */ /* 0x000fe20000300000 */
.L_x_139:
[----:B------:R-:W-:Y:S02]  /*6460*/  IMAD.U32 R3, RZ, RZ, UR38 ;  /* 0x00000026ff037e24 */ /* 0x000fe4000f8e00ff */
[----:B------:R-:W-:Y:S02]  /*6470*/  IMAD.U32 R5, RZ, RZ, UR37 ;  /* 0x00000025ff057e24 */ /* 0x000fe4000f8e00ff */
[----:B------:R-:W-:-:S03]  /*6480*/  IMAD R20, R3, 0x8, R0 ;  /* 0x0000000803147824 */ /* 0x000fc600078e0200 */
[----:B------:R-:W-:-:S04]  /*6490*/  SHF.L.U32 R3, R5, 0x1f, RZ ;  /* 0x0000001f05037819 */ /* 0x000fc800000006ff */
[----:B------:R0:W1:Y:S01]  /*64a0*/  SYNCS.PHASECHK.TRANS64.TRYWAIT P1, [R20+URZ+0x13250], R3 ;  /* 0x01325003140075a7 */ /* 0x000062000802017f */
[----:B------:R-:W-:Y:S05]  /*64b0*/  @!P0 BRA `(.L_x_140) ;  /* 0x0000000000048947 */ /* 0x000fea0003800000 */
[----:B------:R-:W-:Y:S01]  /*64c0*/  BPT.TRAP 0x1 ;  /* 0x000000040000795c */ /* 0x000fe20000300000 */
.L_x_140:
[----:B------:R-:W-:Y:S01]  /*64d0*/  VIADD R0, R0, 0x1000 ;  /* 0x0000100000007836 */ /* 0x000fe20000000000 */
[----:B-1----:R-:W-:Y:S06]  /*64e0*/  @P1 BRA `(.L_x_141) ;  /* 0x0000000000081947 */ /* 0x002fec0003800000 */
[----:B------:R-:W1:Y:S02]  /*64f0*/  SYNCS.PHASECHK.TRANS64.TRYWAIT P1, [R20+URZ+0x13250], R3 ;  /* 0x01325003140075a7 */ /* 0x000e64000802017f */
[----:B-1----:R-:W-:Y:S05]  /*6500*/  @!P1 BRA `(.L_x_142) ;  /* 0x0000006400249947 */ /* 0x002fea0003800000 */
.L_x_141:
[----:B------:R-:W-:Y:S01]  /*6510*/  SHF.R.U32.HI R0, RZ, 0x4, R0 ;  /* 0x00000004ff007819 */ /* 0x000fe20000011600 */
[----:B------:R-:W-:Y:S01]  /*6520*/  IMAD.U32 R11, RZ, RZ, UR38 ;  /* 0x00000026ff0b7e24 */ /* 0x000fe2000f8e00ff */
[----:B------:R-:W-:Y:S05]  /*6530*/  WARPSYNC.ALL ;  /* 0x0000000000007948 */ /* 0x000fea0003800000 */
[----:B------:R-:W-:Y:S01]  /*6540*/  LOP3.LUT R0, R0, 0x3fff, RZ, 0xc0, !PT ;  /* 0x00003fff00007812 */ /* 0x000fe200078ec0ff */
[----:B------:R-:W-:Y:S01]  /*6550*/  WARPGROUP.ARRIVE ;  /* 0x00000000000079c5 */ /* 0x000fe20000000000 */
[----:B------:R-:W-:Y:S01]  /*6560*/  ULDC.64 UR10, c[0x0][0x9a0] ;  /* 0x00026800000a7ab9 */ /* 0x000fe20000000a00 */
[----:B------:R-:W-:Y:S01]  /*6570*/  IMAD.MOV.U32 R5, RZ, RZ, 0x3f800000 ;  /* 0x3f800000ff057424 */ /* 0x000fe200078e00ff */
[----:B------:R-:W-:Y:S01]  /*6580*/  LOP3.LUT R0, R0, 0x10000, RZ, 0xfc, !PT ;  /* 0x0001000000007812 */ /* 0x000fe200078efcff */
[----:B------:R-:W-:-:S04]  /*6590*/  UISETP.NE.U32.AND UP0, UPT, UR10, URZ, UPT ;  /* 0x0000003f0a00728c */ /* 0x000fc8000bf05070 */
[----:B------:R-:W-:Y:S01]  /*65a0*/  IMAD R10, R11, 0x280, R0 ;  /* 0x000002800b0a7824 */ /* 0x000fe200078e0200 */
[----:B------:R-:W-:Y:S01]  /*65b0*/  UISETP.NE.AND.EX UP0, UPT, UR11, URZ, UPT, UP0 ;  /* 0x0000003f0b00728c */ /* 0x000fe2000bf05300 */
[----:B------:R-:W-:-:S03]  /*65c0*/  IMAD.MOV.U32 R11, RZ, RZ, -0x3ffffff0 ;  /* 0xc0000010ff0b7424 */ /* 0x000fc600078e00ff */
[----:B------:R-:W-:Y:S02]  /*65d0*/  R2UR UR6, R10 ;  /* 0x000000000a0672ca */ /* 0x000fe400000e0000 */
[----:B------:R-:W-:Y:S02]  /*65e0*/  R2UR UR7, R11 ;  /* 0x000000000b0772ca */ /* 0x000fe400000e0000 */
[----:B------:R-:W-:-:S03]  /*65f0*/  PLOP3.LUT P1, PT, PT, PT, UP0, 0x80, 0x0 ;  /* 0x000000000000781c */ /* 0x000fc60003f2f008 */
[----:B------:R-:W-:Y:S02]  /*6600*/  @UP0 ULDC.64 UR12, c[0x0][0x9c8] ;  /* 0x00027200000c0ab9 */ /* 0x000fe40000000a00 */
[----:B------:R-:W-:Y:S02]  /*6610*/  @UP0 UIMAD UR8, UR40, UR12, URZ ;  /* 0x0000000c280802a4 */ /* 0x000fe4000f8e023f */
[----:B------:R-:W-:Y:S02]  /*6620*/  @UP0 UIMAD.WIDE.U32 UR4, UR39, UR12, URZ ;  /* 0x0000000c270402a5 */ /* 0x000fe4000f8e003f */
[----:B------:R-:W-:-:S07]  /*6630*/  @UP0 UIMAD UR9, UR39, UR13, UR8 ;  /* 0x0000000d270902a4 */ /* 0x000fce000f8e0208 */
[----:B------:R-:W-:Y:S01]  /*6640*/  QGMMA.64x64x32.F32.E4M3.E4M3 R24, R152, gdesc[UR4], R24, gsb0 ;  /* 0x00e0000498187df3 */ /* 0x000fe20008000818 */
[----:B------:R-:W-:Y:S01]  /*6650*/  @UP0 USHF.R.S32.HI UR8, URZ, 0x1f, UR42 ;  /* 0x0000001f3f080899 */ /* 0x000fe2000801142a */
[----:B------:R-:W-:Y:S01]  /*6660*/  @UP0 ULDC.64 UR12, c[0x0][0x9d0] ;  /* 0x00027400000c0ab9 */ /* 0x000fe20000000a00 */
[----:B------:R-:W-:Y:S02]  /*6670*/  @UP0 UIADD3 UR5, UR5, UR9, URZ ;  /* 0x0000000905050290 */ /* 0x000fe4000fffe03f */
[----:B------:R-:W-:Y:S02]  /*6680*/  @UP0 UIMAD UR8, UR8, UR12, URZ ;  /* 0x0000000c080802a4 */ /* 0x000fe4000f8e023f */
[----:B------:R-:W-:Y:S02]  /*6690*/  @UP0 UIMAD.WIDE.U32 UR4, UR42, UR12, UR4 ;  /* 0x0000000c2a0402a5 */ /* 0x000fe4000f8e0004 */
[----:B------:R-:W-:Y:S02]  /*66a0*/  @UP0 UIMAD UR8, UR42, UR13, UR8 ;  /* 0x0000000d2a0802a4 */ /* 0x000fe4000f8e0208 */
[----:B------:R-:W-:-:S02]  /*66b0*/  @UP0 ULEA UR6, UP1, UR4, UR10, 0x2 ;  /* 0x0000000a04060291 */ /* 0x000fc4000f82103f */
[----:B------:R-:W-:-:S04]  /*66c0*/  @UP0 UIADD3 UR5, UR5, UR8, URZ ;  /* 0x0000000805050290 */ /* 0x000fc8000fffe03f */
[----:B------:R-:W-:Y:S01]  /*66d0*/  @UP0 ULEA.HI.X UR5, UR4, UR11, UR5, 0x2, UP1 ;  /* 0x0000000b04050291 */ /* 0x000fe200088f1405 */
[----:B------:R-:W-:Y:S02]  /*66e0*/  VIADD R12, R10, 0x80 ;  /* 0x000000800a0c7836 */ /* 0x000fe40000000000 */
[----:B------:R-:W-:Y:S01]  /*66f0*/  @UP0 UMOV UR4, UR6 ;  /* 0x0000000600040c82 */ /* 0x000fe20008000000 */
[----:B------:R-:W-:Y:S02]  /*6700*/  IMAD.MOV.U32 R13, RZ, RZ, -0x3ffffff0 ;  /* 0xc0000010ff0d7424 */ /* 0x000fe400078e00ff */
[----:B------:R-:W-:Y:S02]  /*6710*/  IMAD.U32 R14, RZ, RZ, UR4 ;  /* 0x00000004ff0e7e24 */ /* 0x000fe4000f8e00ff */
[----:B------:R-:W-:Y:S01]  /*6720*/  IMAD.U32 R15, RZ, RZ, UR5 ;  /* 0x00000005ff0f7e24 */ /* 0x000fe2000f8e00ff */
[----:B------:R-:W-:Y:S02]  /*6730*/  R2UR UR6, R12 ;  /* 0x000000000c0672ca */ /* 0x000fe400000e0000 */
[----:B------:R-:W-:-:S02]  /*6740*/  R2UR UR7, R13 ;  /* 0x000000000d0772ca */ /* 0x000fc400000e0000 */
[----:B------:R2:W3:Y:S01]  /*6750*/  @P1 LDG.E R5, desc[UR52][R14.64] ;  /* 0x000000340e051981 */ /* 0x0004e2000c1e1900 */
[----:B------:R-:W-:Y:S02]  /*6760*/  WARPGROUP.DEPBAR.LE gsb0, 0x0 ;  /* 0x00008000000079c5 */ /* 0x000fe40000010000 */
[----:B------:R-:W-:-:S08]  /*6770*/  WARPGROUP.ARRIVE ;  /* 0x00000000000079c5 */ /* 0x000fd00000000000 */
[----:B------:R-:W-:Y:S01]  /*6780*/  QGMMA.64x64x32.F32.E4M3.E4M3 R24, R136, gdesc[UR4], R24, gsb0 ;  /* 0x00e0000488187df3 */ /* 0x000fe20008000818 */
[----:B------:R-:W-:Y:S02]  /*6790*/  VIADD R12, R10, 0x100 ;  /* 0x000001000a0c7836 */ /* 0x000fe40000000000 */
[----:B------:R-:W-:-:S03]  /*67a0*/  IMAD.MOV.U32 R13, RZ, RZ, -0x3ffffff0 ;  /* 0xc0000010ff0d7424 */ /* 0x000fc600078e00ff */
[----:B------:R-:W-:Y:S02]  /*67b0*/  R2UR UR6, R12 ;  /* 0x000000000c0672ca */ /* 0x000fe400000e0000 */
[----:B------:R-:W-:Y:S01]  /*67c0*/  R2UR UR7, R13 ;  /* 0x000000000d0772ca */ /* 0x000fe200000e0000 */
[----:B------:R-:W-:Y:S02]  /*67d0*/  VIADD R12, R10, 0x180 ;  /* 0x000001800a0c7836 */ /* 0x000fe40000000000 */
[----:B------:R-:W-:Y:S01]  /*67e0*/  IMAD.MOV.U32 R13, RZ, RZ, -0x3ffffff0 ;  /* 0xc0000010ff0d7424 */ /* 0x000fe200078e00ff */
[----:B------:R-:W-:Y:S02]  /*67f0*/  WARPGROUP.DEPBAR.LE gsb0, 0x0 ;  /* 0x00008000000079c5 */ /* 0x000fe40000010000 */
[----:B------:R-:W-:-:S07]  /*6800*/  WARPGROUP.ARRIVE ;  /* 0x00000000000079c5 */ /* 0x000fce0000000000 */
[----:B------:R-:W-:Y:S01]  /*6810*/  QGMMA.64x64x32.F32.E4M3.E4M3 R24, R140, gdesc[UR4], R24, gsb0 ;  /* 0x00e000048c187df3 */ /* 0x000fe20008000818 */
[----:B------:R-:W-:Y:S02]  /*6820*/  R2UR UR6, R12 ;  /* 0x000000000c0672ca */ /* 0x000fe400000e0000 */
[----:B------:R-:W-:Y:S01]  /*6830*/  R2UR UR7, R13 ;  /* 0x000000000d0772ca */ /* 0x000fe200000e0000 */
[----:B------:R-:W4:Y:S04]  /*6840*/  SHFL.BFLY PT, R0, R7, 0x2, 0x1f ;  /* 0x0c401f0007007f89 */ /* 0x000f2800000e0000 */
[----:B------:R-:W5:Y:S01]  /*6850*/  SHFL.BFLY PT, R9, R6, 0x2, 0x1f ;  /* 0x0c401f0006097f89 */ /* 0x000f6200000e0000 */
[----:B------:R-:W-:Y:S02]  /*6860*/  VIADD R10, R10, 0x200 ;  /* 0x000002000a0a7836 */ /* 0x000fe40000000000 */
[----:B------:R-:W-:Y:S01]  /*6870*/  IMAD.MOV.U32 R11, RZ, RZ, -0x3ffffff0 ;  /* 0xc0000010ff0b7424 */ /* 0x000fe200078e00ff */
[----:B------:R-:W-:-:S02]  /*6880*/  WARPGROUP.DEPBAR.LE gsb0, 0x0 ;  /* 0x00008000000079c5 */ /* 0x000fc40000010000 */
[----:B------:R-:W-:-:S06]  /*6890*/  WARPGROUP.ARRIVE ;  /* 0x00000000000079c5 */ /* 0x000fcc0000000000 */
[----:B------:R-:W-:Y:S01]  /*68a0*/  QGMMA.64x64x32.F32.E4M3.E4M3 R24, R144, gdesc[UR4], R24, gsb0 ;  /* 0x00e0000490187df3 */ /* 0x000fe20008000818 */
[----:B------:R-:W-:Y:S02]  /*68b0*/  R2UR UR6, R10 ;  /* 0x000000000a0672ca */ /* 0x000fe400000e0000 */
[----:B------:R-:W-:Y:S01]  /*68c0*/  R2UR UR7, R11 ;  /* 0x000000000b0772ca */ /* 0x000fe200000e0000 */
[----:B----4-:R-:W-:-:S01]  /*68d0*/  FADD.FTZ R0, R0, R7 ;  /* 0x0000000700007221 */ /* 0x010fc20000010000 */
[----:B-----5:R-:W-:-:S04]  /*68e0*/  FADD.FTZ R9, R9, R6 ;  /* 0x0000000609097221 */ /* 0x020fc80000010000 */
[----:B01----:R-:W0:Y:S04]  /*68f0*/  SHFL.BFLY PT, R3, R0, 0x1, 0x1f ;  /* 0x0c201f0000037f89 */ /* 0x003e2800000e0000 */
[----:B------:R-:W2:Y:S01]  /*6900*/  SHFL.BFLY PT, R10, R9, 0x1, 0x1f ;  /* 0x0c201f00090a7f89 */ /* 0x000ea200000e0000 */
[----:B------:R-:W-:Y:S02]  /*6910*/  IMAD.MOV.U32 R6, RZ, RZ, RZ ;  /* 0x000000ffff067224 */ /* 0x000fe400078e00ff */
[----:B0-----:R-:W-:Y:S01]  /*6920*/  FADD.FTZ R13, R0, R3 ;  /* 0x00000003000d7221 */ /* 0x001fe20000010000 */
[----:B--2---:R-:W-:-:S04]  /*6930*/  FADD.FTZ R14, R9, R10 ;  /* 0x0000000a090e7221 */ /* 0x004fc80000010000 */
[C---:B------:R-:W-:Y:S01]  /*6940*/  FSETP.NE.FTZ.AND P1, PT, R13.reuse, RZ, PT ;  /* 0x000000ff0d00720b */ /* 0x040fe20003f35000 */
[----:B------:R-:W-:Y:S01]  /*6950*/  FMUL.FTZ R15, R13, 0.00390625 ;  /* 0x3b8000000d0f7820 */ /* 0x000fe20000410000 */
[----:B------:R-:W-:Y:S01]  /*6960*/  FMUL.FTZ R21, R14, 0.00390625 ;  /* 0x3b8000000e157820 */ /* 0x000fe20000410000 */
        /* <DEDUP_REMOVED lines=8> */
[----:B------:R-:W0:Y:S08]  /*69f0*/  @P2 MUFU.LG2 R9, R15 ;  /* 0x0000000f00092308 */ /* 0x000e300000000c00 */
[----:B------:R-:W1:Y:S08]  /*6a00*/  @P3 MUFU.LG2 R11, R21 ;  /* 0x00000015000b3308 */ /* 0x000e700000000c00 */
[----:B------:R-:W2:Y:S01]  /*6a10*/  @P1 MUFU.RCP R12, R14 ;  /* 0x0000000e000c1308 */ /* 0x000ea20000001000 */
[----:B------:R-:W-:-:S02]  /*6a20*/  IMAD.U32 R7, RZ, RZ, UR41 ;  /* 0x00000029ff077e24 */ /* 0x000fc4000f8e00ff */
[----:B------:R-:W-:Y:S02]  /*6a30*/  IMAD.U32 R56, RZ, RZ, UR41 ;  /* 0x00000029ff387e24 */ /* 0x000fe4000f8e00ff */
[----:B0-----:R-:W-:Y:S01]  /*6a40*/  @P2 FMUL.FTZ R10, R9, 0.69314718246459960938 ;  /* 0x3f317218090a2820 */ /* 0x001fe20000410000 */
[----:B------:R-:W-:Y:S01]  /*6a50*/  @P2 FMUL.FTZ R7, R7, 0.69314718246459960938 ;  /* 0x3f31721807072820 */ /* 0x000fe20000410000 */
[----:B------:R-:W-:Y:S01]  /*6a60*/  @P3 FMUL.FTZ R56, R56, 0.69314718246459960938 ;  /* 0x3f31721838383820 */ /* 0x000fe20000410000 */
[----:B-1----:R-:W-:Y:S01]  /*6a70*/  @P3 FMUL.FTZ R11, R11, 0.69314718246459960938 ;  /* 0x3f3172180b0b3820 */ /* 0x002fe20000410000 */
[----:B------:R-:W-:Y:S02]  /*6a80*/  IMAD.MOV.U32 R3, RZ, RZ, -0x800000 ;  /* 0xff800000ff037424 */ /* 0x000fe400078e00ff */
[----:B------:R-:W-:Y:S01]  /*6a90*/  @P2 FFMA.FTZ R3, R7, R4, R10 ;  /* 0x0000000407032223 */ /* 0x000fe2000001000a */
[----:B------:R-:W-:Y:S02]  /*6aa0*/  IMAD.MOV.U32 R0, RZ, RZ, -0x800000 ;  /* 0xff800000ff007424 */ /* 0x000fe400078e00ff */
[----:B------:R-:W-:Y:S01]  /*6ab0*/  @P3 FFMA.FTZ R0, R56, R8, R11 ;  /* 0x0000000838003223 */ /* 0x000fe2000001000b */
[-C--:B---3--:R-:W-:Y:S01]  /*6ac0*/  FMUL.FTZ R6, R6, R5.reuse ;  /* 0x0000000506067220 */ /* 0x088fe20000410000 */
[----:B--2---:R-:W-:Y:S01]  /*6ad0*/  FMUL.FTZ R4, R12, R5 ;  /* 0x000000050c047220 */ /* 0x004fe20000410000 */
[----:B------:R-:W-:-:S02]  /*6ae0*/  WARPGROUP.DEPBAR.LE gsb0, 0x0 ;  /* 0x00008000000079c5 */ /* 0x000fc40000010000 */
[----:B------:R-:W-:Y:S05]  /*6af0*/  @!P0 BRA `(.L_x_143) ;  /* 0x0000000000048947 */ /* 0x000fea0003800000 */
[----:B------:R-:W-:Y:S01]  /*6b00*/  BPT.TRAP 0x1 ;  /* 0x000000040000795c */ /* 0x000fe20000300000 */
.L_x_143:
[----:B------:R-:W-:Y:S01]  /*6b10*/  VIADD R5, R20, 0x13260 ;  /* 0x0001326014057836 */ /* 0x000fe20000000000 */
[----:B------:R-:W-:Y:S01]  /*6b20*/  UIADD3 UR38, UR38, 0x1, URZ ;  /* 0x0000000126267890 */ /* 0x000fe2000fffe03f */
[-C--:B------:R-:W-:Y:S01]  /*6b30*/  FMUL.FTZ R56, R33, R6.reuse ;  /* 0x0000000621387220 */ /* 0x080fe20000410000 */
[-C--:B------:R-:W-:Y:S01]  /*6b40*/  FMUL.FTZ R59, R25, R6.reuse ;  /* 0x00000006193b7220 */ /* 0x080fe20000410000 */
[-C--:B------:R-:W-:Y:S01]  /*6b50*/  FMUL.FTZ R57, R32, R6.reuse ;  /* 0x0000000620397220 */ /* 0x080fe20000410000 */
[----:B------:R-:W-:Y:S01]  /*6b60*/  PRMT R5, R2, 0x654, R5 ;  /* 0x0000065402057816 */ /* 0x000fe20000000005 */
[----:B------:R-:W-:Y:S01]  /*6b70*/  UISETP.NE.AND UP0, UPT, UR38, 0x2, UPT ;  /* 0x000000022600788c */ /* 0x000fe2000bf05270 */
[-C--:B------:R-:W-:Y:S01]  /*6b80*/  FMUL.FTZ R33, R37, R6.reuse ;  /* 0x0000000625217220 */ /* 0x080fe20000410000 */
[-C--:B------:R-:W-:Y:S01]  /*6b90*/  FMUL.FTZ R20, R41, R6.reuse ;  /* 0x0000000629147220 */ /* 0x080fe20000410000 */
[----:B------:R0:W-:Y:S01]  /*6ba0*/  SYNCS.ARRIVE.TRANS64.RED.A1T0 RZ, [R5+URZ], RZ ;  /* 0x000000ff05ff79a7 */ /* 0x0001e2000810043f */
[-C--:B------:R-:W-:Y:S01]  /*6bb0*/  FMUL.FTZ R15, R45, R6.reuse ;  /* 0x000000062d0f7220 */ /* 0x080fe20000410000 */
        /* <DEDUP_REMOVED lines=9> */
[----:B------:R-:W-:Y:S01]  /*6c50*/  FMUL.FTZ R7, R53, R6 ;  /* 0x0000000635077220 */ /* 0x000fe20000410000 */
[-C--:B------:R-:W-:Y:S01]  /*6c60*/  FMUL.FTZ R45, R26, R4.reuse ;  /* 0x000000041a2d7220 */ /* 0x080fe20000410000 */
[-C--:B------:R-:W-:Y:S01]  /*6c70*/  FMUL.FTZ R41, R27, R4.reuse ;  /* 0x000000041b297220 */ /* 0x080fe20000410000 */
[-C--:B------:R-:W-:Y:S01]  /*6c80*/  FMUL.FTZ R37, R34, R4.reuse ;  /* 0x0000000422257220 */ /* 0x080fe20000410000 */
[----:B------:R-:W-:Y:S01]  /*6c90*/  USEL UR4, URZ, 0x1, UP0 ;  /* 0x000000013f047887 */ /* 0x000fe20008000000 */
        /* <DEDUP_REMOVED lines=8> */
[----:B------:R-:W-:Y:S01]  /*6d20*/  PLOP3.LUT P0, PT, PT, PT, PT, 0x8, 0x0 ;  /* 0x000000000000781c */ /* 0x000fe20003f0e170 */
[-C--:B------:R-:W-:Y:S01]  /*6d30*/  FMUL.FTZ R13, R47, R4.reuse ;  /* 0x000000042f0d7220 */ /* 0x080fe20000410000 */
[-C--:B------:R-:W-:Y:S01]  /*6d40*/  FMUL.FTZ R10, R50, R4.reuse ;  /* 0x00000004320a7220 */ /* 0x080fe20000410000 */
[-C--:B------:R-:W-:Y:S01]  /*6d50*/  FMUL.FTZ R6, R51, R4.reuse ;  /* 0x0000000433067220 */ /* 0x080fe20000410000 */
[-C--:B------:R-:W-:Y:S01]  /*6d60*/  FMUL.FTZ R9, R54, R4.reuse ;  /* 0x0000000436097220 */ /* 0x080fe20000410000 */
[----:B------:R-:W-:Y:S01]  /*6d70*/  FMUL.FTZ R55, R55, R4 ;  /* 0x0000000437377220 */ /* 0x000fe20000410000 */
[----:B------:R-:W-:-:S02]  /*6d80*/  UIADD3 UR36, UR36, 0x1, URZ ;  /* 0x0000000124247890 */ /* 0x000fc4000fffe03f */
[----:B------:R-:W-:Y:S02]  /*6d90*/  USEL UR38, UR38, URZ, UP0 ;  /* 0x0000003f26267287 */ /* 0x000fe40008000000 */
[----:B0-----:R-:W-:-:S12]  /*6da0*/  ULOP3.LUT UR37, UR37, UR4, URZ, 0x3c, !UPT ;  /* 0x0000000425257292 */ /* 0x001fd8000f8e3c3f */
.L_x_121:
[----:B------:R-:W0:Y:S01]  /*6db0*/  S2R R5, SR_CgaCtaId ;  /* 0x0000000000057919 */ /* 0x000e220000008800 */
[----:B------:R-:W-:Y:S01]  /*6dc0*/  MOV R2, 0x400 ;  /* 0x0000040000027802 */ /* 0x000fe20000000f00 */
[----:B------:R-:W-:Y:S01]  /*6dd0*/  BSSY B0, `(.L_x_144) ;  /* 0x00001c1000007945 */ /* 0x000fe20003800000 */
[----:B------:R-:W-:Y:S02]  /*6de0*/  BAR.SYNC.DEFER_BLOCKING 0x5, 0x200 ;  /* 0x0148000000007b1d */ /* 0x000fe40000010000 */
[----:B0-----:R-:W-:-:S05]  /*6df0*/  LEA R2, R5, R2, 0x18 ;  /* 0x0000000205027211 */ /* 0x001fca00078ec0ff */
[----:B------:R-:W0:Y:S02]  /*6e00*/  LDS.128 R28, [R2+0x132d0] ;  /* 0x0132d000021c7984 */ /* 0x000e240000000c00 */
[----:B0-----:R-:W-:Y:S01]  /*6e10*/  R2UR UR5, R30 ;  /* 0x000000001e0572ca */ /* 0x001fe200000e0000 */
[----:B------:R-:W-:Y:S06]  /*6e20*/  BAR.ARV 0x4, 0x200 ;  /* 0x0108000000007b1d */ /* 0x000fec0000002000 */
[----:B------:R-:W-:Y:S08]  /*6e30*/  @P0 BRA `(.L_x_145) ;  /* 0x0000001000880947 */ /* 0x000ff00003800000 */
[----:B------:R-:W0:Y:S01]  /*6e40*/  S2R R35, SR_TID.X ;  /* 0x0000000000237919 */ /* 0x000e220000002100 */
[----:B------:R-:W-:Y:S01]  /*6e50*/  ULDC.64 UR6, c[0x4][0x38] ;  /* 0x01000e0000067ab9 */ /* 0x000fe20000000a00 */
[----:B------:R-:W2:Y:S01]  /*6e60*/  LDL R38, [R1+0x4] ;  /* 0x0000040001267983 */ /* 0x000ea20000100800 */
[----:B0-----:R-:W-:-:S05]  /*6e70*/  IMAD.SHL.U32 R4, R35, 0x4, RZ ;  /* 0x0000000423047824 */ /* 0x001fca00078e00ff */
[----:B------:R-:W-:-:S04]  /*6e80*/  LOP3.LUT R4, R4, 0xc, RZ, 0xc0, !PT ;  /* 0x0000000c04047812 */ /* 0x000fc800078ec0ff */
[----:B------:R-:W-:-:S05]  /*6e90*/  IADD3 R4, P0, R4, UR6, RZ ;  /* 0x0000000604047c10 */ /* 0x000fca000ff1e0ff */
[----:B------:R-:W-:Y:S01]  /*6ea0*/  IMAD.X R5, RZ, RZ, UR7, P0 ;  /* 0x00000007ff057e24 */ /* 0x000fe200080e06ff */
[----:B------:R-:W0:Y:S01]  /*6eb0*/  S2R R47, SR_SWINHI ;  /* 0x00000000002f7919 */ /* 0x000e220000002f00 */
[----:B------:R-:W-:Y:S02]  /*6ec0*/  F2FP.BF16.F32.PACK_AB R9, R9, R10 ;  /* 0x0000000a0909723e */ /* 0x000fe400000010ff */
[----:B------:R-:W-:Y:S01]  /*6ed0*/  F2FP.BF16.F32.PACK_AB R8, R7, R8 ;  /* 0x000000080708723e */ /* 0x000fe200000010ff */
[----:B------:R1:W3:Y:S01]  /*6ee0*/  LDG.E.CONSTANT R28, desc[UR52][R4.64] ;  /* 0x00000034041c7981 */ /* 0x0002e2000c1e9900 */
[----:B------:R-:W-:Y:S01]  /*6ef0*/  F2FP.BF16.F32.PACK_AB R10, R55, R6 ;  /* 0x00000006370a723e */ /* 0x000fe200000010ff */
[----:B------:R-:W-:Y:S01]  /*6f00*/  USHF.L.U32 UR8, UR39, 0x2, URZ ;  /* 0x0000000227087899 */ /* 0x000fe2000800063f */
[----:B------:R-:W-:Y:S01]  /*6f10*/  F2FP.BF16.F32.PACK_AB R14, R13, R14 ;  /* 0x0000000e0d0e723e */ /* 0x000fe200000010ff */
[----:B------:R-:W-:Y:S01]  /*6f20*/  ULDC.64 UR6, c[0x0][0xbd8] ;  /* 0x0002f60000067ab9 */ /* 0x000fe20000000a00 */
[----:B------:R-:W-:Y:S01]  /*6f30*/  F2FP.BF16.F32.PACK_AB R21, R21, R24 ;  /* 0x000000181515723e */ /* 0x000fe200000010ff */
[----:B------:R-:W-:Y:S01]  /*6f40*/  USHF.L.U64.HI UR9, UR39, 0x2, UR40 ;  /* 0x0000000227097899 */ /* 0x000fe20008010228 */
[----:B------:R-:W-:Y:S01]  /*6f50*/  F2FP.BF16.F32.PACK_AB R60, R60, R61 ;  /* 0x0000003d3c3c723e */ /* 0x000fe200000010ff */
[----:B------:R-:W-:Y:S01]  /*6f60*/  UIADD3 UR4, UP1, UR8, UR6, URZ ;  /* 0x0000000608047290 */ /* 0x000fe2000ff3e03f */
[----:B------:R-:W-:Y:S01]  /*6f70*/  F2FP.BF16.F32.PACK_AB R11, R11, R12 ;  /* 0x0000000c0b0b723e */ /* 0x000fe200000010ff */
[----:B------:R-:W-:Y:S01]  /*6f80*/  UISETP.NE.U32.AND UP0, UPT, UR6, URZ, UPT ;  /* 0x0000003f0600728c */ /* 0x000fe2000bf05070 */
[----:B-1----:R-:W-:Y:S01]  /*6f90*/  LOP3.LUT P0, R4, R35, 0x3, RZ, 0xc0, !PT ;  /* 0x0000000323047812 */ /* 0x002fe2000780c0ff */
[----:B------:R-:W-:Y:S01]  /*6fa0*/  UIADD3.X UR6, UR9, UR7, URZ, UP1, !UPT ;  /* 0x0000000709067290 */ /* 0x000fe20008ffe43f */
[----:B------:R-:W-:Y:S01]  /*6fb0*/  F2FP.BF16.F32.PACK_AB R36, R36, R57 ;  /* 0x000000392424723e */ /* 0x000fe200000010ff */
[----:B------:R-:W-:Y:S01]  /*6fc0*/  UISETP.NE.AND.EX UP0, UPT, UR7, URZ, UPT, UP0 ;  /* 0x0000003f0700728c */ /* 0x000fe2000bf05300 */
[----:B------:R-:W-:-:S02]  /*6fd0*/  ISETP.EQ.OR P0, PT, R4, 0x3, !P0 ;  /* 0x000000030400780c */ /* 0x000fc40004702670 */
[----:B------:R-:W-:Y:S02]  /*6fe0*/  F2FP.BF16.F32.PACK_AB R44, R44, R45 ;  /* 0x0000002d2c2c723e */ /* 0x000fe400000010ff */
[----:B------:R-:W-:Y:S02]  /*6ff0*/  SEL R49, R21, R14, P0 ;  /* 0x0000000e15317207 */ /* 0x000fe40000000000 */
[----:B------:R-:W-:Y:S02]  /*7000*/  SEL R39, R11, R8, P0 ;  /* 0x000000080b277207 */ /* 0x000fe40000000000 */
[----:B------:R-:W-:Y:S02]  /*7010*/  SEL R43, R8, R11, P0 ;  /* 0x0000000b082b7207 */ /* 0x000fe40000000000 */
[----:B------:R-:W-:Y:S02]  /*7020*/  SEL R21, R14, R21, P0 ;  /* 0x000000150e157207 */ /* 0x000fe40000000000 */
[----:B------:R-:W-:-:S02]  /*7030*/  F2FP.BF16.F32.PACK_AB R59, R58, R59 ;  /* 0x0000003b3a3b723e */ /* 0x000fc400000010ff */
[----:B------:R-:W-:Y:S02]  /*7040*/  MOV R4, R2 ;  /* 0x0000000200047202 */ /* 0x000fe40000000f00 */
[----:B0-----:R-:W-:Y:S02]  /*7050*/  MOV R5, R47 ;  /* 0x0000002f00057202 */ /* 0x001fe40000000f00 */
[----:B------:R-:W-:Y:S02]  /*7060*/  F2FP.BF16.F32.PACK_AB R41, R40, R41 ;  /* 0x000000292829723e */ /* 0x000fe400000010ff */
[----:B------:R-:W-:Y:S02]  /*7070*/  F2FP.BF16.F32.PACK_AB R34, R34, R37 ;  /* 0x000000252222723e */ /* 0x000fe400000010ff */
[----:B------:R-:W-:Y:S02]  /*7080*/  F2FP.BF16.F32.PACK_AB R33, R33, R56 ;  /* 0x000000382121723e */ /* 0x000fe400000010ff */
[----:B------:R-:W-:-:S02]  /*7090*/  F2FP.BF16.F32.PACK_AB R27, R26, R27 ;  /* 0x0000001b1a1b723e */ /* 0x000fc400000010ff */
[----:B------:R-:W-:Y:S02]  /*70a0*/  F2FP.BF16.F32.PACK_AB R25, R25, R32 ;  /* 0x000000201919723e */ /* 0x000fe400000010ff */
[----:B------:R-:W-:Y:S02]  /*70b0*/  F2FP.BF16.F32.PACK_AB R20, R15, R20 ;  /* 0x000000140f14723e */ /* 0x000fe400000010ff */
[----:B------:R-:W-:Y:S02]  /*70c0*/  SEL R15, R60, R59, P0 ;  /* 0x0000003b3c0f7207 */ /* 0x000fe40000000000 */
[----:B------:R-:W-:Y:S02]  /*70d0*/  SEL R45, R44, R41, P0 ;  /* 0x000000292c2d7207 */ /* 0x000fe40000000000 */
[----:B------:R-:W-:Y:S02]  /*70e0*/  SEL R59, R59, R60, P0 ;  /* 0x0000003c3b3b7207 */ /* 0x000fe40000000000 */
[----:B------:R-:W-:-:S02]  /*70f0*/  SEL R35, R36, R33, P0 ;  /* 0x0000002124237207 */ /* 0x000fc40000000000 */
[----:B------:R-:W-:Y:S02]  /*7100*/  SEL R37, R25, R20, P0 ;  /* 0x0000001419257207 */ /* 0x000fe40000000000 */
[----:B------:R-:W-:Y:S02]  /*7110*/  SEL R41, R41, R44, P0 ;  /* 0x0000002c29297207 */ /* 0x000fe40000000000 */
[----:B------:R-:W-:Y:S02]  /*7120*/  SEL R47, R34, R27, P0 ;  /* 0x0000001b222f7207 */ /* 0x000fe40000000000 */
[----:B------:R-:W-:Y:S02]  /*7130*/  SEL R33, R33, R36, P0 ;  /* 0x0000002421217207 */ /* 0x000fe40000000000 */
[----:B------:R-:W-:Y:S02]  /*7140*/  SEL R25, R20, R25, P0 ;  /* 0x0000001914197207 */ /* 0x000fe40000000000 */
[----:B------:R-:W-:-:S02]  /*7150*/  SEL R27, R27, R34, P0 ;  /* 0x000000221b1b7207 */ /* 0x000fc40000000000 */
[----:B------:R-:W-:Y:S02]  /*7160*/  SEL R51, R9, R10, P0 ;  /* 0x0000000a09337207 */ /* 0x000fe40000000000 */
[----:B------:R-:W-:Y:S01]  /*7170*/  SEL R53, R10, R9, P0 ;  /* 0x000000090a357207 */ /* 0x000fe20000000000 */
[----:B--2---:R-:W-:-:S03]  /*7180*/  IMAD.WIDE R6, R38, 0x2, R4 ;  /* 0x0000000226067825 */ /* 0x004fc600078e0204 */
[C---:B------:R-:W-:Y:S02]  /*7190*/  LOP3.LUT R13, R6.reuse, 0x380, RZ, 0xc0, !PT ;  /* 0x00000380060d7812 */ /* 0x040fe400078ec0ff */
[C---:B------:R-:W-:Y:S02]  /*71a0*/  IADD3 R61, P1, R6.reuse, 0x60, RZ ;  /* 0x00000060063d7810 */ /* 0x040fe40007f3e0ff */
[C---:B------:R-:W-:Y:S02]  /*71b0*/  IADD3 R55, P3, R6.reuse, 0x20, RZ ;  /* 0x0000002006377810 */ /* 0x040fe40007f7e0ff */
[----:B------:R-:W-:Y:S01]  /*71c0*/  SHF.R.U64 R13, R13, 0x3, RZ ;  /* 0x000000030d0d7819 */ /* 0x000fe200000012ff */
[----:B------:R-:W-:Y:S01]  /*71d0*/  IMAD.X R9, RZ, RZ, R7, P1 ;  /* 0x000000ffff097224 */ /* 0x000fe200008e0607 */
[----:B------:R-:W-:Y:S02]  /*71e0*/  IADD3 R57, P2, R6, 0x40, RZ ;  /* 0x0000004006397810 */ /* 0x000fe40007f5e0ff */
[----:B------:R-:W-:-:S02]  /*71f0*/  LOP3.LUT R8, R55, 0x380, RZ, 0xc0, !PT ;  /* 0x0000038037087812 */ /* 0x000fc400078ec0ff */
[----:B------:R-:W-:Y:S01]  /*7200*/  LOP3.LUT R14, R61, 0x380, RZ, 0xc0, !PT ;  /* 0x000003803d0e7812 */ /* 0x000fe200078ec0ff */
[--C-:B------:R-:W-:Y:S01]  /*7210*/  IMAD.X R11, RZ, RZ, R7.reuse, P2 ;  /* 0x000000ffff0b7224 */ /* 0x100fe200010e0607 */
[----:B------:R-:W-:Y:S01]  /*7220*/  LOP3.LUT R6, R13, R6, RZ, 0x3c, !PT ;  /* 0x000000060d067212 */ /* 0x000fe200078e3cff */
[----:B------:R-:W-:Y:S01]  /*7230*/  IMAD.X R13, RZ, RZ, R7, P3 ;  /* 0x000000ffff0d7224 */ /* 0x000fe200018e0607 */
[----:B------:R-:W-:Y:S02]  /*7240*/  SHF.R.U64 R8, R8, 0x3, RZ ;  /* 0x0000000308087819 */ /* 0x000fe400000012ff */
[----:B------:R-:W-:Y:S02]  /*7250*/  SHF.R.U64 R14, R14, 0x3, RZ ;  /* 0x000000030e0e7819 */ /* 0x000fe400000012ff */
[----:B------:R-:W-:Y:S01]  /*7260*/  MOV R46, R6 ;  /* 0x00000006002e7202 */ /* 0x000fe20000000f00 */
[----:B------:R-:W-:Y:S01]  /*7270*/  IMAD.U32 R7, RZ, RZ, UR6 ;  /* 0x00000006ff077e24 */ /* 0x000fe2000f8e00ff */
[----:B------:R-:W-:Y:S01]  /*7280*/  LOP3.LUT R12, R8, R55, RZ, 0x3c, !PT ;  /* 0x00000037080c7212 */ /* 0x000fe200078e3cff */
[----:B------:R-:W-:Y:S01]  /*7290*/  ULDC.64 UR6, c[0x0][0xbe0] ;  /* 0x0002f80000067ab9 */ /* 0x000fe20000000a00 */
[----:B------:R-:W-:-:S02]  /*72a0*/  LOP3.LUT R8, R14, R61, RZ, 0x3c, !PT ;  /* 0x0000003d0e087212 */ /* 0x000fc400078e3cff */
[----:B------:R-:W-:Y:S02]  /*72b0*/  LOP3.LUT R10, R57, 0x380, RZ, 0xc0, !PT ;  /* 0x00000380390a7812 */ /* 0x000fe400078ec0ff */
[----:B------:R-:W-:Y:S02]  /*72c0*/  MOV R44, R12 ;  /* 0x0000000c002c7202 */ /* 0x000fe40000000f00 */
[----:B------:R-:W-:Y:S02]  /*72d0*/  SHF.R.U64 R10, R10, 0x3, RZ ;  /* 0x000000030a0a7819 */ /* 0x000fe400000012ff */
[----:B------:R-:W-:Y:S02]  /*72e0*/  PLOP3.LUT P1, PT, PT, PT, UP0, 0x80, 0x0 ;  /* 0x000000000000781c */ /* 0x000fe40003f2f008 */
[----:B------:R-:W-:-:S04]  /*72f0*/  LOP3.LUT R10, R10, R57, RZ, 0x3c, !PT ;  /* 0x000000390a0a7212 */ /* 0x000fc800078e3cff */
[----:B------:R-:W-:Y:S02]  /*7300*/  MOV R42, R10 ;  /* 0x0000000a002a7202 */ /* 0x000fe40000000f00 */
[----:B---3--:R-:W-:Y:S01]  /*7310*/  LOP3.LUT R6, R28, 0x2, RZ, 0x3c, !PT ;  /* 0x000000021c067812 */ /* 0x008fe200078e3cff */
[----:B------:R-:W-:Y:S04]  /*7320*/  SHFL.IDX PT, R15, R15, R28, 0x1c1f ;  /* 0x001c1f1c0f0f7589 */ /* 0x000fe800000e0000 */
[----:B------:R-:W-:Y:S04]  /*7330*/  SHFL.IDX PT, R45, R45, R28, 0x1c1f ;  /* 0x001c1f1c2d2d7589 */ /* 0x000fe800000e0000 */
[----:B------:R-:W0:Y:S04]  /*7340*/  SHFL.IDX PT, R14, R59, R6, 0x1c1f ;  /* 0x001c1f063b0e7589 */ /* 0x000e2800000e0000 */
[----:B------:R1:W2:Y:S04]  /*7350*/  SHFL.IDX PT, R30, R41, R6, 0x1c1f ;  /* 0x001c1f06291e7589 */ /* 0x0002a800000e0000 */
[----:B------:R-:W-:Y:S04]  /*7360*/  SHFL.IDX PT, R35, R35, R28, 0x1c1f ;  /* 0x001c1f1c23237589 */ /* 0x000fe800000e0000 */
[----:B------:R-:W-:Y:S01]  /*7370*/  SHFL.IDX PT, R37, R37, R28, 0x1c1f ;  /* 0x001c1f1c25257589 */ /* 0x000fe200000e0000 */
[----:B-1----:R-:W-:-:S03]  /*7380*/  MOV R41, R8 ;  /* 0x0000000800297202 */ /* 0x002fc60000000f00 */
[----:B------:R-:W-:Y:S04]  /*7390*/  SHFL.IDX PT, R47, R47, R28, 0x1c1f ;  /* 0x001c1f1c2f2f7589 */ /* 0x000fe800000e0000 */
[----:B------:R-:W1:Y:S04]  /*73a0*/  SHFL.IDX PT, R20, R33, R6, 0x1c1f ;  /* 0x001c1f0621147589 */ /* 0x000e6800000e0000 */
[----:B------:R-:W3:Y:S01]  /*73b0*/  SHFL.IDX PT, R24, R25, R6, 0x1c1f ;  /* 0x001c1f0619187589 */ /* 0x000ee200000e0000 */
[----:B0-----:R-:W-:Y:S02]  /*73c0*/  SEL R8, R15, R14, P0 ;  /* 0x0000000e0f087207 */ /* 0x001fe40000000000 */
[----:B------:R-:W-:Y:S01]  /*73d0*/  SEL R10, R14, R15, P0 ;  /* 0x0000000f0e0a7207 */ /* 0x000fe20000000000 */
[----:B------:R-:W0:Y:S01]  /*73e0*/  SHFL.IDX PT, R36, R27, R6, 0x1c1f ;  /* 0x001c1f061b247589 */ /* 0x000e2200000e0000 */
[----:B--2---:R-:W-:-:S02]  /*73f0*/  SEL R9, R45, R30, P0 ;  /* 0x0000001e2d097207 */ /* 0x004fc40000000000 */
[----:B------:R-:W-:Y:S01]  /*7400*/  SEL R11, R30, R45, P0 ;  /* 0x0000002d1e0b7207 */ /* 0x000fe20000000000 */
[----:B------:R-:W-:Y:S04]  /*7410*/  SHFL.IDX PT, R39, R39, R28, 0x1c1f ;  /* 0x001c1f1c27277589 */ /* 0x000fe800000e0000 */
[----:B------:R-:W-:Y:S04]  /*7420*/  SHFL.IDX PT, R49, R49, R28, 0x1c1f ;  /* 0x001c1f1c31317589 */ /* 0x000fe800000e0000 */
[----:B------:R-:W2:Y:S04]  /*7430*/  SHFL.IDX PT, R26, R43, R6, 0x1c1f ;  /* 0x001c1f062b1a7589 */ /* 0x000ea800000e0000 */
[----:B------:R-:W4:Y:S01]  /*7440*/  SHFL.IDX PT, R38, R21, R6, 0x1c1f ;  /* 0x001c1f0615267589 */ /* 0x000f2200000e0000 */
[----:B-1----:R-:W-:-:S02]  /*7450*/  SEL R12, R35, R20, P0 ;  /* 0x00000014230c7207 */ /* 0x002fc40000000000 */
[----:B------:R-:W-:Y:S01]  /*7460*/  SEL R14, R20, R35, P0 ;  /* 0x00000023140e7207 */ /* 0x000fe20000000000 */
[----:B------:R1:W-:Y:S01]  /*7470*/  SHFL.IDX PT, R51, R51, R28, 0x1c1f ;  /* 0x001c1f1c33337589 */ /* 0x0003e200000e0000 */
[----:B---3--:R-:W-:Y:S02]  /*7480*/  SEL R32, R37, R24, P0 ;  /* 0x0000001825207207 */ /* 0x008fe40000000000 */
[----:B------:R-:W-:Y:S01]  /*7490*/  SEL R34, R24, R37, P0 ;  /* 0x0000002518227207 */ /* 0x000fe20000000000 */
[----:B------:R3:W3:Y:S01]  /*74a0*/  SHFL.IDX PT, R40, R53, R6, 0x1c1f ;  /* 0x001c1f0635287589 */ /* 0x0006e200000e0000 */
[----:B0-----:R-:W-:Y:S02]  /*74b0*/  SEL R13, R47, R36, P0 ;  /* 0x000000242f0d7207 */ /* 0x001fe40000000000 */
[----:B------:R-:W-:Y:S01]  /*74c0*/  SEL R15, R36, R47, P0 ;  /* 0x0000002f240f7207 */ /* 0x000fe20000000000 */
[----:B------:R-:W-:Y:S01]  /*74d0*/  BAR.SYNC.DEFER_BLOCKING 0x1, 0x180 ;  /* 0x0046000000007b1d */ /* 0x000fe20000010000 */
[----:B------:R-:W-:Y:S01]  /*74e0*/  UISETP.NE.U32.AND UP1, UPT, UR6, URZ, UPT ;  /* 0x0000003f0600728c */ /* 0x000fe2000bf25070 */
[----:B--2---:R-:W-:-:S02]  /*74f0*/  SEL R24, R39, R26, P0 ;  /* 0x0000001a27187207 */ /* 0x004fc40000000000 */
[----:B----4-:R-:W-:Y:S02]  /*7500*/  SEL R33, R49, R38, P0 ;  /* 0x0000002631217207 */ /* 0x010fe40000000000 */
[----:B------:R-:W-:Y:S02]  /*7510*/  SEL R35, R38, R49, P0 ;  /* 0x0000003126237207 */ /* 0x000fe40000000000 */
[----:B-1----:R-:W0:Y:S01]  /*7520*/  LDC R28, c[0x0][0xa88] ;  /* 0x0002a200ff1c7b82 */ /* 0x002e220000000800 */
[----:B------:R-:W-:Y:S01]  /*7530*/  SEL R26, R26, R39, P0 ;  /* 0x000000271a1a7207 */ /* 0x000fe20000000000 */
[----:B---3--:R-:W-:Y:S01]  /*7540*/  IMAD.U32 R6, RZ, RZ, UR4 ;  /* 0x00000004ff067e24 */ /* 0x008fe2000f8e00ff */
[----:B------:R-:W-:Y:S02]  /*7550*/  SEL R25, R51, R40, P0 ;  /* 0x0000002833197207 */ /* 0x000fe40000000000 */
[----:B------:R-:W-:Y:S01]  /*7560*/  SEL R27, R40, R51, P0 ;  /* 0x00000033281b7207 */ /* 0x000fe20000000000 */
[----:B------:R1:W-:Y:S04]  /*7570*/  STSM.16.M88.4 [R46], R8 ;  /* 0x000000082e007844 */ /* 0x0003e80000000200 */
[----:B------:R2:W-:Y:S04]  /*7580*/  STSM.16.M88.4 [R44], R12 ;  /* 0x0000000c2c007844 */ /* 0x0005e80000000200 */
[----:B------:R2:W-:Y:S04]  /*7590*/  STSM.16.M88.4 [R42], R32 ;  /* 0x000000202a007844 */ /* 0x0005e80000000200 */
[----:B------:R2:W-:Y:S01]  /*75a0*/  STSM.16.M88.4 [R41], R24 ;  /* 0x0000001829007844 */ /* 0x0005e20000000200 */
[----:B------:R-:W-:Y:S01]  /*75b0*/  BAR.SYNC.DEFER_BLOCKING 0x1, 0x180 ;  /* 0x0046000000007b1d */ /* 0x000fe20000010000 */
[----:B------:R-:W-:-:S06]  /*75c0*/  UISETP.NE.AND.EX UP1, UPT, UR7, URZ, UPT, UP1 ;  /* 0x0000003f0700728c */ /* 0x000fcc000bf25310 */
[----:B------:R-:W-:-:S05]  /*75d0*/  PLOP3.LUT P0, PT, PT, PT, UP1, 0x80, 0x0 ;  /* 0x000000000000781c */ /* 0x000fca0003f0f018 */
[----:B------:R-:W-:-:S04]  /*75e0*/  @UP1 UIADD3 UR6, UP2, UR8, UR6, URZ ;  /* 0x0000000608061290 */ /* 0x000fc8000ff5e03f */
[----:B------:R-:W-:Y:S02]  /*75f0*/  @UP1 UIADD3.X UR7, UR9, UR7, URZ, UP2, !UPT ;  /* 0x0000000709071290 */ /* 0x000fe400097fe43f */
[----:B-1----:R-:W-:-:S04]  /*7600*/  IMAD.U32 R8, RZ, RZ, UR6 ;  /* 0x00000006ff087e24 */ /* 0x002fc8000f8e00ff */
[----:B------:R-:W-:Y:S01]  /*7610*/  IMAD.U32 R9, RZ, RZ, UR7 ;  /* 0x00000007ff097e24 */ /* 0x000fe2000f8e00ff */
[----:B------:R-:W3:Y:S01]  /*7620*/  @P1 LDG.E R20, desc[UR52][R6.64] ;  /* 0x0000003406141981 */ /* 0x000ee2000c1e1900 */
[----:B------:R-:W-:-:S03]  /*7630*/  UMOV UR4, URZ ;  /* 0x0000003f00047c82 */ /* 0x000fc60008000000 */
[----:B0-----:R2:W5:Y:S01]  /*7640*/  @P0 LDG.E R28, desc[UR52][R8.64] ;  /* 0x00000034081c0981 */ /* 0x001562000c1e1900 */
[----:B---3--:R-:W-:Y:S01]  /*7650*/  @P1 R2UR UR4, R20 ;  /* 0x00000000140412ca */ /* 0x008fe200000e0000 */
[----:B--2---:R-:W-:-:S14]  /*7660*/  @P0 BRA `(.L_x_146) ;  /* 0x0000000000100947 */ /* 0x004fdc0003800000 */
[----:B------:R-:W-:Y:S05]  /*7670*/  @!P1 BRA `(.L_x_146) ;  /* 0x00000000000c9947 */ /* 0x000fea0003800000 */
[----:B------:R-:W2:Y:S04]  /*7680*/  LDG.E R9, desc[UR52][R6.64] ;  /* 0x0000003406097981 */ /* 0x000ea8000c1e1900 */
[----:B-----5:R-:W2:Y:S02]  /*7690*/  LDG.E R28, desc[UR52][R6.64+0x4] ;  /* 0x00000434061c7981 */ /* 0x020ea4000c1e1900 */
[----:B--2---:R-:W-:-:S07]  /*76a0*/  IMAD.IADD R28, R28, 0x1, -R9 ;  /* 0x000000011c1c7824 */ /* 0x004fce00078e0a09 */
.L_x_146:
[----:B------:R-:W-:Y:S01]  /*76b0*/  USHF.R.S32.HI UR11, URZ, 0x1f, UR43 ;  /* 0x0000001f3f0b7899 */ /* 0x000fe2000801142b */
[----:B------:R-:W-:Y:S01]  /*76c0*/  IMAD R11, R19, 0xc0, R157 ;  /* 0x000000c0130b7824 */ /* 0x000fe200078e029d */
[----:B------:R-:W-:Y:S01]  /*76d0*/  ULDC.64 UR12, c[0x0][0xb70] ;  /* 0x0002dc00000c7ab9 */ /* 0x000fe20000000a00 */
[----:B------:R-:W-:Y:S01]  /*76e0*/  USHF.R.S32.HI UR9, URZ, 0x1f, UR4 ;  /* 0x0000001f3f097899 */ /* 0x000fe20008011404 */
[----:B------:R-:W-:Y:S01]  /*76f0*/  IMAD R7, R16, 0x40, R18 ;  /* 0x0000004010077824 */ /* 0x000fe200078e0212 */
[----:B------:R-:W-:Y:S01]  /*7700*/  UIMAD UR10, UR11, UR12, URZ ;  /* 0x0000000c0b0a72a4 */ /* 0x000fe2000f8e023f */
[----:B------:R-:W-:Y:S01]  /*7710*/  SHF.R.S32.HI R6, RZ, 0x1f, R11 ;  /* 0x0000001fff067819 */ /* 0x000fe2000001140b */
[----:B------:R-:W-:Y:S01]  /*7720*/  UMOV UR8, UR4 ;  /* 0x0000000400087c82 */ /* 0x000fe20008000000 */
[----:B------:R-:W-:Y:S01]  /*7730*/  USEL UR40, UR40, URZ, !UP0 ;  /* 0x0000003f28287287 */ /* 0x000fe2000c000000 */
[----:B------:R-:W-:Y:S01]  /*7740*/  IMAD.WIDE R4, R7, 0x2, R4 ;  /* 0x0000000207047825 */ /* 0x000fe200078e0204 */
[----:B------:R-:W-:Y:S01]  /*7750*/  UIMAD.WIDE.U32 UR6, UR43, UR12, UR8 ;  /* 0x0000000c2b0672a5 */ /* 0x000fe2000f8e0008 */
[----:B------:R-:W-:Y:S01]  /*7760*/  LOP3.LUT P0, RZ, R22, 0x3, RZ, 0xc0, !PT ;  /* 0x0000000316ff7812 */ /* 0x000fe2000780c0ff */
[----:B------:R-:W-:Y:S01]  /*7770*/  UIMAD UR10, UR43, UR13, UR10 ;  /* 0x0000000d2b0a72a4 */ /* 0x000fe2000f8e020a */
[----:B------:R-:W-:Y:S01]  /*7780*/  VIADD R7, R11, 0x8 ;  /* 0x000000080b077836 */ /* 0x000fe20000000000 */
[----:B------:R-:W-:Y:S01]  /*7790*/  USEL UR39, UR39, URZ, !UP0 ;  /* 0x0000003f27277287 */ /* 0x000fe2000c000000 */
[C---:B------:R-:W-:Y:S01]  /*77a0*/  LOP3.LUT R25, R4.reuse, 0x380, RZ, 0xc0, !PT ;  /* 0x0000038004197812 */ /* 0x040fe200078ec0ff */
[----:B------:R-:W-:Y:S01]  /*77b0*/  ULDC.64 UR12, c[0x0][0xb78] ;  /* 0x0002de00000c7ab9 */ /* 0x000fe20000000a00 */
[----:B------:R-:W-:Y:S01]  /*77c0*/  UIADD3 UR7, UR7, UR10, URZ ;  /* 0x0000000a07077290 */ /* 0x000fe2000fffe03f */
[----:B------:R-:W-:Y:S01]  /*77d0*/  IADD3 R15, P3, R4, 0x3000, RZ ;  /* 0x00003000040f7810 */ /* 0x000fe20007f7e0ff */
[----:B------:R-:W-:Y:S01]  /*77e0*/  UIMAD UR8, UR40, UR12, URZ ;  /* 0x0000000c280872a4 */ /* 0x000fe2000f8e023f */
[----:B------:R-:W-:Y:S01]  /*77f0*/  SHF.R.U64 R25, R25, 0x3, RZ ;  /* 0x0000000319197819 */ /* 0x000fe200000012ff */
[----:B------:R-:W-:-:S02]  /*7800*/  UIMAD.WIDE.U32 UR6, UR39, UR12, UR6 ;  /* 0x0000000c270672a5 */ /* 0x000fc4000f8e0006 */
[----:B------:R-:W-:Y:S01]  /*7810*/  UIMAD UR8, UR39, UR13, UR8 ;  /* 0x0000000d270872a4 */ /* 0x000fe2000f8e0208 */
[----:B------:R-:W-:Y:S01]  /*7820*/  LOP3.LUT R24, R25, R4, RZ, 0x3c, !PT ;  /* 0x0000000419187212 */ /* 0x000fe200078e3cff */
[----:B------:R-:W-:Y:S02]  /*7830*/  IMAD.MOV.U32 R20, RZ, RZ, R18 ;  /* 0x000000ffff147224 */ /* 0x000fe400078e0012 */
[----:B------:R-:W-:Y:S01]  /*7840*/  IADD3 R8, P1, R11, UR6, RZ ;  /* 0x000000060b087c10 */ /* 0x000fe2000ff3e0ff */
[----:B------:R-:W-:Y:S02]  /*7850*/  IMAD.MOV.U32 R25, RZ, RZ, R5 ;  /* 0x000000ffff197224 */ /* 0x000fe400078e0005 */
[----:B------:R-:W-:-:S05]  /*7860*/  IMAD.U32 R9, RZ, RZ, UR8 ;  /* 0x00000008ff097e24 */ /* 0x000fca000f8e00ff */
[----:B------:R-:W-:Y:S01]  /*7870*/  IADD3.X R9, R6, UR7, R9, P1, !PT ;  /* 0x0000000706097c10 */ /* 0x000fe20008ffe409 */
[----:B------:R-:W-:Y:S01]  /*7880*/  ULDC.64 UR6, c[0x0][0xb40] ;  /* 0x0002d00000067ab9 */ /* 0x000fe20000000a00 */
[-C--:B-----5:R-:W-:Y:S02]  /*7890*/  ISETP.GE.OR P1, PT, R11, R28.reuse, P0 ;  /* 0x0000001c0b00720c */ /* 0x0a0fe40000726670 */
[----:B------:R-:W-:Y:S02]  /*78a0*/  LEA R32, P2, R8, UR6, 0x2 ;  /* 0x0000000608207c11 */ /* 0x000fe4000f8410ff */
[----:B------:R-:W-:Y:S02]  /*78b0*/  IADD3 R11, P4, R4, 0x4800, RZ ;  /* 0x00004800040b7810 */ /* 0x000fe40007f9e0ff */
[----:B------:R-:W-:Y:S01]  /*78c0*/  LEA.HI.X R33, R8, UR7, R9, 0x2, P2 ;  /* 0x0000000708217c11 */ /* 0x000fe200090f1409 */
[----:B------:R-:W-:Y:S01]  /*78d0*/  ULDC.64 UR6, c[0x0][0xaa0] ;  /* 0x0002a80000067ab9 */ /* 0x000fe20000000a00 */
[----:B------:R-:W-:Y:S01]  /*78e0*/  IADD3 R17, P2, R4, 0x1800, RZ ;  /* 0x0000180004117810 */ /* 0x000fe20007f5e0ff */
[--C-:B------:R-:W-:Y:S01]  /*78f0*/  IMAD.X R9, RZ, RZ, R5.reuse, P3 ;  /* 0x000000ffff097224 */ /* 0x100fe200018e0605 */
[----:B------:R-:W-:Y:S01]  /*7900*/  ISETP.GE.OR P0, PT, R7, R28, P0 ;  /* 0x0000001c0700720c */ /* 0x000fe20000706670 */
[--C-:B------:R-:W-:Y:S01]  /*7910*/  IMAD.X R7, RZ, RZ, R5.reuse, P4 ;  /* 0x000000ffff077224 */ /* 0x100fe200020e0605 */
[----:B------:R-:W-:Y:S01]  /*7920*/  LOP3.LUT R10, R17, 0x380, RZ, 0xc0, !PT ;  /* 0x00000380110a7812 */ /* 0x000fe200078ec0ff */
[----:B------:R-:W-:Y:S01]  /*7930*/  IMAD.X R13, RZ, RZ, R5, P2 ;  /* 0x000000ffff0d7224 */ /* 0x000fe200010e0605 */
[----:B------:R-:W-:Y:S01]  /*7940*/  LOP3.LUT R8, R15, 0x380, RZ, 0xc0, !PT ;  /* 0x000003800f087812 */ /* 0x000fe200078ec0ff */
[----:B------:R-:W-:Y:S01]  /*7950*/  @!P1 STG.E desc[UR52][R32.64], R3 ;  /* 0x0000000320009986 */ /* 0x000fe2000c101934 */
[----:B------:R-:W-:-:S02]  /*7960*/  SHF.R.U64 R10, R10, 0x3, RZ ;  /* 0x000000030a0a7819 */ /* 0x000fc400000012ff */
[----:B------:R-:W-:Y:S02]  /*7970*/  LOP3.LUT R6, R11, 0x380, RZ, 0xc0, !PT ;  /* 0x000003800b067812 */ /* 0x000fe400078ec0ff */
[----:B------:R-:W-:Y:S01]  /*7980*/  LOP3.LUT R12, R10, R17, RZ, 0x3c, !PT ;  /* 0x000000110a0c7212 */ /* 0x000fe200078e3cff */
[----:B------:R-:W-:Y:S01]  /*7990*/  IMAD.U32 R17, RZ, RZ, UR6 ;  /* 0x00000006ff117e24 */ /* 0x000fe2000f8e00ff */
[----:B------:R-:W-:Y:S01]  /*79a0*/  SHF.R.U64 R8, R8, 0x3, RZ ;  /* 0x0000000308087819 */ /* 0x000fe200000012ff */
[----:B------:R-:W-:Y:S01]  /*79b0*/  UIMAD UR6, UR9, UR6, URZ ;  /* 0x00000006090672a4 */ /* 0x000fe2000f8e023f */
[----:B------:R-:W-:Y:S01]  /*79c0*/  SHF.R.U64 R4, R6, 0x3, RZ ;  /* 0x0000000306047819 */ /* 0x000fe200000012ff */
[----:B------:R0:W-:Y:S01]  /*79d0*/  @!P0 STG.E desc[UR52][R32.64+0x20], R0 ;  /* 0x0000200020008986 */ /* 0x0001e2000c101934 */
[----:B------:R-:W-:Y:S01]  /*79e0*/  SHF.R.S32.HI R21, RZ, 0x1f, R18 ;  /* 0x0000001fff157819 */ /* 0x000fe20000011412 */
[----:B------:R-:W-:Y:S01]  /*79f0*/  UIMAD UR6, UR4, UR7, UR6 ;  /* 0x00000007040672a4 */ /* 0x000fe2000f8e0206 */
[----:B------:R-:W-:Y:S01]  /*7a00*/  LOP3.LUT R8, R8, R15, RZ, 0x3c, !PT ;  /* 0x0000000f08087212 */ /* 0x000fe200078e3cff */
[----:B------:R-:W5:Y:S01]  /*7a10*/  LD.E.128 R24, desc[UR52][R24.64] ;  /* 0x0000003418187980 */ /* 0x000f62000c101d00 */
[----:B------:R-:W-:Y:S01]  /*7a20*/  LOP3.LUT R6, R4, R11, RZ, 0x3c, !PT ;  /* 0x0000000b04067212 */ /* 0x000fe200078e3cff */
[----:B------:R-:W-:Y:S01]  /*7a30*/  IMAD.WIDE.U32 R20, R17, UR4, R20 ;  /* 0x0000000411147c25 */ /* 0x000fe2000f8e0014 */
[----:B------:R-:W-:Y:S01]  /*7a40*/  ULDC UR4, c[0x0][0xa8c] ;  /* 0x0002a30000047ab9 */ /* 0x000fe20000000800 */
[----:B------:R-:W5:Y:S01]  /*7a50*/  LD.E.128 R12, desc[UR52][R12.64] ;  /* 0x000000340c0c7980 */ /* 0x000f62000c101d00 */
[----:B------:R-:W-:Y:S01]  /*7a60*/  ISETP.GE.AND P0, PT, R18, UR4, PT ;  /* 0x0000000412007c0c */ /* 0x000fe2000bf06270 */
[----:B------:R-:W-:-:S02]  /*7a70*/  IMAD R17, R19, -0xc0, R28 ;  /* 0xffffff4013117824 */ /* 0x000fc400078e021c */
[----:B------:R-:W5:Y:S01]  /*7a80*/  LD.E.128 R8, desc[UR52][R8.64] ;  /* 0x0000003408087980 */ /* 0x000f62000c101d00 */
[----:B0-----:R-:W-:Y:S02]  /*7a90*/  VIADD R0, R16, 0x30 ;  /* 0x0000003010007836 */ /* 0x001fe40000000000 */
[----:B------:R-:W-:Y:S01]  /*7aa0*/  VIADD R21, R21, UR6 ;  /* 0x0000000615157c36 */ /* 0x000fe20008000000 */
[----:B------:R-:W5:Y:S01]  /*7ab0*/  LD.E.128 R4, desc[UR52][R6.64] ;  /* 0x0000003406047980 */ /* 0x000f62000c101d00 */
[----:B------:R-:W-:Y:S01]  /*7ac0*/  ULDC.64 UR6, c[0x0][0xae0] ;  /* 0x0002b80000067ab9 */ /* 0x000fe20000000a00 */
[----:B------:R-:W-:Y:S01]  /*7ad0*/  @!PT LDS RZ, [RZ] ;  /* 0x00000000fffff984 */ /* 0x000fe20000000800 */
[----:B------:R-:W-:Y:S01]  /*7ae0*/  @!PT LDS RZ, [RZ] ;  /* 0x00000000fffff984 */ /* 0x000fe20000000800 */
[----:B------:R-:W-:Y:S01]  /*7af0*/  @!PT LDS RZ, [RZ] ;  /* 0x00000000fffff984 */ /* 0x000fe20000000800 */
[----:B------:R-:W-:Y:S01]  /*7b00*/  @!PT LDS RZ, [RZ] ;  /* 0x00000000fffff984 */ /* 0x000fe20000000800 */
[----:B------:R0:W-:Y:S06]  /*7b10*/  MEMBAR.ALL.CTA ;  /* 0x0000000000007992 */ /* 0x0001ec0000008000 */
[----:B0-----:R-:W0:Y:S01]  /*7b20*/  FENCE.VIEW.ASYNC.S ;  /* 0x00000000000073c6 */ /* 0x001e220000000000 */
[----:B------:R-:W-:Y:S01]  /*7b30*/  UIMAD UR4, UR11, UR6, URZ ;  /* 0x000000060b0472a4 */ /* 0x000fe2000f8e023f */
[----:B------:R-:W-:Y:S01]  /*7b40*/  ISETP.GE.OR P3, PT, R0, R17, P0 ;  /* 0x000000110000720c */ /* 0x000fe20000766670 */
[----:B------:R-:W-:-:S02]  /*7b50*/  IMAD.U32 R33, RZ, RZ, UR6 ;  /* 0x00000006ff217e24 */ /* 0x000fc4000f8e00ff */
[C---:B------:R-:W-:Y:S01]  /*7b60*/  VIADD R0, R16.reuse, 0x60 ;  /* 0x0000006010007836 */ /* 0x040fe20000000000 */
[----:B------:R-:W-:Y:S01]  /*7b70*/  UIMAD UR4, UR43, UR7, UR4 ;  /* 0x000000072b0472a4 */ /* 0x000fe2000f8e0204 */
[----:B------:R-:W-:Y:S02]  /*7b80*/  VIADD R3, R16, 0x90 ;  /* 0x0000009010037836 */ /* 0x000fe40000000000 */
[----:B------:R-:W-:Y:S01]  /*7b90*/  IMAD.WIDE.U32 R20, R33, UR43, R20 ;  /* 0x0000002b21147c25 */ /* 0x000fe2000f8e0014 */
[-C--:B------:R-:W-:Y:S01]  /*7ba0*/  ISETP.GE.OR P1, PT, R0, R17.reuse, P0 ;  /* 0x000000110000720c */ /* 0x080fe20000726670 */
[----:B------:R-:W-:Y:S01]  /*7bb0*/  ULDC.64 UR6, c[0x0][0xae8] ;  /* 0x0002ba0000067ab9 */ /* 0x000fe20000000a00 */
[-C--:B------:R-:W-:Y:S01]  /*7bc0*/  ISETP.GE.OR P2, PT, R3, R17.reuse, P0 ;  /* 0x000000110300720c */ /* 0x080fe20000746670 */
[----:B------:R-:W-:Y:S01]  /*7bd0*/  VIADD R21, R21, UR4 ;  /* 0x0000000415157c36 */ /* 0x000fe20008000000 */
[----:B------:R-:W-:Y:S01]  /*7be0*/  ISETP.GE.OR P0, PT, R16, R17, P0 ;  /* 0x000000111000720c */ /* 0x000fe20000706670 */
[----:B------:R-:W-:Y:S01]  /*7bf0*/  UIMAD UR4, UR40, UR6, URZ ;  /* 0x00000006280472a4 */ /* 0x000fe2000f8e023f */
[----:B------:R-:W-:-:S02]  /*7c00*/  VIADD R2, R2, 0x13220 ;  /* 0x0001322002027836 */ /* 0x000fc40000000000 */
[----:B------:R-:W-:Y:S01]  /*7c10*/  IMAD.U32 R35, RZ, RZ, UR6 ;  /* 0x00000006ff237e24 */ /* 0x000fe2000f8e00ff */
[----:B------:R-:W-:Y:S02]  /*7c20*/  UIMAD UR4, UR39, UR7, UR4 ;  /* 0x00000007270472a4 */ /* 0x000fe4000f8e0204 */
[----:B------:R-:W-:Y:S01]  /*7c30*/  PRMT R2, RZ, 0x654, R2 ;  /* 0x00000654ff027816 */ /* 0x000fe20000000002 */
[----:B------:R-:W-:Y:S01]  /*7c40*/  IMAD.WIDE.U32 R34, R35, UR39, R20 ;  /* 0x0000002723227c25 */ /* 0x000fe2000f8e0014 */
[--C-:B------:R-:W-:Y:S01]  /*7c50*/  SHF.R.S32.HI R17, RZ, 0x1f, R16.reuse ;  /* 0x0000001fff117819 */ /* 0x100fe20000011410 */
[----:B------:R-:W-:Y:S01]  /*7c60*/  BSSY B1, `(.L_x_147) ;  /* 0x0000010000017945 */ /* 0x000fe20003800000 */
[----:B0-----:R0:W-:Y:S01]  /*7c70*/  SYNCS.ARRIVE.TRANS64.RED.A1T0 RZ, [R2+URZ], RZ ;  /* 0x000000ff02ff79a7 */ /* 0x0011e2000810043f */
[----:B------:R-:W-:Y:S02]  /*7c80*/  VIADD R37, R35, UR4 ;  /* 0x0000000423257c36 */ /* 0x000fe40008000000 */
[----:B------:R-:W-:Y:S01]  /*7c90*/  IMAD.WIDE R32, R19, 0xc0, R16 ;  /* 0x000000c013207825 */ /* 0x000fe200078e0210 */
[----:B------:R-:W-:Y:S06]  /*7ca0*/  @P0 BRA `(.L_x_148) ;  /* 0x00000000002c0947 */ /* 0x000fec0003800000 */
[----:B------:R-:W-:Y:S01]  /*7cb0*/  ULDC.64 UR6, c[0x0][0xad8] ;  /* 0x0002b60000067ab9 */ /* 0x000fe20000000a00 */
[----:B0-----:R-:W-:Y:S02]  /*7cc0*/  IMAD.MOV.U32 R2, RZ, RZ, R34 ;  /* 0x000000ffff027224 */ /* 0x001fe400078e0022 */
[----:B------:R-:W-:Y:S02]  /*7cd0*/  IMAD R19, R33, UR6, RZ ;  /* 0x0000000621137c24 */ /* 0x000fe4000f8e02ff */
[----:B------:R-:W-:Y:S02]  /*7ce0*/  IMAD.MOV.U32 R3, RZ, RZ, R37 ;  /* 0x000000ffff037224 */ /* 0x000fe400078e0025 */
[C---:B------:R-:W-:Y:S02]  /*7cf0*/  IMAD R19, R32.reuse, UR7, R19 ;  /* 0x0000000720137c24 */ /* 0x040fe4000f8e0213 */
[----:B------:R-:W-:Y:S01]  /*7d00*/  IMAD.WIDE.U32 R2, R32, UR6, R2 ;  /* 0x0000000620027c25 */ /* 0x000fe2000f8e0002 */
[----:B------:R-:W-:-:S03]  /*7d10*/  ULDC.64 UR6, c[0x0][0xa80] ;  /* 0x0002a00000067ab9 */ /* 0x000fc60000000a00 */
[----:B------:R-:W-:Y:S01]  /*7d20*/  IMAD.IADD R3, R3, 0x1, R19 ;  /* 0x0000000103037824 */ /* 0x000fe200078e0213 */
[----:B------:R-:W-:-:S04]  /*7d30*/  LEA R20, P0, R2, UR6, 0x1 ;  /* 0x0000000602147c11 */ /* 0x000fc8000f8008ff */
[----:B------:R-:W-:-:S05]  /*7d40*/  LEA.HI.X R21, R2, UR7, R3, 0x1, P0 ;  /* 0x0000000702157c11 */ /* 0x000fca00080f0c03 */
[----:B-----5:R1:W-:Y:S04]  /*7d50*/  STG.E.128 desc[UR52][R20.64], R24 ;  /* 0x0000001814007986 */ /* 0x0203e8000c101d34 */
.L_x_148:
[----:B------:R-:W-:Y:S05]  /*7d60*/  BSYNC B1 ;  /* 0x0000000000017941 */ /* 0x000fea0003800000 */
.L_x_147:
[----:B------:R-:W-:Y:S04]  /*7d70*/  BSSY B1, `(.L_x_149) ;  /* 0x000000f000017945 */ /* 0x000fe80003800000 */
[----:B------:R-:W-:Y:S05]  /*7d80*/  @P3 BRA `(.L_x_150) ;  /* 0x0000000000343947 */ /* 0x000fea0003800000 */
[----:B------:R-:W-:Y:S01]  /*7d90*/  IADD3 R19, P0, R32, 0x30, RZ ;  /* 0x0000003020137810 */ /* 0x000fe20007f1e0ff */
[----:B------:R-:W-:Y:S01]  /*7da0*/  ULDC.64 UR6, c[0x0][0xad8] ;  /* 0x0002b60000067ab9 */ /* 0x000fe20000000a00 */
[----:B0-----:R-:W-:Y:S02]  /*7db0*/  IMAD.MOV.U32 R2, RZ, RZ, R34 ;  /* 0x000000ffff027224 */ /* 0x001fe400078e0022 */
[----:B------:R-:W-:Y:S02]  /*7dc0*/  IMAD.MOV.U32 R3, RZ, RZ, R37 ;  /* 0x000000ffff037224 */ /* 0x000fe400078e0025 */
[----:B------:R-:W-:Y:S02]  /*7dd0*/  IMAD.X R0, RZ, RZ, R33, P0 ;  /* 0x000000ffff007224 */ /* 0x000fe400000e0621 */
[----:B------:R-:W-:-:S04]  /*7de0*/  IMAD.WIDE.U32 R2, R19, UR6, R2 ;  /* 0x0000000613027c25 */ /* 0x000fc8000f8e0002 */
[----:B------:R-:W-:-:S04]  /*7df0*/  IMAD R0, R0, UR6, RZ ;  /* 0x0000000600007c24 */ /* 0x000fc8000f8e02ff */
[----:B------:R-:W-:Y:S01]  /*7e00*/  IMAD R19, R19, UR7, R0 ;  /* 0x0000000713137c24 */ /* 0x000fe2000f8e0200 */
[----:B------:R-:W-:Y:S02]  /*7e10*/  ULDC.64 UR6, c[0x0][0xa80] ;  /* 0x0002a00000067ab9 */ /* 0x000fe40000000a00 */
[----:B-1----:R-:W-:Y:S01]  /*7e20*/  LEA R20, P0, R2, UR6, 0x1 ;  /* 0x0000000602147c11 */ /* 0x002fe2000f8008ff */
[----:B------:R-:W-:-:S05]  /*7e30*/  IMAD.IADD R3, R3, 0x1, R19 ;  /* 0x0000000103037824 */ /* 0x000fca00078e0213 */
[----:B------:R-:W-:-:S05]  /*7e40*/  LEA.HI.X R21, R2, UR7, R3, 0x1, P0 ;  /* 0x0000000702157c11 */ /* 0x000fca00080f0c03 */
[----:B-----5:R2:W-:Y:S02]  /*7e50*/  STG.E.128 desc[UR52][R20.64], R12 ;  /* 0x0000000c14007986 */ /* 0x0205e4000c101d34 */
.L_x_150:
[----:B------:R-:W-:Y:S05]  /*7e60*/  BSYNC B1 ;  /* 0x0000000000017941 */ /* 0x000fea0003800000 */
.L_x_149:
[----:B------:R-:W-:Y:S04]  /*7e70*/  BSSY B1, `(.L_x_151) ;  /* 0x000000f000017945 */ /* 0x000fe80003800000 */
[----:B------:R-:W-:Y:S05]  /*7e80*/  @P1 BRA `(.L_x_152) ;  /* 0x0000000000341947 */ /* 0x000fea0003800000 */
[----:B--2--5:R-:W-:Y:S01]  /*7e90*/  IADD3 R13, P0, R32, 0x60, RZ ;  /* 0x00000060200d7810 */ /* 0x024fe20007f1e0ff */
        /* <DEDUP_REMOVED lines=8> */
[----:B------:R-:W-:Y:S01]  /*7f20*/  LEA R12, P0, R2, UR6, 0x1 ;  /* 0x00000006020c7c11 */ /* 0x000fe2000f8008ff */
[----:B------:R-:W-:-:S05]  /*7f30*/  IMAD.IADD R3, R3, 0x1, R13 ;  /* 0x0000000103037824 */ /* 0x000fca00078e020d */
[----:B------:R-:W-:-:S05]  /*7f40*/  LEA.HI.X R13, R2, UR7, R3, 0x1, P0 ;  /* 0x00000007020d7c11 */ /* 0x000fca00080f0c03 */
[----:B------:R3:W-:Y:S02]  /*7f50*/  STG.E.128 desc[UR52][R12.64], R8 ;  /* 0x000000080c007986 */ /* 0x0007e4000c101d34 */
.L_x_152:
[----:B------:R-:W-:Y:S05]  /*7f60*/  BSYNC B1 ;  /* 0x0000000000017941 */ /* 0x000fea0003800000 */
.L_x_151:
[----:B------:R-:W-:Y:S05]  /*7f70*/  @P2 BRA `(.L_x_153) ;  /* 0x0000000800982947 */ /* 0x000fea0003800000 */
[----:B---3-5:R-:W-:Y:S01]  /*7f80*/  IADD3 R9, P0, R32, 0x90, RZ ;  /* 0x0000009020097810 */ /* 0x028fe20007f1e0ff */
        /* <DEDUP_REMOVED lines=11> */
[----:B------:R4:W-:Y:S01]  /*8040*/  STG.E.128 desc[UR52][R8.64], R4 ;  /* 0x0000000408007986 */ /* 0x0009e2000c101d34 */
[----:B------:R-:W-:Y:S05]  /*8050*/  BRA `(.L_x_153) ;  /* 0x0000000800607947 */ /* 0x000fea0003800000 */
.L_x_145:
[----:B------:R-:W-:Y:S01]  /*8060*/  ULDC.64 UR6, c[0x0][0xbd8] ;  /* 0x0002f60000067ab9 */ /* 0x000fe20000000a00 */
[----:B------:R-:W-:Y:S01]  /*8070*/  IMAD.MOV.U32 R7, RZ, RZ, RZ ;  /* 0x000000ffff077224 */ /* 0x000fe200078e00ff */
[----:B------:R-:W-:Y:S01]  /*8080*/  UISETP.NE.U32.AND UP0, UPT, UR6, URZ, UPT ;  /* 0x0000003f0600728c */ /* 0x000fe2000bf05070 */
[----:B------:R-:W0:Y:S03]  /*8090*/  S2R R4, SR_TID.X ;  /* 0x0000000000047919 */ /* 0x000e260000002100 */
[----:B------:R-:W-:-:S03]  /*80a0*/  UISETP.NE.AND.EX UP0, UPT, UR7, URZ, UPT, UP0 ;  /* 0x0000003f0700728c */ /* 0x000fc6000bf05300 */
[----:B------:R-:W-:Y:S02]  /*80b0*/  ULDC.64 UR6, c[0x0][0xbd8] ;  /* 0x0002f60000067ab9 */ /* 0x000fe40000000a00 */
[----:B------:R-:W-:Y:S01]  /*80c0*/  UIMAD.WIDE UR6, UR39, 0x4, UR6 ;  /* 0x00000004270678a5 */ /* 0x000fe2000f8e0206 */
[----:B------:R-:W1:Y:S01]  /*80d0*/  LDC R0, c[0x0][0xa88] ;  /* 0x0002a200ff007b82 */ /* 0x000e620000000800 */
[----:B------:R-:W-:-:S04]  /*80e0*/  PLOP3.LUT P1, PT, PT, PT, UP0, 0x80, 0x0 ;  /* 0x000000000000781c */ /* 0x000fc80003f2f008 */
[----:B------:R-:W-:Y:S02]  /*80f0*/  IMAD.U32 R2, RZ, RZ, UR6 ;  /* 0x00000006ff027e24 */ /* 0x000fe4000f8e00ff */
[----:B------:R-:W-:Y:S01]  /*8100*/  IMAD.U32 R3, RZ, RZ, UR7 ;  /* 0x00000007ff037e24 */ /* 0x000fe2000f8e00ff */
[----:B------:R-:W-:Y:S02]  /*8110*/  ULDC.64 UR6, c[0x0][0xbe0] ;  /* 0x0002f80000067ab9 */ /* 0x000fe40000000a00 */
[----:B------:R-:W-:-:S04]  /*8120*/  UISETP.NE.U32.AND UP1, UPT, UR6, URZ, UPT ;  /* 0x0000003f0600728c */ /* 0x000fc8000bf25070 */
[----:B------:R-:W-:Y:S01]  /*8130*/  UISETP.NE.AND.EX UP1, UPT, UR7, URZ, UPT, UP1 ;  /* 0x0000003f0700728c */ /* 0x000fe2000bf25310 */
[----:B------:R2:W5:Y:S05]  /*8140*/  @P1 LDG.E R7, desc[UR52][R2.64] ;  /* 0x0000003402071981 */ /* 0x00056a000c1e1900 */
[----:B------:R-:W-:Y:S01]  /*8150*/  PLOP3.LUT P2, PT, PT, PT, UP1, 0x80, 0x0 ;  /* 0x000000000000781c */ /* 0x000fe20003f4f018 */
[----:B0-----:R-:W-:-:S04]  /*8160*/  VIADD R6, R4, 0xffffff80 ;  /* 0xffffff8004067836 */ /* 0x001fc80000000000 */
[----:B------:R-:W-:Y:S02]  /*8170*/  @UP1 ULDC.64 UR6, c[0x0][0xbe0] ;  /* 0x0002f80000061ab9 */ /* 0x000fe40000000a00 */
[----:B------:R-:W-:-:S06]  /*8180*/  @UP1 UIMAD.WIDE UR6, UR39, 0x4, UR6 ;  /* 0x00000004270618a5 */ /* 0x000fcc000f8e0206 */
[----:B------:R-:W-:Y:S02]  /*8190*/  IMAD.U32 R4, RZ, RZ, UR6 ;  /* 0x00000006ff047e24 */ /* 0x000fe4000f8e00ff */
[----:B------:R-:W-:-:S05]  /*81a0*/  IMAD.U32 R5, RZ, RZ, UR7 ;  /* 0x00000007ff057e24 */ /* 0x000fca000f8e00ff */
[----:B-1----:R2:W5:Y:S01]  /*81b0*/  @P2 LDG.E R0, desc[UR52][R4.64] ;  /* 0x0000003404002981 */ /* 0x002562000c1e1900 */
[----:B------:R-:W-:Y:S01]  /*81c0*/  ISETP.GT.AND P0, PT, R6, 0xbf, PT ;  /* 0x000000bf0600780c */ /* 0x000fe20003f04270 */
[----:B------:R-:W-:-:S12]  /*81d0*/  @P2 BRA `(.L_x_154) ;  /* 0x0000000000102947 */ /* 0x000fd80003800000 */
[----:B------:R-:W-:Y:S05]  /*81e0*/  @!P1 BRA `(.L_x_154) ;  /* 0x00000000000c9947 */ /* 0x000fea0003800000 */
[----:B--2---:R-:W2:Y:S04]  /*81f0*/  LDG.E R5, desc[UR52][R2.64] ;  /* 0x0000003402057981 */ /* 0x004ea8000c1e1900 */
[----:B-----5:R-:W2:Y:S02]  /*8200*/  LDG.E R0, desc[UR52][R2.64+0x4] ;  /* 0x0000043402007981 */ /* 0x020ea4000c1e1900 */
[----:B--2---:R-:W-:-:S07]  /*8210*/  IMAD.IADD R0, R0, 0x1, -R5 ;  /* 0x0000000100007824 */ /* 0x004fce00078e0a05 */
.L_x_154:
[----:B------:R-:W-:Y:S01]  /*8220*/  USHF.R.S32.HI UR7, URZ, 0x1f, UR43 ;  /* 0x0000001f3f077899 */ /* 0x000fe2000801142b */
[----:B------:R-:W-:Y:S01]  /*8230*/  BSSY B1, `(.L_x_155) ;  /* 0x000001e000017945 */ /* 0x000fe20003800000 */
[----:B------:R-:W-:Y:S01]  /*8240*/  USEL UR39, UR39, URZ, !UP0 ;  /* 0x0000003f27277287 */ /* 0x000fe2000c000000 */
[----:B------:R-:W-:Y:S01]  /*8250*/  SHF.R.S32.HI R9, RZ, 0x1f, R18 ;  /* 0x0000001fff097819 */ /* 0x000fe20000011412 */
[----:B------:R-:W-:Y:S01]  /*8260*/  USEL UR40, UR40, URZ, !UP0 ;  /* 0x0000003f28287287 */ /* 0x000fe2000c000000 */
[----:B-----5:R-:W-:Y:S01]  /*8270*/  SHF.R.S32.HI R6, RZ, 0x1f, R7 ;  /* 0x0000001fff067819 */ /* 0x020fe20000011407 */
[----:B------:R-:W-:Y:S10]  /*8280*/  @P0 BRA `(.L_x_156) ;  /* 0x0000000000600947 */ /* 0x000ff40003800000 */
[----:B--2---:R-:W0:Y:S02]  /*8290*/  S2R R2, SR_TID.X ;  /* 0x0000000000027919 */ /* 0x004e240000002100 */
[----:B0-----:R-:W-:-:S04]  /*82a0*/  IMAD R2, R19, 0xc0, R2 ;  /* 0x000000c013027824 */ /* 0x001fc800078e0202 */
[----:B------:R-:W-:-:S05]  /*82b0*/  VIADD R3, R2, 0xffffff80 ;  /* 0xffffff8002037836 */ /* 0x000fca0000000000 */
[----:B------:R-:W-:-:S13]  /*82c0*/  ISETP.GE.AND P0, PT, R3, R0, PT ;  /* 0x000000000300720c */ /* 0x000fda0003f06270 */
[----:B------:R-:W-:Y:S05]  /*82d0*/  @P0 BRA `(.L_x_156) ;  /* 0x00000000004c0947 */ /* 0x000fea0003800000 */
[C---:B------:R-:W-:Y:S01]  /*82e0*/  IADD3 R2, P0, R3.reuse, R7, RZ ;  /* 0x0000000703027210 */ /* 0x040fe20007f1e0ff */
[----:B------:R-:W-:Y:S02]  /*82f0*/  ULDC.64 UR8, c[0x0][0xb70] ;  /* 0x0002dc0000087ab9 */ /* 0x000fe40000000a00 */
[----:B------:R-:W-:Y:S01]  /*8300*/  UIMAD UR4, UR7, UR8, URZ ;  /* 0x00000008070472a4 */ /* 0x000fe2000f8e023f */
[----:B------:R-:W-:Y:S01]  /*8310*/  LEA.HI.X.SX32 R3, R3, R6, 0x1, P0 ;  /* 0x0000000603037211 */ /* 0x000fe200000f0eff */
[----:B------:R-:W-:Y:S02]  /*8320*/  IMAD.U32 R5, RZ, RZ, UR8 ;  /* 0x00000008ff057e24 */ /* 0x000fe4000f8e00ff */
[----:B------:R-:W-:Y:S02]  /*8330*/  UIMAD UR4, UR43, UR9, UR4 ;  /* 0x000000092b0472a4 */ /* 0x000fe4000f8e0204 */
[----:B------:R-:W-:Y:S01]  /*8340*/  IMAD.WIDE.U32 R2, R5, UR43, R2 ;  /* 0x0000002b05027c25 */ /* 0x000fe2000f8e0002 */
[----:B------:R-:W-:-:S02]  /*8350*/  ULDC.64 UR8, c[0x0][0xb78] ;  /* 0x0002de0000087ab9 */ /* 0x000fc40000000a00 */
[----:B------:R-:W-:Y:S01]  /*8360*/  UIMAD UR6, UR40, UR8, URZ ;  /* 0x00000008280672a4 */ /* 0x000fe2000f8e023f */
[----:B------:R-:W-:Y:S02]  /*8370*/  VIADD R3, R3, UR4 ;  /* 0x0000000403037c36 */ /* 0x000fe40008000000 */
[----:B------:R-:W-:Y:S01]  /*8380*/  IMAD.U32 R5, RZ, RZ, UR8 ;  /* 0x00000008ff057e24 */ /* 0x000fe2000f8e00ff */
[----:B------:R-:W-:-:S03]  /*8390*/  UIMAD UR6, UR39, UR9, UR6 ;  /* 0x00000009270672a4 */ /* 0x000fc6000f8e0206 */
[----:B------:R-:W-:Y:S01]  /*83a0*/  IMAD.WIDE.U32 R2, R5, UR39, R2 ;  /* 0x0000002705027c25 */ /* 0x000fe2000f8e0002 */
[----:B------:R-:W-:-:S03]  /*83b0*/  ULDC.64 UR8, c[0x0][0xb40] ;  /* 0x0002d00000087ab9 */ /* 0x000fc60000000a00 */
[----:B------:R-:W-:Y:S01]  /*83c0*/  VIADD R3, R3, UR6 ;  /* 0x0000000603037c36 */ /* 0x000fe20008000000 */
[----:B------:R-:W-:-:S04]  /*83d0*/  LEA R4, P0, R2, UR8, 0x2 ;  /* 0x0000000802047c11 */ /* 0x000fc8000f8010ff */
[----:B------:R-:W-:Y:S01]  /*83e0*/  LEA.HI.X R5, R2, UR9, R3, 0x2, P0 ;  /* 0x0000000902057c11 */ /* 0x000fe200080f1403 */
[----:B------:R-:W-:-:S05]  /*83f0*/  IMAD.MOV.U32 R3, RZ, RZ, -0x800000 ;  /* 0xff800000ff037424 */ /* 0x000fca00078e00ff */
[----:B------:R0:W-:Y:S03]  /*8400*/  STG.E desc[UR52][R4.64], R3 ;  /* 0x0000000304007986 */ /* 0x0001e6000c101934 */
.L_x_156:
[----:B------:R-:W-:Y:S05]  /*8410*/  BSYNC B1 ;  /* 0x0000000000017941 */ /* 0x000fea0003800000 */
.L_x_155:
[----:B------:R-:W-:Y:S01]  /*8420*/  ULDC.64 UR8, c[0x0][0xaa0] ;  /* 0x0002a80000087ab9 */ /* 0x000fe20000000a00 */
[----:B--2---:R-:W-:Y:S01]  /*8430*/  IMAD.MOV.U32 R2, RZ, RZ, R18 ;  /* 0x000000ffff027224 */ /* 0x004fe200078e0012 */
[----:B------:R-:W-:Y:S01]  /*8440*/  ULDC UR6, c[0x0][0xa8c] ;  /* 0x0002a30000067ab9 */ /* 0x000fe20000000800 */
[----:B0-----:R-:W-:Y:S01]  /*8450*/  IMAD.MOV.U32 R3, RZ, RZ, R9 ;  /* 0x000000ffff037224 */ /* 0x001fe200078e0009 */
[----:B------:R-:W-:Y:S01]  /*8460*/  ISETP.GE.AND P0, PT, R18, UR6, PT ;  /* 0x0000000612007c0c */ /* 0x000fe2000bf06270 */
[----:B------:R-:W-:Y:S01]  /*8470*/  IMAD R4, R6, UR8, RZ ;  /* 0x0000000806047c24 */ /* 0x000fe2000f8e02ff */
[----:B------:R-:W-:Y:S01]  /*8480*/  BSSY B1, `(.L_x_157) ;  /* 0x0000027000017945 */ /* 0x000fe20003800000 */
[----:B------:R-:W-:-:S04]  /*8490*/  IMAD.WIDE.U32 R2, R7, UR8, R2 ;  /* 0x0000000807027c25 */ /* 0x000fc8000f8e0002 */
[----:B------:R-:W-:Y:S01]  /*84a0*/  IMAD R7, R7, UR9, R4 ;  /* 0x0000000907077c24 */ /* 0x000fe2000f8e0204 */
[----:B------:R-:W-:Y:S01]  /*84b0*/  ULDC.64 UR8, c[0x0][0xae0] ;  /* 0x0002b80000087ab9 */ /* 0x000fe20000000a00 */
[----:B------:R-:W-:Y:S01]  /*84c0*/  VIADD R4, R16, 0x30 ;  /* 0x0000003010047836 */ /* 0x000fe20000000000 */
[----:B------:R-:W-:Y:S01]  /*84d0*/  UIMAD UR4, UR7, UR8, URZ ;  /* 0x00000008070472a4 */ /* 0x000fe2000f8e023f */
[----:B------:R-:W-:Y:S02]  /*84e0*/  IMAD R5, R19, -0xc0, R0 ;  /* 0xffffff4013057824 */ /* 0x000fe400078e0200 */
[----:B------:R-:W-:Y:S01]  /*84f0*/  IMAD.IADD R3, R3, 0x1, R7 ;  /* 0x0000000103037824 */ /* 0x000fe200078e0207 */
[----:B------:R-:W-:Y:S01]  /*8500*/  UIMAD UR4, UR43, UR9, UR4 ;  /* 0x000000092b0472a4 */ /* 0x000fe2000f8e0204 */
[----:B------:R-:W-:Y:S01]  /*8510*/  IMAD.U32 R7, RZ, RZ, UR8 ;  /* 0x00000008ff077e24 */ /* 0x000fe2000f8e00ff */
[----:B------:R-:W-:Y:S01]  /*8520*/  ISETP.GE.OR P3, PT, R4, R5, P0 ;  /* 0x000000050400720c */ /* 0x000fe20000766670 */
[C---:B------:R-:W-:Y:S01]  /*8530*/  VIADD R0, R16.reuse, 0x60 ;  /* 0x0000006010007836 */ /* 0x040fe20000000000 */
[----:B------:R-:W-:Y:S01]  /*8540*/  ULDC.64 UR6, c[0x0][0xae8] ;  /* 0x0002ba0000067ab9 */ /* 0x000fe20000000a00 */
[----:B------:R-:W-:-:S02]  /*8550*/  VIADD R4, R16, 0x90 ;  /* 0x0000009010047836 */ /* 0x000fc40000000000 */
[----:B------:R-:W-:Y:S01]  /*8560*/  IMAD.WIDE.U32 R2, R7, UR43, R2 ;  /* 0x0000002b07027c25 */ /* 0x000fe2000f8e0002 */
[-C--:B------:R-:W-:Y:S02]  /*8570*/  ISETP.GE.OR P1, PT, R0, R5.reuse, P0 ;  /* 0x000000050000720c */ /* 0x080fe40000726670 */
[-C--:B------:R-:W-:Y:S01]  /*8580*/  ISETP.GE.OR P2, PT, R4, R5.reuse, P0 ;  /* 0x000000050400720c */ /* 0x080fe20000746670 */
[----:B------:R-:W-:Y:S01]  /*8590*/  VIADD R3, R3, UR4 ;  /* 0x0000000403037c36 */ /* 0x000fe20008000000 */
[----:B------:R-:W-:Y:S01]  /*85a0*/  ISETP.GE.OR P0, PT, R16, R5, P0 ;  /* 0x000000051000720c */ /* 0x000fe20000706670 */
[----:B------:R-:W-:Y:S02]  /*85b0*/  UIMAD UR4, UR40, UR6, URZ ;  /* 0x00000006280472a4 */ /* 0x000fe4000f8e023f */
[----:B------:R-:W-:Y:S01]  /*85c0*/  IMAD.U32 R9, RZ, RZ, UR6 ;  /* 0x00000006ff097e24 */ /* 0x000fe2000f8e00ff */
[--C-:B------:R-:W-:Y:S01]  /*85d0*/  SHF.R.S32.HI R7, RZ, 0x1f, R16.reuse ;  /* 0x0000001fff077819 */ /* 0x100fe20000011410 */
[----:B------:R-:W-:Y:S01]  /*85e0*/  IMAD.MOV.U32 R6, RZ, RZ, R16 ;  /* 0x000000ffff067224 */ /* 0x000fe200078e0010 */
[----:B------:R-:W-:-:S02]  /*85f0*/  UIMAD UR4, UR39, UR7, UR4 ;  /* 0x00000007270472a4 */ /* 0x000fc4000f8e0204 */
[----:B------:R-:W-:-:S04]  /*8600*/  IMAD.WIDE.U32 R4, R9, UR39, R2 ;  /* 0x0000002709047c25 */ /* 0x000fc8000f8e0002 */
[----:B------:R-:W-:-:S04]  /*8610*/  IMAD.WIDE R6, R19, 0xc0, R6 ;  /* 0x000000c013067825 */ /* 0x000fc800078e0206 */
[----:B------:R-:W-:Y:S01]  /*8620*/  VIADD R11, R5, UR4 ;  /* 0x00000004050b7c36 */ /* 0x000fe20008000000 */
[----:B------:R-:W-:Y:S06]  /*8630*/  @P0 BRA `(.L_x_158) ;  /* 0x00000000002c0947 */ /* 0x000fec0003800000 */
[----:B------:R-:W-:Y:S01]  /*8640*/  ULDC.64 UR6, c[0x0][0xad8] ;  /* 0x0002b60000067ab9 */ /* 0x000fe20000000a00 */
[----:B------:R-:W-:Y:S02]  /*8650*/  IMAD.MOV.U32 R2, RZ, RZ, R4 ;  /* 0x000000ffff027224 */ /* 0x000fe400078e0004 */
        /* <DEDUP_REMOVED lines=8> */
[----:B------:R0:W-:Y:S04]  /*86e0*/  STG.E.128 desc[UR52][R8.64], RZ ;  /* 0x000000ff08007986 */ /* 0x0001e8000c101d34 */
.L_x_158:
[----:B------:R-:W-:Y:S05]  /*86f0*/  BSYNC B1 ;  /* 0x0000000000017941 */ /* 0x000fea0003800000 */
.L_x_157:
[----:B------:R-:W-:Y:S04]  /*8700*/  BSSY B1, `(.L_x_159) ;  /* 0x000000f000017945 */ /* 0x000fe80003800000 */
[----:B------:R-:W-:Y:S05]  /*8710*/  @P3 BRA `(.L_x_160) ;  /* 0x0000000000343947 */ /* 0x000fea0003800000 */
[----:B0-----:R-:W-:Y:S01]  /*8720*/  IADD3 R9, P0, R6, 0x30, RZ ;  /* 0x0000003006097810 */ /* 0x001fe20007f1e0ff */
[----:B------:R-:W-:Y:S01]  /*8730*/  ULDC.64 UR6, c[0x0][0xad8] ;  /* 0x0002b60000067ab9 */ /* 0x000fe20000000a00 */
[----:B------:R-:W-:Y:S02]  /*8740*/  IMAD.MOV.U32 R2, RZ, RZ, R4 ;  /* 0x000000ffff027224 */ /* 0x000fe400078e0004 */
        /* <DEDUP_REMOVED lines=9> */
[----:B------:R1:W-:Y:S02]  /*87e0*/  STG.E.128 desc[UR52][R8.64], RZ ;  /* 0x000000ff08007986 */ /* 0x0003e4000c101d34 */
.L_x_160:
[----:B------:R-:W-:Y:S05]  /*87f0*/  BSYNC B1 ;  /* 0x0000000000017941 */ /* 0x000fea0003800000 */
.L_x_159:
[----:B------:R-:W-:Y:S04]  /*8800*/  BSSY B1, `(.L_x_161) ;  /* 0x000000f000017945 */ /* 0x000fe80003800000 */
[----:B------:R-:W-:Y:S05]  /*8810*/  @P1 BRA `(.L_x_162) ;  /* 0x0000000000341947 */ /* 0x000fea0003800000 */
[----:B01----:R-:W-:Y:S01]  /*8820*/  IADD3 R9, P0, R6, 0x60, RZ ;  /* 0x0000006006097810 */ /* 0x003fe20007f1e0ff */
        /* <DEDUP_REMOVED lines=12> */
.L_x_162:
[----:B------:R-:W-:Y:S05]  /*88f0*/  BSYNC B1 ;  /* 0x0000000000017941 */ /* 0x000fea0003800000 */
.L_x_161:
[----:B------:R-:W-:Y:S05]  /*8900*/  @P2 BRA `(.L_x_153) ;  /* 0x0000000000342947 */ /* 0x000fea0003800000 */
[----:B------:R-:W-:Y:S01]  /*8910*/  IADD3 R5, P0, R6, 0x90, RZ ;  /* 0x0000009006057810 */ /* 0x000fe20007f1e0ff */
        /* <DEDUP_REMOVED lines=12> */
.L_x_153:
[----:B------:R-:W-:Y:S05]  /*89e0*/  BSYNC B0 ;  /* 0x0000000000007941 */ /* 0x000fea0003800000 */
.L_x_144:
[----:B------:R-:W-:Y:S02]  /*89f0*/  ULDC UR4, c[0x0][0xc14] ;  /* 0x0003050000047ab9 */ /* 0x000fe40000000800 */
[----:B------:R-:W-:-:S13]  /*8a00*/  ISETP.GE.AND P0, PT, R31, UR4, PT ;  /* 0x000000041f007c0c */ /* 0x000fda000bf06270 */
[----:B------:R-:W-:Y:S05]  /*8a10*/  @!P0 BRA `(.L_x_163) ;  /* 0xffffff8000d88947 */ /* 0x000fea000383ffff */
[----:B------:R-:W-:Y:S05]  /*8a20*/  EXIT ;  /* 0x000000000000794d */ /* 0x000fea0003800000 */
.L_x_118:
[----:B------:R-:W-:-:S08]  /*8a30*/  NOP ;  /* 0x0000000000007918 */ /* 0x000fd00000000000 */
[----:B------:R-:W0:-:S00]  /*8a40*/  USETMAXREG.DEALLOC.CTAPOOL 0x20 ;  /* 0x00000020000079c8 */ /* 0x000e0000080e0500 */
[----:B0-----:R-:W2:Y:S01]  /*8a50*/  LDL.LU R2, [R1] ;  /* 0x0000000001027983 */ /* 0x001ea20000300800 */
[----:B------:R-:W-:-:S06]  /*8a60*/  LOP3.LUT R0, R0, 0x3, RZ, 0xc0, !PT ;  /* 0x0000000300007812 */ /* 0x000fcc00078ec0ff */
[----:B------:R-:W0:Y:S02]  /*8a70*/  SHFL.IDX PT, R0, R0, RZ, 0x1f ;  /* 0x00001fff00007589 */ /* 0x000e2400000e0000 */
[----:B0-----:R-:W-:Y:S01]  /*8a80*/  ISETP.NE.AND P0, PT, R0, RZ, PT ;  /* 0x000000ff0000720c */ /* 0x001fe20003f05270 */
[----:B------:R-:W-:Y:S01]  /*8a90*/  IMAD.MOV.U32 R0, RZ, RZ, RZ ;  /* 0x000000ffff007224 */ /* 0x000fe200078e00ff */
[----:B--2---:R-:W-:-:S11]  /*8aa0*/  LOP3.LUT R2, R2, 0xfffffffd, RZ, 0xc0, !PT ;  /* 0xfffffffd02027812 */ /* 0x004fd600078ec0ff */
[----:B------:R-:W-:-:S05]  /*8ab0*/  @P0 LOP3.LUT R2, R2, 0x2, RZ, 0xfc, !PT ;  /* 0x0000000202020812 */ /* 0x000fca00078efcff */
[----:B------:R0:W-:Y:S01]  /*8ac0*/  STL [R1], R2 ;  /* 0x0000000201007387 */ /* 0x0001e20000100800 */
[----:B------:R-:W-:Y:S05]  /*8ad0*/  @!P0 BRA `(.L_x_164) ;  /* 0x0000000000248947 */ /* 0x000fea0003800000 */
[----:B------:R-:W1:Y:S08]  /*8ae0*/  S2UR UR5, SR_CgaCtaId ;  /* 0x00000000000579c3 */ /* 0x000e700000008800 */
[----:B------:R-:W-:Y:S06]  /*8af0*/  BAR.SYNC.DEFER_BLOCKING 0x5, 0x200 ;  /* 0x0148000000007b1d */ /* 0x000fec0000010000 */
[----:B------:R-:W-:-:S02]  /*8b00*/  UMOV UR4, 0x400 ;  /* 0x0000040000047882 */ /* 0x000fc40000000000 */
[----:B-1----:R-:W-:-:S09]  /*8b10*/  ULEA UR4, UR5, UR4, 0x18 ;  /* 0x0000000405047291 */ /* 0x002fd2000f8ec03f */
[----:B------:R-:W1:Y:S02]  /*8b20*/  LDS.128 R24, [UR4+0x132d0] ;  /* 0x0132d004ff187984 */ /* 0x000e640008000c00 */
[----:B-1----:R-:W-:Y:S02]  /*8b30*/  R2UR UR51, R27 ;  /* 0x000000001b3372ca */ /* 0x002fe400000e0000 */
[----:B------:R-:W-:Y:S01]  /*8b40*/  R2UR UR38, R26 ;  /* 0x000000001a2672ca */ /* 0x000fe200000e0000 */
[----:B------:R-:W-:Y:S06]  /*8b50*/  BAR.ARV 0x4, 0x200 ;  /* 0x0108000000007b1d */ /* 0x000fec0000002000 */
[----:B------:R-:W-:Y:S08]  /*8b60*/  BRA `(.L_x_165) ;  /* 0x0000000800187947 */ /* 0x000ff00003800000 */
.L_x_164:
[----:B0-----:R-:W0:Y:S01]  /*8b70*/  S2R R2, SR_TID.X ;  /* 0x0000000000027919 */ /* 0x001e220000002100 */
[----:B------:R-:W-:Y:S01]  /*8b80*/  ULDC UR4, c[0x0][0xc14] ;  /* 0x0003050000047ab9 */ /* 0x000fe20000000800 */
[----:B------:R-:W1:Y:S01]  /*8b90*/  LDC R11, c[0x0][0xc10] ;  /* 0x00030400ff0b7b82 */ /* 0x000e620000000800 */
[----:B0-----:R-:W-:-:S04]  /*8ba0*/  LOP3.LUT R5, R2, 0x1f, RZ, 0xc0, !PT ;  /* 0x0000001f02057812 */ /* 0x001fc800078ec0ff */
[----:B------:R-:W-:-:S04]  /*8bb0*/  ISETP.NE.AND P0, PT, R5, 0x1f, PT ;  /* 0x0000001f0500780c */ /* 0x000fc80003f05270 */
[----:B------:R-:W-:-:S13]  /*8bc0*/  ISETP.GE.OR P1, PT, R5, UR4, !P0 ;  /* 0x0000000405007c0c */ /* 0x000fda000c726670 */
[----:B------:R-:W0:Y:S02]  /*8bd0*/  @!P1 LDC.64 R2, c[0x0][0xc58] ;  /* 0x00031600ff029b82 */ /* 0x000e240000000a00 */
[----:B0-----:R-:W-:-:S05]  /*8be0*/  @!P1 IMAD.WIDE.U32 R2, R5, 0x4, R2 ;  /* 0x0000000405029825 */ /* 0x001fca00078e0002 */
[----:B------:R-:W2:Y:S01]  /*8bf0*/  @!P1 LDG.E R0, desc[UR52][R2.64] ;  /* 0x0000003402009981 */ /* 0x000ea2000c1e1900 */
[C---:B------:R-:W-:Y:S01]  /*8c00*/  ISETP.NE.AND P1, PT, R5.reuse, RZ, PT ;  /* 0x000000ff0500720c */ /* 0x040fe20003f25270 */
[----:B------:R-:W-:Y:S01]  /*8c10*/  UMOV UR51, URZ ;  /* 0x0000003f00337c82 */ /* 0x000fe20008000000 */
[C---:B------:R-:W-:Y:S01]  /*8c20*/  ISETP.GE.U32.AND P2, PT, R5.reuse, 0x2, PT ;  /* 0x000000020500780c */ /* 0x040fe20003f46070 */
[----:B------:R-:W-:Y:S01]  /*8c30*/  IMAD.MOV.U32 R24, RZ, RZ, RZ ;  /* 0x000000ffff187224 */ /* 0x000fe200078e00ff */
[C---:B------:R-:W-:Y:S02]  /*8c40*/  ISETP.GE.U32.AND P3, PT, R5.reuse, 0x4, PT ;  /* 0x000000040500780c */ /* 0x040fe40003f66070 */
[C---:B------:R-:W-:Y:S02]  /*8c50*/  ISETP.GE.U32.AND P4, PT, R5.reuse, 0x8, PT ;  /* 0x000000080500780c */ /* 0x040fe40003f86070 */
[----:B------:R-:W-:Y:S01]  /*8c60*/  ISETP.GE.U32.AND P5, PT, R5, 0x10, PT ;  /* 0x000000100500780c */ /* 0x000fe20003fa6070 */
[----:B--2---:R-:W0:Y:S02]  /*8c70*/  SHFL.UP PT, R4, R0, 0x1, RZ ;  /* 0x0420000000047989 */ /* 0x004e2400000e00ff */
[----:B0-----:R-:W-:-:S05]  /*8c80*/  SEL R7, R4, RZ, P1 ;  /* 0x000000ff04077207 */ /* 0x001fca0000800000 */
[----:B------:R-:W-:-:S05]  /*8c90*/  IMAD.IADD R7, R0, 0x1, R7 ;  /* 0x0000000100077824 */ /* 0x000fca00078e0207 */
[----:B------:R-:W0:Y:S02]  /*8ca0*/  SHFL.UP PT, R4, R7, 0x2, RZ ;  /* 0x0440000007047989 */ /* 0x000e2400000e00ff */
        /* <DEDUP_REMOVED lines=10> */
[----:B------:R-:W-:Y:S02]  /*8d50*/  IMAD.IADD R6, R2, 0x1, R7 ;  /* 0x0000000102067824 */ /* 0x000fe400078e0207 */
[----:B------:R-:W0:Y:S03]  /*8d60*/  S2R R7, SR_CTAID.X ;  /* 0x0000000000077919 */ /* 0x000e260000002500 */
[----:B------:R-:W1:Y:S02]  /*8d70*/  SHFL.IDX PT, R4, R6, 0x1f, 0x1f ;  /* 0x03e01f0006047f89 */ /* 0x000e6400000e0000 */
[----:B-1----:R-:W-:-:S04]  /*8d80*/  IMAD R4, R4, R11, RZ ;  /* 0x0000000b04047224 */ /* 0x002fc800078e02ff */
[----:B------:R-:W-:Y:S01]  /*8d90*/  IMAD.MOV.U32 R3, RZ, RZ, R4 ;  /* 0x000000ffff037224 */ /* 0x000fe200078e0004 */
[----:B0-----:R-:W-:-:S13]  /*8da0*/  ISETP.GT.AND P6, PT, R4, R7, PT ;  /* 0x000000070400720c */ /* 0x001fda0003fc4270 */
[----:B------:R-:W-:Y:S05]  /*8db0*/  @P6 BRA `(.L_x_166) ;  /* 0x0000000000a06947 */ /* 0x000fea0003800000 */
[----:B------:R-:W-:Y:S01]  /*8dc0*/  IMAD.MOV.U32 R4, RZ, RZ, R3 ;  /* 0x000000ffff047224 */ /* 0x000fe200078e0003 */
[----:B------:R-:W-:Y:S01]  /*8dd0*/  UMOV UR51, URZ ;  /* 0x0000003f00337c82 */ /* 0x000fe20008000000 */
[----:B------:R-:W-:Y:S01]  /*8de0*/  ULDC UR6, c[0x0][0xc14] ;  /* 0x0003050000067ab9 */ /* 0x000fe20000000800 */
[----:B------:R-:W-:-:S05]  /*8df0*/  ULDC UR5, c[0x0][0xc14] ;  /* 0x0003050000057ab9 */ /* 0x000fca0000000800 */
.L_x_170:
[----:B------:R-:W-:-:S03]  /*8e00*/  UIADD3 UR4, UR51, 0x1f, URZ ;  /* 0x0000001f33047890 */ /* 0x000fc6000fffe03f */
[----:B------:R-:W-:Y:S01]  /*8e10*/  UMOV UR51, UR5 ;  /* 0x0000000500337c82 */ /* 0x000fe20008000000 */
[----:B------:R-:W-:-:S06]  /*8e20*/  UISETP.GE.AND UP0, UPT, UR4, UR6, UPT ;  /* 0x000000060400728c */ /* 0x000fcc000bf06270 */
[----:B------:R-:W-:-:S13]  /*8e30*/  PLOP3.LUT P6, PT, PT, PT, UP0, 0x40, 0x0 ;  /* 0x000000000000781c */ /* 0x000fda0003fce808 */
[----:B------:R-:W-:Y:S05]  /*8e40*/  @!P6 BRA `(.L_x_167) ;  /* 0x000000040034e947 */ /* 0x000fea0003800000 */
[----:B------:R-:W-:Y:S01]  /*8e50*/  UMOV UR51, UR4 ;  /* 0x0000000400337c82 */ /* 0x000fe20008000000 */
[----:B------:R-:W-:Y:S01]  /*8e60*/  BSSY B0, `(.L_x_168) ;  /* 0x0000008000007945 */ /* 0x000fe20003800000 */
[----:B------:R-:W-:Y:S02]  /*8e70*/  VIADD R9, R5, UR51 ;  /* 0x0000003305097c36 */ /* 0x000fe40008000000 */
[----:B------:R-:W-:-:S03]  /*8e80*/  IMAD.MOV.U32 R0, RZ, RZ, RZ ;  /* 0x000000ffff007224 */ /* 0x000fc600078e00ff */
[----:B------:R-:W-:-:S13]  /*8e90*/  ISETP.GE.OR P6, PT, R9, UR6, !P0 ;  /* 0x0000000609007c0c */ /* 0x000fda000c7c6670 */
[----:B------:R-:W-:Y:S05]  /*8ea0*/  @P6 BRA `(.L_x_169) ;  /* 0x00000000000c6947 */ /* 0x000fea0003800000 */
[----:B------:R-:W0:Y:S02]  /*8eb0*/  LDC.64 R2, c[0x0][0xc58] ;  /* 0x00031600ff027b82 */ /* 0x000e240000000a00 */
[----:B0-----:R-:W-:-:S05]  /*8ec0*/  IMAD.WIDE R2, R9, 0x4, R2 ;  /* 0x0000000409027825 */ /* 0x001fca00078e0202 */
[----:B------:R0:W5:Y:S02]  /*8ed0*/  LDG.E R0, desc[UR52][R2.64] ;  /* 0x0000003402007981 */ /* 0x000164000c1e1900 */
.L_x_169:
[----:B------:R-:W-:Y:S05]  /*8ee0*/  BSYNC B0 ;  /* 0x0000000000007941 */ /* 0x000fea0003800000 */
.L_x_168:
[----:B0----5:R-:W0:Y:S02]  /*8ef0*/  SHFL.UP PT, R2, R0, 0x1, RZ ;  /* 0x0420000000027989 */ /* 0x021e2400000e00ff */
        /* <DEDUP_REMOVED lines=14> */
[----:B------:R-:W0:Y:S03]  /*8fe0*/  LDC R11, c[0x0][0xc10] ;  /* 0x00030400ff0b7b82 */ /* 0x000e260000000800 */
[----:B------:R-:W0:Y:S02]  /*8ff0*/  SHFL.IDX PT, R3, R6, 0x1f, 0x1f ;  /* 0x03e01f0006037f89 */ /* 0x000e2400000e0000 */
[----:B0-----:R-:W-:-:S04]  /*9000*/  IMAD R3, R3, R11, RZ ;  /* 0x0000000b03037224 */ /* 0x001fc800078e02ff */
[----:B------:R-:W-:-:S05]  /*9010*/  IMAD.IADD R4, R3, 0x1, R4 ;  /* 0x0000000103047824 */ /* 0x000fca00078e0204 */
[----:B------:R-:W-:-:S13]  /*9020*/  ISETP.GT.AND P6, PT, R4, R7, PT ;  /* 0x000000070400720c */ /* 0x000fda0003fc4270 */
[----:B------:R-:W-:Y:S05]  /*9030*/  @!P6 BRA `(.L_x_170) ;  /* 0xfffffffc0070e947 */ /* 0x000fea000383ffff */
.L_x_166:
[----:B------:R-:W-:-:S04]  /*9040*/  IMAD.IADD R9, R4, 0x1, -R3 ;  /* 0x0000000104097824 */ /* 0x000fc800078e0a03 */
[----:B------:R-:W-:-:S05]  /*9050*/  IMAD R2, R6, R11, R9 ;  /* 0x0000000b06027224 */ /* 0x000fca00078e0209 */
[----:B------:R-:W-:-:S13]  /*9060*/  ISETP.GT.AND P0, PT, R2, R7, PT ;  /* 0x000000070200720c */ /* 0x000fda0003f04270 */
[----:B------:R-:W-:Y:S02]  /*9070*/  VOTEU.ANY UR5, UPT, !P0 ;  /* 0x0000000000057886 */ /* 0x000fe400040e0100 */
[----:B------:R-:W-:Y:S02]  /*9080*/  UPOPC UR4, UR5 ;  /* 0x00000005000472bf */ /* 0x000fe40008000000 */
[----:B------:R-:W-:-:S04]  /*9090*/  ISETP.NE.AND P0, PT, RZ, UR5, PT ;  /* 0x00000005ff007c0c */ /* 0x000fc8000bf05270 */
[----:B------:R-:W-:-:S05]  /*90a0*/  IMAD.U32 R13, RZ, RZ, UR4 ;  /* 0x00000004ff0d7e24 */ /* 0x000fca000f8e00ff */
[----:B------:R-:W0:Y:S02]  /*90b0*/  SHFL.IDX PT, R0, R0, R13, 0x1f ;  /* 0x00001f0d00007589 */ /* 0x000e2400000e0000 */
[----:B0-----:R-:W-:-:S04]  /*90c0*/  IABS R4, R0 ;  /* 0x0000000000047213 */ /* 0x001fc80000000000 */
[----:B------:R-:W0:Y:S08]  /*90d0*/  I2F.RP R8, R4 ;  /* 0x0000000400087306 */ /* 0x000e300000209400 */
[----:B0-----:R-:W0:Y:S02]  /*90e0*/  MUFU.RCP R8, R8 ;  /* 0x0000000800087308 */ /* 0x001e240000001000 */
[----:B0-----:R-:W-:-:S06]  /*90f0*/  VIADD R2, R8, 0xffffffe ;  /* 0x0ffffffe08027836 */ /* 0x001fcc0000000000 */
[----:B------:R0:W1:Y:S01]  /*9100*/  F2I.FTZ.U32.TRUNC.NTZ R3, R2 ;  /* 0x0000000200037305 */ /* 0x000062000021f000 */
[----:B------:R-:W-:Y:S05]  /*9110*/  @!P0 BRA `(.L_x_171) ;  /* 0x00000000000c8947 */ /* 0x000fea0003800000 */
[----:B------:R-:W-:-:S06]  /*9120*/  UIADD3 UR5, UR4, -0x1, URZ ;  /* 0xffffffff04057890 */ /* 0x000fcc000fffe03f */
[----:B------:R-:W-:-:S05]  /*9130*/  IMAD.U32 R13, RZ, RZ, UR5 ;  /* 0x00000005ff0d7e24 */ /* 0x000fca000f8e00ff */
[----:B------:R2:W3:Y:S02]  /*9140*/  SHFL.IDX PT, R24, R6, R13, 0x1f ;  /* 0x00001f0d06187589 */ /* 0x0004e400000e0000 */
.L_x_171:
[----:B01----:R-:W-:Y:S01]  /*9150*/  IMAD.MOV R2, RZ, RZ, -R3 ;  /* 0x000000ffff027224 */ /* 0x003fe200078e0a03 */
[----:B------:R-:W-:Y:S01]  /*9160*/  UIADD3 UR51, UR4, UR51, URZ ;  /* 0x0000003304337290 */ /* 0x000fe2000fffe03f */
[----:B---3--:R-:W-:Y:S02]  /*9170*/  IMAD R24, R24, R11, R9 ;  /* 0x0000000b18187224 */ /* 0x008fe400078e0209 */
[----:B------:R-:W-:Y:S01]  /*9180*/  IMAD.MOV.U32 R11, RZ, RZ, R2 ;  /* 0x000000ffff0b7224 */ /* 0x000fe200078e0002 */
[----:B------:R-:W-:Y:S01]  /*9190*/  IABS R2, R0 ;  /* 0x0000000000027213 */ /* 0x000fe20000000000 */
[----:B------:R-:W-:Y:S02]  /*91a0*/  IMAD.IADD R9, R7, 0x1, -R24 ;  /* 0x0000000107097824 */ /* 0x000fe400078e0a18 */
[----:B------:R-:W-:Y:S02]  /*91b0*/  IMAD R7, R11, R4, RZ ;  /* 0x000000040b077224 */ /* 0x000fe400078e02ff */
[----:B------:R-:W-:Y:S01]  /*91c0*/  IMAD.MOV R8, RZ, RZ, -R2 ;  /* 0x000000ffff087224 */ /* 0x000fe200078e0a02 */
[----:B--2---:R-:W-:Y:S01]  /*91d0*/  IABS R6, R9 ;  /* 0x0000000900067213 */ /* 0x004fe20000000000 */
[----:B------:R-:W-:-:S04]  /*91e0*/  IMAD.MOV.U32 R2, RZ, RZ, RZ ;  /* 0x000000ffff027224 */ /* 0x000fc800078e00ff */
[----:B------:R-:W-:-:S04]  /*91f0*/  IMAD.HI.U32 R2, R3, R7, R2 ;  /* 0x0000000703027227 */ /* 0x000fc800078e0002 */
[----:B------:R-:W-:Y:S02]  /*9200*/  IMAD.MOV.U32 R3, RZ, RZ, R6 ;  /* 0x000000ffff037224 */ /* 0x000fe400078e0006 */
[----:B------:R-:W-:Y:S02]  /*9210*/  IMAD.MOV.U32 R6, RZ, RZ, R8 ;  /* 0x000000ffff067224 */ /* 0x000fe400078e0008 */
[----:B------:R-:W-:-:S04]  /*9220*/  IMAD.HI.U32 R2, R2, R3, RZ ;  /* 0x0000000302027227 */ /* 0x000fc800078e00ff */
[----:B------:R-:W-:-:S05]  /*9230*/  IMAD R3, R2, R6, R3 ;  /* 0x0000000602037224 */ /* 0x000fca00078e0203 */
[----:B------:R-:W-:-:S13]  /*9240*/  ISETP.GT.U32.AND P1, PT, R4, R3, PT ;  /* 0x000000030400720c */ /* 0x000fda0003f24070 */
[----:B------:R-:W-:Y:S02]  /*9250*/  @!P1 IMAD.IADD R3, R3, 0x1, -R4 ;  /* 0x0000000103039824 */ /* 0x000fe400078e0a04 */
[----:B------:R-:W-:Y:S01]  /*9260*/  @!P1 VIADD R2, R2, 0x1 ;  /* 0x0000000102029836 */ /* 0x000fe20000000000 */
[----:B------:R-:W-:Y:S02]  /*9270*/  ISETP.NE.AND P1, PT, R0, RZ, PT ;  /* 0x000000ff0000720c */ /* 0x000fe40003f25270 */
[----:B------:R-:W-:Y:S02]  /*9280*/  ISETP.GE.U32.AND P0, PT, R3, R4, PT ;  /* 0x000000040300720c */ /* 0x000fe40003f06070 */
[----:B------:R-:W-:-:S04]  /*9290*/  LOP3.LUT R3, R9, R0, RZ, 0x3c, !PT ;  /* 0x0000000009037212 */ /* 0x000fc800078e3cff */
[----:B------:R-:W-:-:S07]  /*92a0*/  ISETP.GE.AND P2, PT, R3, RZ, PT ;  /* 0x000000ff0300720c */ /* 0x000fce0003f46270 */
[----:B------:R-:W-:-:S06]  /*92b0*/  @P0 VIADD R2, R2, 0x1 ;  /* 0x0000000102020836 */ /* 0x000fcc0000000000 */
[----:B------:R-:W-:Y:S01]  /*92c0*/  @!P2 IMAD.MOV R2, RZ, RZ, -R2 ;  /* 0x000000ffff02a224 */ /* 0x000fe200078e0a02 */
[----:B------:R-:W-:-:S04]  /*92d0*/  @!P1 LOP3.LUT R2, RZ, R0, RZ, 0x33, !PT ;  /* 0x00000000ff029212 */ /* 0x000fc800078e33ff */
[----:B------:R-:W-:Y:S01]  /*92e0*/  R2UR UR38, R2 ;  /* 0x00000000022672ca */ /* 0x000fe200000e0000 */
[----:B------:R-:W-:-:S04]  /*92f0*/  IMAD.MOV R25, RZ, RZ, -R2 ;  /* 0x000000ffff197224 */ /* 0x000fc800078e0a02 */
[----:B------:R-:W-:Y:S01]  /*9300*/  IMAD R25, R0, R25, R9 ;  /* 0x0000001900197224 */ /* 0x000fe200078e0209 */
[----:B------:R-:W-:Y:S09]  /*9310*/  BRA `(.L_x_172) ;  /* 0x00000000000c7947 */ /* 0x000ff20003800000 */
.L_x_167:
[----:B------:R-:W-:Y:S01]  /*9320*/  IMAD.MOV.U32 R24, RZ, RZ, R7 ;  /* 0x000000ffff187224 */ /* 0x000fe200078e0007 */
[----:B------:R-:W-:Y:S01]  /*9330*/  UMOV UR38, URZ ;  /* 0x0000003f00267c82 */ /* 0x000fe20008000000 */
[----:B------:R-:W-:-:S07]  /*9340*/  IMAD.MOV.U32 R25, RZ, RZ, RZ ;  /* 0x000000ffff197224 */ /* 0x000fce00078e00ff */
.L_x_172:
[----:B------:R-:W-:Y:S01]  /*9350*/  ISETP.NE.AND P0, PT, R5, RZ, PT ;  /* 0x000000ff0500720c */ /* 0x000fe20003f05270 */
[----:B------:R-:W-:Y:S02]  /*9360*/  IMAD.U32 R26, RZ, RZ, UR38 ;  /* 0x00000026ff1a7e24 */ /* 0x000fe4000f8e00ff */
[----:B------:R-:W-:-:S10]  /*9370*/  IMAD.U32 R27, RZ, RZ, UR51 ;  /* 0x00000033ff1b7e24 */ /* 0x000fd4000f8e00ff */
[----:B------:R-:W0:Y:S01]  /*9380*/  @!P0 S2R R3, SR_CgaCtaId ;  /* 0x0000000000038919 */ /* 0x000e220000008800 */
[----:B------:R-:W-:-:S04]  /*9390*/  @!P0 MOV R0, 0x400 ;  /* 0x0000040000008802 */ /* 0x000fc80000000f00 */
[----:B0-----:R-:W-:-:S05]  /*93a0*/  @!P0 LEA R0, R3, R0, 0x18 ;  /* 0x0000000003008211 */ /* 0x001fca00078ec0ff */
[----:B------:R0:W-:Y:S01]  /*93b0*/  @!P0 STS.128 [R0+0x132d0], R24 ;  /* 0x0132d01800008388 */ /* 0x0001e20000000c00 */
[----:B------:R-:W-:Y:S06]  /*93c0*/  BAR.ARV 0x5, 0x200 ;  /* 0x0148000000007b1d */ /* 0x000fec0000002000 */
.L_x_165:
[----:B------:R-:W-:Y:S01]  /*93d0*/  ULDC UR4, c[0x0][0xc14] ;  /* 0x0003050000047ab9 */ /* 0x000fe20000000800 */
[----:B------:R-:W-:Y:S01]  /*93e0*/  IMAD.MOV.U32 R17, RZ, RZ, 0x1 ;  /* 0x00000001ff117424 */ /* 0x000fe200078e00ff */
[----:B------:R-:W-:Y:S01]  /*93f0*/  UISETP.GE.AND UP0, UPT, UR51, UR4, UPT ;  /* 0x000000043300728c */ /* 0x000fe2000bf06270 */
[----:B------:R-:W-:Y:S02]  /*9400*/  IMAD.MOV.U32 R28, RZ, RZ, RZ ;  /* 0x000000ffff1c7224 */ /* 0x000fe400078e00ff */
[----:B------:R-:W-:-:S03]  /*9410*/  IMAD.MOV.U32 R16, RZ, RZ, RZ ;  /* 0x000000ffff107224 */ /* 0x000fc600078e00ff */
[----:B------:R-:W-:-:S13]  /*9420*/  PLOP3.LUT P0, PT, PT, PT, UP0, 0x80, 0x0 ;  /* 0x000000000000781c */ /* 0x000fda0003f0f008 */
[----:B------:R-:W-:Y:S05]  /*9430*/  @P0 BRA `(.L_x_173) ;  /* 0x0000003000040947 */ /* 0x000fea0003800000 */
[----:B0-----:R-:W0:Y:S01]  /*9440*/  S2R R0, SR_TID.X ;  /* 0x0000000000007919 */ /* 0x001e220000002100 */
[----:B------:R-:W-:Y:S01]  /*9450*/  IMAD.MOV.U32 R17, RZ, RZ, 0x1 ;  /* 0x00000001ff117424 */ /* 0x000fe200078e00ff */
[----:B------:R-:W-:Y:S01]  /*9460*/  ULOP3.LUT UR41, UR48, 0x1, URZ, 0xfc, !UPT ;  /* 0x0000000130297892 */ /* 0x000fe2000f8efc3f */
[----:B------:R-:W-:Y:S01]  /*9470*/  IMAD.MOV.U32 R16, RZ, RZ, RZ ;  /* 0x000000ffff107224 */ /* 0x000fe200078e00ff */
[----:B------:R-:W1:Y:S01]  /*9480*/  S2R R6, SR_TID.X ;  /* 0x0000000000067919 */ /* 0x000e620000002100 */
[----:B------:R-:W-:Y:S01]  /*9490*/  IMAD.MOV.U32 R28, RZ, RZ, RZ ;  /* 0x000000ffff1c7224 */ /* 0x000fe200078e00ff */
[----:B------:R-:W-:Y:S01]  /*94a0*/  ULOP3.LUT UR50, UR48, 0x2, URZ, 0xfc, !UPT ;  /* 0x0000000230327892 */ /* 0x000fe2000f8efc3f */
[----:B------:R-:W-:Y:S01]  /*94b0*/  ULDC UR49, c[0x0][0xc] ;  /* 0x0000030000317ab9 */ /* 0x000fe20000000800 */
[----:B------:R-:W-:Y:S01]  /*94c0*/  ULDC.64 UR54, c[0x0][0x198] ;  /* 0x0000660000367ab9 */ /* 0x000fe20000000a00 */
[----:B0-----:R-:W-:Y:S01]  /*94d0*/  LOP3.LUT R0, R0, 0x7f, RZ, 0xc0, !PT ;  /* 0x0000007f00007812 */ /* 0x001fe200078ec0ff */
[----:B-1----:R-:W-:Y:S01]  /*94e0*/  IMAD.SHL.U32 R23, R6, 0x40, RZ ;  /* 0x0000004006177824 */ /* 0x002fe200078e00ff */
[----:B------:R-:W-:-:S03]  /*94f0*/  SHF.R.U32.HI R3, RZ, 0x1, R6 ;  /* 0x00000001ff037819 */ /* 0x000fc60000011606 */
[----:B------:R-:W-:Y:S01]  /*9500*/  IMAD.SHL.U32 R4, R0, 0x10, RZ ;  /* 0x0000001000047824 */ /* 0x000fe200078e00ff */
[C---:B------:R-:W-:Y:S01]  /*9510*/  LOP3.LUT R29, R6.reuse, 0x1f, RZ, 0xc0, !PT ;  /* 0x0000001f061d7812 */ /* 0x040fe200078ec0ff */
[C---:B------:R-:W-:Y:S01]  /*9520*/  IMAD.SHL.U32 R2, R6.reuse, 0x20, RZ ;  /* 0x0000002006027824 */ /* 0x040fe200078e00ff */
[----:B------:R-:W-:Y:S01]  /*9530*/  LOP3.LUT R0, R23, 0x180, RZ, 0xc0, !PT ;  /* 0x0000018017007812 */ /* 0x000fe200078ec0ff */
[----:B------:R-:W-:Y:S01]  /*9540*/  IMAD.SHL.U32 R7, R6, 0x4, RZ ;  /* 0x0000000406077824 */ /* 0x000fe200078e00ff */
[----:B------:R-:W-:Y:S02]  /*9550*/  LOP3.LUT R5, R4, 0x600, RZ, 0xc0, !PT ;  /* 0x0000060004057812 */ /* 0x000fe400078ec0ff */
[----:B------:R-:W-:Y:S02]  /*9560*/  LOP3.LUT R4, R2, 0x80, RZ, 0xc0, !PT ;  /* 0x0000008002047812 */ /* 0x000fe400078ec0ff */
[----:B------:R-:W-:Y:S01]  /*9570*/  LOP3.LUT R0, R0, 0x30, R3, 0xf8, !PT ;  /* 0x0000003000007812 */ /* 0x000fe200078ef803 */
[----:B------:R-:W-:Y:S01]  /*9580*/  IMAD.SHL.U32 R3, R6, 0x8, RZ ;  /* 0x0000000806037824 */ /* 0x000fe200078e00ff */
[----:B------:R-:W-:-:S02]  /*9590*/  LOP3.LUT R4, R4, 0x10, R6, 0xf8, !PT ;  /* 0x0000001004047812 */ /* 0x000fc400078ef806 */
[--C-:B------:R-:W-:Y:S02]  /*95a0*/  LOP3.LUT R5, R5, 0x60, R2.reuse, 0xf8, !PT ;  /* 0x0000006005057812 */ /* 0x100fe400078ef802 */
[----:B------:R-:W-:Y:S02]  /*95b0*/  LOP3.LUT R0, R0, 0x30, R3, 0x78, !PT ;  /* 0x0000003000007812 */ /* 0x000fe400078e7803 */
[----:B------:R-:W-:Y:S02]  /*95c0*/  LOP3.LUT R4, R4, 0x10, R7, 0x78, !PT ;  /* 0x0000001004047812 */ /* 0x000fe400078e7807 */
[----:B------:R-:W-:Y:S02]  /*95d0*/  LOP3.LUT R5, R5, 0x100, R2, 0xf8, !PT ;  /* 0x0000010005057812 */ /* 0x000fe400078ef802 */
[----:B------:R-:W-:Y:S02]  /*95e0*/  LOP3.LUT R23, R0, 0x640, R23, 0xf8, !PT ;  /* 0x0000064000177812 */ /* 0x000fe400078ef817 */
[----:B------:R-:W-:-:S07]  /*95f0*/  LOP3.LUT R22, R5, R4, RZ, 0xfc, !PT ;  /* 0x0000000405167212 */ /* 0x000fce00078efcff */
.L_x_231:
[----:B------:R-:W-:Y:S01]  /*9600*/  ULDC.64 UR4, c[0x0][0xc60] ;  /* 0x0003180000047ab9 */ /* 0x000fe20000000a00 */
[----:B------:R-:W-:Y:S01]  /*9610*/  ULDC.64 UR6, c[0x0][0xa20] ;  /* 0x0002880000067ab9 */ /* 0x000fe20000000a00 */
[----:B------:R-:W-:Y:S01]  /*9620*/  UIMAD.WIDE UR4, UR51, 0x4, UR4 ;  /* 0x00000004330478a5 */ /* 0x000fe2000f8e0204 */
[----:B------:R-:W-:Y:S01]  /*9630*/  ULDC.64 UR8, c[0x0][0xa00] ;  /* 0x0002800000087ab9 */ /* 0x000fe20000000a00 */
[----:B------:R-:W-:Y:S01]  /*9640*/  ULDC.64 UR10, c[0x0][0xa08] ;  /* 0x00028200000a7ab9 */ /* 0x000fe20000000a00 */
[----:B------:R-:W-:Y:S01]  /*9650*/  IMAD.MOV.U32 R19, RZ, RZ, RZ ;  /* 0x000000ffff137224 */ /* 0x000fe200078e00ff */
[----:B------:R-:W-:Y:S02]  /*9660*/  ULDC UR43, c[0x0][0x2e0] ;  /* 0x0000b800002b7ab9 */ /* 0x000fe40000000800 */
[----:B------:R-:W-:Y:S02]  /*9670*/  IMAD.U32 R2, RZ, RZ, UR4 ;  /* 0x00000004ff027e24 */ /* 0x000fe4000f8e00ff */
[----:B0-----:R-:W-:Y:S01]  /*9680*/  IMAD.U32 R3, RZ, RZ, UR5 ;  /* 0x00000005ff037e24 */ /* 0x001fe2000f8e00ff */
[----:B------:R-:W-:-:S04]  /*9690*/  ULDC.64 UR4, c[0x0][0xa28] ;  /* 0x00028a0000047ab9 */ /* 0x000fc80000000a00 */
[----:B------:R-:W2:Y:S01]  /*96a0*/  LDG.E R2, desc[UR52][R2.64] ;  /* 0x0000003402027981 */ /* 0x000ea2000c1e1900 */
[----:B------:R-:W-:Y:S02]  /*96b0*/  UISETP.NE.U32.AND UP0, UPT, UR4, URZ, UPT ;  /* 0x0000003f0400728c */ /* 0x000fe4000bf05070 */
[----:B------:R-:W-:Y:S02]  /*96c0*/  UISETP.NE.U32.AND UP1, UPT, UR6, URZ, UPT ;  /* 0x0000003f0600728c */ /* 0x000fe4000bf25070 */
[----:B------:R-:W-:Y:S02]  /*96d0*/  UISETP.NE.AND.EX UP0, UPT, UR5, URZ, UPT, UP0 ;  /* 0x0000003f0500728c */ /* 0x000fe4000bf05300 */
[----:B------:R-:W-:Y:S02]  /*96e0*/  UISETP.NE.U32.AND UP2, UPT, UR8, URZ, UPT ;  /* 0x0000003f0800728c */ /* 0x000fe4000bf45070 */
[----:B------:R-:W-:Y:S02]  /*96f0*/  UISETP.NE.AND.EX UP1, UPT, UR7, URZ, UPT, UP1 ;  /* 0x0000003f0700728c */ /* 0x000fe4000bf25310 */
[----:B------:R-:W-:Y:S01]  /*9700*/  UISETP.NE.AND.EX UP2, UPT, UR9, URZ, UPT, UP2 ;  /* 0x0000003f0900728c */ /* 0x000fe2000bf45320 */
[----:B------:R-:W-:-:S03]  /*9710*/  PLOP3.LUT P1, PT, PT, PT, UP0, 0x80, 0x0 ;  /* 0x000000000000781c */ /* 0x000fc60003f2f008 */
[----:B------:R-:W-:Y:S02]  /*9720*/  PLOP3.LUT P3, PT, PT, PT, UP1, 0x80, 0x0 ;  /* 0x000000000000781c */ /* 0x000fe40003f6f018 */
[----:B------:R-:W-:Y:S02]  /*9730*/  ISETP.NE.U32.AND P0, PT, RZ, UR10, PT ;  /* 0x0000000aff007c0c */ /* 0x000fe4000bf05070 */
[----:B------:R-:W-:Y:S02]  /*9740*/  PLOP3.LUT P2, PT, PT, PT, UP2, 0x80, 0x0 ;  /* 0x000000000000781c */ /* 0x000fe40003f4f028 */
[----:B------:R-:W-:Y:S02]  /*9750*/  ISETP.NE.AND.EX P0, PT, RZ, UR11, PT, P0 ;  /* 0x0000000bff007c0c */ /* 0x000fe4000bf05300 */
[----:B--2---:R-:W-:-:S13]  /*9760*/  R2UR UR47, R2 ;  /* 0x00000000022f72ca */ /* 0x004fda00000e0000 */
[----:B------:R-:W-:Y:S02]  /*9770*/  USHF.R.S32.HI UR12, URZ, 0x1f, UR47 ;  /* 0x0000001f3f0c7899 */ /* 0x000fe4000801142f */
[----:B------:R-:W-:Y:S02]  /*9780*/  @UP0 ULEA UR4, UP3, UR47, UR4, 0x2 ;  /* 0x000000042f040291 */ /* 0x000fe4000f86103f */
[----:B------:R-:W-:Y:S02]  /*9790*/  USHF.L.U32 UR45, UR47, 0x2, URZ ;  /* 0x000000022f2d7899 */ /* 0x000fe4000800063f */
[----:B------:R-:W-:Y:S02]  /*97a0*/  @UP0 ULEA.HI.X UR5, UR47, UR5, UR12, 0x2, UP3 ;  /* 0x000000052f050291 */ /* 0x000fe400098f140c */
[----:B------:R-:W-:Y:S01]  /*97b0*/  USHF.L.U64.HI UR46, UR47, 0x2, UR12 ;  /* 0x000000022f2e7899 */ /* 0x000fe2000801020c */
[----:B------:R-:W-:Y:S01]  /*97c0*/  IMAD.U32 R2, RZ, RZ, UR4 ;  /* 0x00000004ff027e24 */ /* 0x000fe2000f8e00ff */
[----:B------:R-:W-:-:S02]  /*97d0*/  @UP1 UIADD3 UR6, UP3, UR45, UR6, URZ ;  /* 0x000000062d061290 */ /* 0x000fc4000ff7e03f */
[----:B------:R-:W-:Y:S01]  /*97e0*/  @UP2 ULEA UR4, UP0, UR47, UR8, 0x2 ;  /* 0x000000082f042291 */ /* 0x000fe2000f80103f */
[----:B------:R-:W-:Y:S01]  /*97f0*/  IMAD.U32 R3, RZ, RZ, UR5 ;  /* 0x00000005ff037e24 */ /* 0x000fe2000f8e00ff */
[----:B------:R-:W-:Y:S02]  /*9800*/  @UP1 UIADD3.X UR7, UR46, UR7, URZ, UP3, !UPT ;  /* 0x000000072e071290 */ /* 0x000fe40009ffe43f */
[----:B------:R-:W-:Y:S02]  /*9810*/  @UP2 ULEA.HI.X UR5, UR47, UR9, UR12, 0x2, UP0 ;  /* 0x000000092f052291 */ /* 0x000fe400080f140c */
[----:B------:R-:W-:Y:S01]  /*9820*/  UIADD3 UR8, UP0, UR45, UR10, URZ ;  /* 0x0000000a2d087290 */ /* 0x000fe2000ff1e03f */
[----:B------:R0:W2:Y:S01]  /*9830*/  @P1 LDG.E R0, desc[UR52][R2.64] ;  /* 0x0000003402001981 */ /* 0x0000a2000c1e1900 */
[----:B------:R-:W-:Y:S02]  /*9840*/  IMAD.U32 R4, RZ, RZ, UR4 ;  /* 0x00000004ff047e24 */ /* 0x000fe4000f8e00ff */
[----:B------:R-:W-:Y:S01]  /*9850*/  IMAD.U32 R5, RZ, RZ, UR5 ;  /* 0x00000005ff057e24 */ /* 0x000fe2000f8e00ff */
[----:B------:R-:W-:-:S04]  /*9860*/  ULDC.64 UR4, c[0x0][0x3f8] ;  /* 0x0000fe0000047ab9 */ /* 0x000fc80000000a00 */
[----:B------:R-:W5:Y:S01]  /*9870*/  @P2 LDG.E R19, desc[UR52][R4.64] ;  /* 0x0000003404132981 */ /* 0x000f62000c1e1900 */
[----:B0-----:R-:W-:Y:S01]  /*9880*/  IMAD.U32 R2, RZ, RZ, UR6 ;  /* 0x00000006ff027e24 */ /* 0x001fe2000f8e00ff */
[----:B------:R-:W-:Y:S01]  /*9890*/  UIADD3.X UR6, UR46, UR11, URZ, UP0, !UPT ;  /* 0x0000000b2e067290 */ /* 0x000fe200087fe43f */
[----:B------:R-:W-:-:S05]  /*98a0*/  IMAD.U32 R3, RZ, RZ, UR7 ;  /* 0x00000007ff037e24 */ /* 0x000fca000f8e00ff */
[----:B------:R0:W3:Y:S02]  /*98b0*/  @P3 LDG.E R7, desc[UR52][R2.64] ;  /* 0x0000003402073981 */ /* 0x0000e4000c1e1900 */
[----:B0-----:R-:W-:Y:S02]  /*98c0*/  IMAD.U32 R2, RZ, RZ, UR8 ;  /* 0x00000008ff027e24 */ /* 0x001fe4000f8e00ff */
[----:B------:R-:W-:-:S05]  /*98d0*/  IMAD.U32 R3, RZ, RZ, UR6 ;  /* 0x00000006ff037e24 */ /* 0x000fca000f8e00ff */
[----:B------:R0:W5:Y:S01]  /*98e0*/  @P0 LDG.E R6, desc[UR52][R2.64] ;  /* 0x0000003402060981 */ /* 0x000162000c1e1900 */
[----:B------:R-:W-:-:S03]  /*98f0*/  UISETP.NE.U32.AND UP0, UPT, UR4, URZ, UPT ;  /* 0x0000003f0400728c */ /* 0x000fc6000bf05070 */
[----:B------:R-:W-:Y:S01]  /*9900*/  ULDC UR4, c[0x0][0x404] ;  /* 0x0001010000047ab9 */ /* 0x000fe20000000800 */
[----:B------:R-:W-:-:S04]  /*9910*/  UISETP.NE.AND.EX UP0, UPT, UR5, URZ, UPT, UP0 ;  /* 0x0000003f0500728c */ /* 0x000fc8000bf05300 */
[----:B------:R-:W-:-:S04]  /*9920*/  USEL UR4, UR4, 0x1, UP0 ;  /* 0x0000000104047887 */ /* 0x000fc80008000000 */
[----:B------:R-:W-:Y:S01]  /*9930*/  UIMAD UR43, UR4, UR43, URZ ;  /* 0x0000002b042b72a4 */ /* 0x000fe2000f8e023f */
[----:B------:R-:W-:Y:S01]  /*9940*/  UMOV UR44, URZ ;  /* 0x0000003f002c7c82 */ /* 0x000fe20008000000 */
[----:B--2---:R-:W-:-:S05]  /*9950*/  @P1 R2UR UR44, R0 ;  /* 0x00000000002c12ca */ /* 0x004fca00000e0000 */
[----:B---3--:R-:W-:Y:S01]  /*9960*/  @P3 R2UR UR43, R7 ;  /* 0x00000000072b32ca */ /* 0x008fe200000e0000 */
[----:B0-----:R-:W-:-:S14]  /*9970*/  @P3 BRA `(.L_x_174) ;  /* 0x0000000000183947 */ /* 0x001fdc0003800000 */
[----:B------:R-:W-:Y:S05]  /*9980*/  @!P0 BRA `(.L_x_174) ;  /* 0x0000000000148947 */ /* 0x000fea0003800000 */
[----:B------:R-:W2:Y:S04]  /*9990*/  LDG.E R4, desc[UR52][R2.64] ;  /* 0x0000003402047981 */ /* 0x000ea8000c1e1900 */
[----:B------:R-:W3:Y:S01]  /*99a0*/  LDG.E R0, desc[UR52][R2.64+0x4] ;  /* 0x0000043402007981 */ /* 0x000ee2000c1e1900 */
[----:B--2---:R-:W-:Y:S02]  /*99b0*/  R2UR UR4, R4 ;  /* 0x00000000040472ca */ /* 0x004fe400000e0000 */
[----:B---3--:R-:W-:-:S13]  /*99c0*/  R2UR UR43, R0 ;  /* 0x00000000002b72ca */ /* 0x008fda00000e0000 */
[----:B------:R-:W-:-:S12]  /*99d0*/  UIADD3 UR43, -UR4, UR43, URZ ;  /* 0x0000002b042b7290 */ /* 0x000fd8000fffe13f */
.L_x_174:
[----:B------:R-:W-:Y:S01]  /*99e0*/  UIADD3 UR43, -UR44, UR43, URZ ;  /* 0x0000002b2c2b7290 */ /* 0x000fe2000fffe13f */
[----:B------:R-:W-:Y:S01]  /*99f0*/  BSSY B6, `(.L_x_175) ;  /* 0x0000211000067945 */ /* 0x000fe20003800000 */
[----:B------:R-:W-:Y:S01]  /*9a00*/  UMOV UR4, URZ ;  /* 0x0000003f00047c82 */ /* 0x000fe20008000000 */
[----:B-----5:R-:W-:Y:S01]  /*9a10*/  @P0 R2UR UR4, R6 ;  /* 0x00000000060402ca */ /* 0x020fe200000e0000 */
[----:B------:R-:W-:Y:S02]  /*9a20*/  UIADD3 UR6, UR43, 0x9f, URZ ;  /* 0x0000009f2b067890 */ /* 0x000fe4000fffe03f */
[----:B------:R-:W-:Y:S02]  /*9a30*/  ISETP.LT.AND P0, PT, RZ, UR43, PT ;  /* 0x0000002bff007c0c */ /* 0x000fe4000bf01270 */
[----:B------:R-:W-:-:S04]  /*9a40*/  UIMAD.WIDE UR6, UR6, 0x66666667, URZ ;  /* 0x66666667060678a5 */ /* 0x000fc8000f8e023f */
[----:B------:R-:W-:-:S04]  /*9a50*/  USHF.R.U32.HI UR42, URZ, 0x1f, UR7 ;  /* 0x0000001f3f2a7899 */ /* 0x000fc80008011607 */
[----:B------:R-:W-:Y:S02]  /*9a60*/  UIADD3 UR44, UR4, UR44, URZ ;  /* 0x0000002c042c7290 */ /* 0x000fe4000fffe03f */
[----:B------:R-:W-:Y:S01]  /*9a70*/  ULEA.HI.SX32 UR42, UR7, UR42, 0x1a ;  /* 0x0000002a072a7291 */ /* 0x000fe2000f8fd23f */
[----:B------:R-:W-:Y:S11]  /*9a80*/  @P0 BRA `(.L_x_176) ;  /* 0x0000000000440947 */ /* 0x000ff60003800000 */
[----:B------:R-:W0:Y:S02]  /*9a90*/  S2R R0, SR_TID.X ;  /* 0x0000000000007919 */ /* 0x000e240000002100 */
[----:B0-----:R-:W-:-:S04]  /*9aa0*/  LOP3.LUT R0, R0, 0x7f, RZ, 0xc0, !PT ;  /* 0x0000007f00007812 */ /* 0x001fc800078ec0ff */
[----:B------:R-:W-:-:S13]  /*9ab0*/  ISETP.NE.AND P0, PT, R0, RZ, PT ;  /* 0x000000ff0000720c */ /* 0x000fda0003f05270 */
[----:B------:R-:W-:Y:S05]  /*9ac0*/  @P0 BRA `(.L_x_177) ;  /* 0x00000020000c0947 */ /* 0x000fea0003800000 */
[----:B------:R-:W0:Y:S01]  /*9ad0*/  S2R R7, SR_LANEID ;  /* 0x0000000000077919 */ /* 0x000e220000000000 */
[----:B------:R-:W-:Y:S01]  /*9ae0*/  VOTEU.ANY UR4, UPT, PT ;  /* 0x0000000000047886 */ /* 0x000fe200038e0100 */
[----:B------:R-:W1:Y:S01]  /*9af0*/  LDC.64 R2, c[0x0][0xc38] ;  /* 0x00030e00ff027b82 */ /* 0x000e620000000a00 */
[----:B------:R-:W0:Y:S08]  /*9b00*/  FLO.U32 R0, UR4 ;  /* 0x0000000400007d00 */ /* 0x000e3000080e0000 */
[----:B------:R-:W1:Y:S01]  /*9b10*/  POPC R5, UR4 ;  /* 0x0000000400057d09 */ /* 0x000e620008000000 */
[----:B0-----:R-:W-:-:S13]  /*9b20*/  ISETP.EQ.U32.AND P0, PT, R0, R7, PT ;  /* 0x000000070000720c */ /* 0x001fda0003f02070 */
[----:B-1----:R-:W2:Y:S01]  /*9b30*/  @P0 ATOMG.E.ADD.STRONG.GPU PT, R3, desc[UR52][R2.64], R5 ;  /* 0x00000005020309a8 */ /* 0x002ea200081ee1f4 */
[----:B------:R-:W0:Y:S02]  /*9b40*/  S2R R4, SR_LTMASK ;  /* 0x0000000000047919 */ /* 0x000e240000003900 */
[----:B0-----:R-:W-:-:S04]  /*9b50*/  LOP3.LUT R4, R4, UR4, RZ, 0xc0, !PT ;  /* 0x0000000404047c12 */ /* 0x001fc8000f8ec0ff */
[----:B------:R-:W0:Y:S01]  /*9b60*/  POPC R7, R4 ;  /* 0x0000000400077309 */ /* 0x000e220000000000 */
[----:B--2---:R-:W0:Y:S02]  /*9b70*/  SHFL.IDX PT, R0, R3, R0, 0x1f ;  /* 0x00001f0003007589 */ /* 0x004e2400000e0000 */
[----:B0-----:R-:W-:Y:S01]  /*9b80*/  IADD3 R24, R0, UR49, R7 ;  /* 0x0000003100187c10 */ /* 0x001fe2000fffe007 */
[----:B------:R-:W-:Y:S06]  /*9b90*/  BRA `(.L_x_177) ;  /* 0x0000001c00d87947 */ /* 0x000fec0003800000 */
.L_x_176:
[----:B------:R-:W0:Y:S01]  /*9ba0*/  S2UR UR4, SR_CgaCtaId ;  /* 0x00000000000479c3 */ /* 0x000e220000008800 */
[----:B------:R-:W-:Y:S02]  /*9bb0*/  UMOV UR40, 0x400 ;  /* 0x0000040000287882 */ /* 0x000fe40000000000 */
[----:B0-----:R-:W-:-:S04]  /*9bc0*/  ULEA UR40, UR4, UR40, 0x18 ;  /* 0x0000002804287291 */ /* 0x001fc8000f8ec03f */
        /* <DEDUP_REMOVED lines=9> */
[----:B------:R-:W0:Y:S01]  /*9c60*/  LDC.64 R2, c[0x4][R2] ;  /* 0x0100000002027b82 */ /* 0x000e220000000a00 */
        /* <DEDUP_REMOVED lines=9> */
[----:B0-----:R-:W-:Y:S05]  /*9d00*/  CALL.ABS.NOINC R2 ;  /* 0x0000000002007343 */ /* 0x001fea0003c00000 */
.L_x_178:
[----:B------:R-:W2:Y:S01]  /*9d10*/  LDL.LU R2, [R1] ;  /* 0x0000000001027983 */ /* 0x000ea20000300800 */
[----:B------:R-:W-:-:S06]  /*9d20*/  UIADD3 UR4, UR40, 0x6000, URZ ;  /* 0x0000600028047890 */ /* 0x000fcc000fffe03f */
[----:B------:R-:W-:-:S05]  /*9d30*/  IMAD.U32 R18, RZ, RZ, UR4 ;  /* 0x00000004ff127e24 */ /* 0x000fca000f8e00ff */
[----:B------:R-:W-:Y:S02]  /*9d40*/  LOP3.LUT P0, RZ, R18, 0x1bf, RZ, 0xc0, !PT ;  /* 0x000001bf12ff7812 */ /* 0x000fe4000780c0ff */
[----:B--2---:R-:W-:-:S11]  /*9d50*/  LOP3.LUT R2, R2, 0xfffffffe, RZ, 0xc0, !PT ;  /* 0xfffffffe02027812 */ /* 0x004fd600078ec0ff */
[----:B------:R-:W-:-:S05]  /*9d60*/  @P0 LOP3.LUT R2, R2, 0x1, RZ, 0xfc, !PT ;  /* 0x0000000102020812 */ /* 0x000fca00078efcff */
[----:B------:R0:W-:Y:S01]  /*9d70*/  STL [R1], R2 ;  /* 0x0000000201007387 */ /* 0x0001e20000100800 */
[----:B------:R-:W-:Y:S05]  /*9d80*/  @!P0 BRA `(.L_x_179) ;  /* 0x0000000000408947 */ /* 0x000fea0003800000 */
[----:B0-----:R-:W-:Y:S01]  /*9d90*/  MOV R2, 0x0 ;  /* 0x0000000000027802 */ /* 0x001fe20000000f00 */
        /* <DEDUP_REMOVED lines=15> */
.L_x_179:
[----:B------:R-:W-:-:S04]  /*9e90*/  UIADD3 UR4, UR40, 0x1000, URZ ;  /* 0x0000100028047890 */ /* 0x000fc8000fffe03f */
[----:B------:R-:W-:-:S06]  /*9ea0*/  ULOP3.LUT UP0, URZ, UR4, 0x9f, URZ, 0xc0, !UPT ;  /* 0x0000009f043f7892 */ /* 0x000fcc000f80c03f */
[----:B------:R-:W-:-:S13]  /*9eb0*/  PLOP3.LUT P0, PT, PT, PT, UP0, 0x80, 0x0 ;  /* 0x000000000000781c */ /* 0x000fda0003f0f008 */
        /* <DEDUP_REMOVED lines=17> */
.L_x_180:
[----:B------:R-:W-:-:S13]  /*9fd0*/  LOP3.LUT P6, RZ, R18, 0x1bf, RZ, 0xc0, !PT ;  /* 0x000001bf12ff7812 */ /* 0x000fda00078cc0ff */
        /* <DEDUP_REMOVED lines=17> */
.L_x_181:
[----:B------:R-:W-:Y:S01]  /*a0f0*/  ULDC.64 UR4, c[0x0][0x9f8] ;  /* 0x00027e0000047ab9 */ /* 0x000fe20000000a00 */
[----:B------:R-:W-:Y:S01]  /*a100*/  IMAD.U32 R18, RZ, RZ, UR47 ;  /* 0x0000002fff127e24 */ /* 0x000fe2000f8e00ff */
[----:B------:R-:W-:Y:S01]  /*a110*/  UISETP.NE.U32.AND UP0, UPT, UR4, URZ, UPT ;  /* 0x0000003f0400728c */ /* 0x000fe2000bf05070 */
[----:B------:R-:W1:Y:S01]  /*a120*/  S2R R26, SR_TID.X ;  /* 0x00000000001a7919 */ /* 0x000e620000002100 */
[----:B------:R-:W2:Y:S01]  /*a130*/  LDC R0, c[0x0][0x428] ;  /* 0x00010a00ff007b82 */ /* 0x000ea20000000800 */
[----:B------:R-:W-:Y:S01]  /*a140*/  IMAD R25, R25, 0xc0, R19 ;  /* 0x000000c019197824 */ /* 0x000fe200078e0213 */
[----:B------:R-:W-:Y:S01]  /*a150*/  UISETP.NE.AND.EX UP0, UPT, UR5, URZ, UPT, UP0 ;  /* 0x0000003f0500728c */ /* 0x000fe2000bf05300 */
[----:B------:R-:W-:-:S05]  /*a160*/  ULDC.64 UR6, c[0x0][0xa08] ;  /* 0x0002820000067ab9 */ /* 0x000fca0000000a00 */
[----:B------:R-:W-:Y:S01]  /*a170*/  PLOP3.LUT P0, PT, PT, PT, UP0, 0x80, 0x0 ;  /* 0x000000000000781c */ /* 0x000fe20003f0f008 */
[----:B------:R-:W3:Y:S04]  /*a180*/  LDC.64 R4, c[0x0][0x3f8] ;  /* 0x0000fe00ff047b82 */ /* 0x000ee80000000a00 */
[----:B------:R-:W-:-:S04]  /*a190*/  @UP0 UIADD3 UR4, UP1, UR45, UR4, URZ ;  /* 0x000000042d040290 */ /* 0x000fc8000ff3e03f */
[----:B------:R-:W-:Y:S02]  /*a1a0*/  @UP0 UIADD3.X UR5, UR46, UR5, URZ, UP1, !UPT ;  /* 0x000000052e050290 */ /* 0x000fe40008ffe43f */
[----:B0-----:R-:W-:-:S04]  /*a1b0*/  IMAD.U32 R2, RZ, RZ, UR4 ;  /* 0x00000004ff027e24 */ /* 0x001fc8000f8e00ff */
[----:B------:R-:W-:Y:S01]  /*a1c0*/  IMAD.U32 R3, RZ, RZ, UR5 ;  /* 0x00000005ff037e24 */ /* 0x000fe2000f8e00ff */
[----:B--2---:R-:W-:Y:S01]  /*a1d0*/  ISETP.NE.AND P2, PT, R0, 0x1, PT ;  /* 0x000000010000780c */ /* 0x004fe20003f45270 */
[----:B------:R-:W-:-:S03]  /*a1e0*/  ULDC.64 UR4, c[0x0][0xa00] ;  /* 0x0002800000047ab9 */ /* 0x000fc60000000a00 */
[----:B------:R0:W2:Y:S01]  /*a1f0*/  @P0 LDG.E R18, desc[UR52][R2.64] ;  /* 0x0000003402120981 */ /* 0x0000a2000c1e1900 */
[----:B-1----:R-:W-:-:S04]  /*a200*/  LOP3.LUT R21, R26, 0x7f, RZ, 0xc0, !PT ;  /* 0x0000007f1a157812 */ /* 0x002fc800078ec0ff */
[----:B------:R-:W-:Y:S02]  /*a210*/  ISETP.NE.AND P1, PT, R21, RZ, PT ;  /* 0x000000ff1500720c */ /* 0x000fe40003f25270 */
[----:B------:R-:W-:Y:S02]  /*a220*/  ISETP.NE.U32.AND P0, PT, RZ, UR4, PT ;  /* 0x00000004ff007c0c */ /* 0x000fe4000bf05070 */
[----:B------:R-:W1:Y:S02]  /*a230*/  @P2 LDC R0, c[0x0][0x42c] ;  /* 0x00010b00ff002b82 */ /* 0x000e640000000800 */
[----:B------:R-:W-:-:S06]  /*a240*/  ISETP.NE.AND.EX P0, PT, RZ, UR5, PT, P0 ;  /* 0x00000005ff007c0c */ /* 0x000fcc000bf05300 */
[----:B0-----:R-:W0:Y:S01]  /*a250*/  @P2 LDC R3, c[0x0][0x430] ;  /* 0x00010c00ff032b82 */ /* 0x001e220000000800 */
[----:B------:R-:W-:Y:S01]  /*a260*/  SEL R6, RZ, UR47, P0 ;  /* 0x0000002fff067c07 */ /* 0x000fe20008000000 */
[----:B------:R-:W-:Y:S01]  /*a270*/  VOTEU.ALL UP1, P1 ;  /* 0x00000000003f7886 */ /* 0x000fe20000820000 */
[----:B------:R-:W-:Y:S02]  /*a280*/  R2UR UR37, R25 ;  /* 0x00000000192572ca */ /* 0x000fe400000e0000 */
[----:B------:R-:W-:Y:S02]  /*a290*/  R2UR UR39, R6 ;  /* 0x00000000062772ca */ /* 0x000fe400000e0000 */
[----:B------:R-:W-:-:S04]  /*a2a0*/  @!UP1 UIADD3 UR4, UP0, UR54, 0x270, URZ ;  /* 0x0000027036049890 */ /* 0x000fc8000ff1e03f */
[----:B------:R-:W-:Y:S01]  /*a2b0*/  @!UP1 UIADD3.X UR5, URZ, UR55, URZ, UP0, !UPT ;  /* 0x000000373f059290 */ /* 0x000fe200087fe43f */
[----:B---3--:R-:W-:Y:S01]  /*a2c0*/  LOP3.LUT P0, RZ, R4, UR6, RZ, 0xfc, !PT ;  /* 0x0000000604ff7c12 */ /* 0x008fe2000f80fcff */
[----:B------:R-:W-:Y:S01]  /*a2d0*/  UMOV UR36, URZ ;  /* 0x0000003f00247c82 */ /* 0x000fe20008000000 */
[----:B------:R-:W-:Y:S01]  /*a2e0*/  SHF.R.U32.HI R7, RZ, 0x5, R26 ;  /* 0x00000005ff077819 */ /* 0x000fe2000001161a */
[----:B-1----:R-:W-:Y:S01]  /*a2f0*/  @P2 IMAD.HI.U32 R0, R0, UR38, RZ ;  /* 0x0000002600002c27 */ /* 0x002fe2000f8e00ff */
[----:B------:R-:W-:-:S04]  /*a300*/  LOP3.LUT P0, RZ, R5, UR7, RZ, 0xfc, P0 ;  /* 0x0000000705ff7c12 */ /* 0x000fc8000800fcff */
[----:B------:R1:W-:Y:S01]  /*a310*/  @!UP1 UTMAPF.L2.4D [UR36], [UR4] ;  /* 0x00000024040095b8 */ /* 0x0003e20008018000 */
[----:B------:R-:W-:Y:S01]  /*a320*/  IMAD.U32 R19, RZ, RZ, UR38 ;  /* 0x00000026ff137e24 */ /* 0x000fe2000f8e00ff */
[----:B------:R-:W-:Y:S02]  /*a330*/  LOP3.LUT R7, R7, 0x3, RZ, 0xc0, !PT ;  /* 0x0000000307077812 */ /* 0x000fe400078ec0ff */
[----:B0-----:R-:W-:Y:S01]  /*a340*/  @P2 SHF.R.U32.HI R19, RZ, R3, R0 ;  /* 0x00000003ff132219 */ /* 0x001fe20000011600 */
[----:B-1----:R-:W-:Y:S01]  /*a350*/  UMOV UR4, 0xffffffff ;  /* 0xffffffff00047882 */ /* 0x002fe20000000000 */
[----:B--2---:R-:W-:Y:S02]  /*a360*/  SHF.R.S32.HI R20, RZ, 0x1f, R18 ;  /* 0x0000001fff147819 */ /* 0x004fe40000011412 */
[----:B------:R-:W-:Y:S01]  /*a370*/  SEL R0, R18, RZ, !P0 ;  /* 0x000000ff12007207 */ /* 0x000fe20004000000 */
[----:B------:R-:W-:Y:S06]  /*a380*/  BRA.DIV UR4, `(.L_x_182) ;  /* 0x0000002604987947 */ /* 0x000fec000b800000 */
[----:B------:R0:W1:Y:S02]  /*a390*/  SHFL.IDX PT, R14, R7, RZ, 0x1f ;  /* 0x00001fff070e7589 */ /* 0x00006400000e0000 */
.L_x_250:
[----:B-1----:R-:W-:Y:S02]  /*a3a0*/  ISETP.NE.AND P0, PT, R14, RZ, PT ;  /* 0x000000ff0e00720c */ /* 0x002fe40003f05270 */
[----:B------:R-:W-:-:S11]  /*a3b0*/  PLOP3.LUT P6, PT, PT, PT, PT, 0x8, 0x0 ;  /* 0x000000000000781c */ /* 0x000fd60003fce170 */
[----:B------:R-:W-:Y:S05]  /*a3c0*/  @P0 BRA `(.L_x_183) ;  /* 0x0000000400780947 */ /* 0x000fea0003800000 */
[----:B------:R-:W-:-:S06]  /*a3d0*/  UIADD3 UR4, UR42, -0x1, URZ ;  /* 0xffffffff2a047890 */ /* 0x000fcc000fffe03f */
[----:B0-----:R-:W-:Y:S01]  /*a3e0*/  IMAD.U32 R7, RZ, RZ, UR4 ;  /* 0x00000004ff077e24 */ /* 0x001fe2000f8e00ff */
[----:B------:R-:W-:-:S03]  /*a3f0*/  UMOV UR4, 0xffffffff ;  /* 0xffffffff00047882 */ /* 0x000fc60000000000 */
[----:B------:R-:W-:Y:S05]  /*a400*/  BRA.DIV UR4, `(.L_x_184) ;  /* 0x0000002604987947 */ /* 0x000fea000b800000 */
[----:B------:R-:W-:-:S13]  /*a410*/  ELECT P6, URZ, PT ;  /* 0x00000000003f782f */ /* 0x000fda00038c0000 */
.L_x_253:
[----:B------:R-:W-:Y:S05]  /*a420*/  @!P6 BRA `(.L_x_185) ;  /* 0x00000004001ce947 */ /* 0x000fea0003800000 */
[----:B------:R-:W-:-:S04]  /*a430*/  ISETP.NE.U32.AND P0, PT, R4, RZ, PT ;  /* 0x000000ff0400720c */ /* 0x000fc80003f05070 */
[----:B------:R-:W-:-:S13]  /*a440*/  ISETP.NE.AND.EX P0, PT, R5, RZ, PT, P0 ;  /* 0x000000ff0500720c */ /* 0x000fda0003f05300 */
[----:B------:R-:W-:Y:S05]  /*a450*/  @!P0 BRA `(.L_x_186) ;  /* 0x0000000000488947 */ /* 0x000fea0003800000 */
[----:B------:R-:W0:Y:S01]  /*a460*/  LDC R8, c[0x0][0x41c] ;  /* 0x00010700ff087b82 */ /* 0x000e220000000800 */
[----:B------:R-:W-:Y:S01]  /*a470*/  IMAD.MOV.U32 R9, RZ, RZ, R7 ;  /* 0x000000ffff097224 */ /* 0x000fe200078e0007 */
[----:B------:R-:W-:Y:S02]  /*a480*/  ULDC.64 UR4, c[0x0][0x408] ;  /* 0x0001020000047ab9 */ /* 0x000fe40000000a00 */
[----:B------:R-:W-:-:S04]  /*a490*/  IMAD R11, R20, UR4, RZ ;  /* 0x00000004140b7c24 */ /* 0x000fc8000f8e02ff */
[----:B------:R-:W-:Y:S01]  /*a4a0*/  IMAD R11, R18, UR5, R11 ;  /* 0x00000005120b7c24 */ /* 0x000fe2000f8e020b */
[----:B0-----:R-:W-:-:S13]  /*a4b0*/  ISETP.NE.AND P0, PT, R8, 0x1, PT ;  /* 0x000000010800780c */ /* 0x001fda0003f05270 */
[----:B------:R-:W0:Y:S02]  /*a4c0*/  @P0 LDC.64 R2, c[0x0][0x420] ;  /* 0x00010800ff020b82 */ /* 0x000e240000000a00 */
[----:B0-----:R-:W-:-:S05]  /*a4d0*/  @P0 IMAD.HI.U32 R2, R7, R2, RZ ;  /* 0x0000000207020227 */ /* 0x001fca00078e00ff */
        /* <DEDUP_REMOVED lines=10> */
.L_x_186:
[----:B0-----:R-:W-:Y:S02]  /*a580*/  LEA R5, R16, UR40, 0x3 ;  /* 0x0000002810057c11 */ /* 0x001fe4000f8e18ff */
[----:B------:R-:W-:Y:S02]  /*a590*/  SHF.L.U32 R2, R17, 0x1f, RZ ;  /* 0x0000001f11027819 */ /* 0x000fe400000006ff */
[----:B------:R-:W-:Y:S02]  /*a5a0*/  ISETP.NE.AND P0, PT, R21, RZ, PT ;  /* 0x000000ff1500720c */ /* 0x000fe40003f05270 */
[----:B------:R-:W0:Y:S02]  /*a5b0*/  SYNCS.PHASECHK.TRANS64.TRYWAIT P2, [R5+URZ+0x13280], R2 ;  /* 0x01328002050075a7 */ /* 0x000e24000804017f */
[----:B0-----:R-:W-:Y:S09]  /*a5c0*/  @!P2 BRA `(.L_x_187) ;  /* 0x000000240048a947 */ /* 0x001ff20003800000 */
.L_x_254:
[----:B------:R-:W-:Y:S05]  /*a5d0*/  @P0 BRA `(.L_x_188) ;  /* 0x0000000000140947 */ /* 0x000fea0003800000 */
[----:B------:R-:W-:Y:S01]  /*a5e0*/  ISETP.NE.AND P2, PT, R29, RZ, PT ;  /* 0x000000ff1d00720c */ /* 0x000fe20003f45270 */
[----:B------:R-:W-:-:S04]  /*a5f0*/  IMAD.MOV.U32 R3, RZ, RZ, 0x2800 ;  /* 0x00002800ff037424 */ /* 0x000fc800078e00ff */
[----:B------:R1:W-:Y:S08]  /*a600*/  SYNCS.ARRIVE.TRANS64 RZ, [R5+URZ+0x13270], R3 ;  /* 0x0132700305ff79a7 */ /* 0x0003f0000800003f */
[----:B------:R-:W-:Y:S05]  /*a610*/  @!P2 BRA `(.L_x_188) ;  /* 0x000000000004a947 */ /* 0x000fea0003800000 */
[----:B------:R-:W-:Y:S01]  /*a620*/  BPT.TRAP 0x1 ;  /* 0x000000040000795c */ /* 0x000fe20000300000 */
.L_x_188:
[----:B-1----:R-:W-:Y:S01]  /*a630*/  IMAD.U32 R3, RZ, RZ, UR40 ;  /* 0x00000028ff037e24 */ /* 0x002fe2000f8e00ff */
[----:B------:R-:W-:Y:S01]  /*a640*/  R2UR UR9, R5 ;  /* 0x00000000050972ca */ /* 0x000fe200000e0000 */
[----:B------:R-:W-:Y:S01]  /*a650*/  IMAD.MOV.U32 R4, RZ, RZ, 0xa0 ;  /* 0x000000a0ff047424 */ /* 0x000fe200078e00ff */
[----:B------:R-:W-:Y:S01]  /*a660*/  R2UR UR12, R19 ;  /* 0x00000000130c72ca */ /* 0x000fe200000e0000 */
[----:B------:R-:W-:Y:S01]  /*a670*/  IMAD R3, R16, 0x2800, R3 ;  /* 0x0000280010037824 */ /* 0x000fe200078e0203 */
[----:B-----5:R-:W-:Y:S01]  /*a680*/  R2UR UR13, R0 ;  /* 0x00000000000d72ca */ /* 0x020fe200000e0000 */
[----:B------:R-:W-:Y:S01]  /*a690*/  IMAD R7, R7, R4, UR44 ;  /* 0x0000002c07077e24 */ /* 0x000fe2000f8e0204 */
[----:B------:R-:W-:Y:S02]  /*a6a0*/  UIADD3 UR4, UP0, UR54, 0x470, URZ ;  /* 0x0000047036047890 */ /* 0x000fe4000ff1e03f */
[----:B------:R-:W-:Y:S01]  /*a6b0*/  R2UR UR8, R3 ;  /* 0x00000000030872ca */ /* 0x000fe200000e0000 */
[----:B------:R-:W-:Y:S01]  /*a6c0*/  UMOV UR6, 0x0 ;  /* 0x0000000000067882 */ /* 0x000fe20000000000 */
[----:B------:R-:W-:Y:S01]  /*a6d0*/  R2UR UR11, R7 ;  /* 0x00000000070b72ca */ /* 0x000fe200000e0000 */
[----:B------:R-:W-:-:S02]  /*a6e0*/  UIADD3.X UR5, URZ, UR55, URZ, UP0, !UPT ;  /* 0x000000373f057290 */ /* 0x000fc400087fe43f */
[----:B------:R-:W-:Y:S01]  /*a6f0*/  UIADD3 UR9, UR9, 0x13270, URZ ;  /* 0x0001327009097890 */ /* 0x000fe2000fffe03f */
[----:B------:R-:W-:Y:S01]  /*a700*/  UMOV UR7, 0x14f00000 ;  /* 0x14f0000000077882 */ /* 0x000fe20000000000 */
[----:B------:R-:W-:-:S06]  /*a710*/  UMOV UR10, URZ ;  /* 0x0000003f000a7c82 */ /* 0x000fcc0008000000 */
[----:B------:R-:W-:-:S09]  /*a720*/  UIADD3 UR8, UR8, 0x6000, URZ ;  /* 0x0000600008087890 */ /* 0x000fd2000fffe03f */
[----:B------:R1:W-:Y:S01]  /*a730*/  UTMALDG.4D [UR8], [UR4], desc[UR6] ;  /* 0x00000608040075b4 */ /* 0x0003e20008019000 */
[----:B------:R-:W2:Y:S02]  /*a740*/  SYNCS.PHASECHK.TRANS64.TRYWAIT P2, [R5+URZ+0x13240], R2 ;  /* 0x01324002050075a7 */ /* 0x000ea4000804017f */
[----:B-12---:R-:W-:Y:S05]  /*a750*/  @!P2 BRA `(.L_x_189) ;  /* 0x0000002000f8a947 */ /* 0x006fea0003800000 */
.L_x_255:
[----:B------:R-:W-:Y:S05]  /*a760*/  @P0 BRA `(.L_x_190) ;  /* 0x0000000000140947 */ /* 0x000fea0003800000 */
[----:B------:R-:W-:Y:S01]  /*a770*/  ISETP.NE.AND P0, PT, R29, RZ, PT ;  /* 0x000000ff1d00720c */ /* 0x000fe20003f05270 */
[----:B01----:R-:W-:-:S04]  /*a780*/  IMAD.MOV.U32 R2, RZ, RZ, 0x2800 ;  /* 0x00002800ff027424 */ /* 0x003fc800078e00ff */
[----:B------:R2:W-:Y:S08]  /*a790*/  SYNCS.ARRIVE.TRANS64 RZ, [R5+URZ+0x13230], R2 ;  /* 0x0132300205ff79a7 */ /* 0x0005f0000800003f */
[----:B------:R-:W-:Y:S05]  /*a7a0*/  @!P0 BRA `(.L_x_190) ;  /* 0x0000000000048947 */ /* 0x000fea0003800000 */
[----:B------:R-:W-:Y:S01]  /*a7b0*/  BPT.TRAP 0x1 ;  /* 0x000000040000795c */ /* 0x000fe20000300000 */
.L_x_190:
        /* <DEDUP_REMOVED lines=13> */
[----:B---3--:R-:W-:Y:S01]  /*a890*/  NOP ;  /* 0x0000000000007918 */ /* 0x008fe20000000000 */
.L_x_185:
        /* <DEDUP_REMOVED lines=11> */
[----:B012---:R-:W-:Y:S01]  /*a950*/  @P0 IMAD.MOV.U32 R2, RZ, RZ, 0x3000 ;  /* 0x00003000ff020424 */ /* 0x007fe200078e00ff */
[----:B------:R-:W-:Y:S01]  /*a960*/  @P0 R2UR UR13, R6 ;  /* 0x00000000060d02ca */ /* 0x000fe200000e0000 */
[----:B------:R-:W-:Y:S02]  /*a970*/  UMOV UR12, UR38 ;  /* 0x00000026000c7c82 */ /* 0x000fe40008000000 */
[----:B------:R1:W-:Y:S10]  /*a980*/  @P0 SYNCS.ARRIVE.TRANS64 RZ, [UR40+0x13200], R2 ;  /* 0x01320002ffff09a7 */ /* 0x0003f40008000028 */
[----:B------:R1:W-:Y:S02]  /*a990*/  UTMALDG.4D [UR8], [UR4], desc[UR6] ;  /* 0x00000608040075b4 */ /* 0x0003e40008019000 */
[----:B-1----:R-:W-:Y:S01]  /*a9a0*/  NOP ;  /* 0x0000000000007918 */ /* 0x002fe20000000000 */
.L_x_183:
[----:B------:R-:W-:Y:S01]  /*a9b0*/  VIADD R28, R28, 0x1 ;  /* 0x000000011c1c7836 */ /* 0x000fe20000000000 */
[----:B------:R-:W-:Y:S04]  /*a9c0*/  BSSY B0, `(.L_x_191) ;  /* 0x0000007000007945 */ /* 0x000fe80003800000 */
[----:B------:R-:W-:-:S04]  /*a9d0*/  LEA.HI R2, R28, R28, RZ, 0x1 ;  /* 0x0000001c1c027211 */ /* 0x000fc800078f08ff */
[----:B------:R-:W-:-:S05]  /*a9e0*/  LOP3.LUT R3, R2, 0xfffffffe, RZ, 0xc0, !PT ;  /* 0xfffffffe02037812 */ /* 0x000fca00078ec0ff */
[----:B------:R-:W-:-:S05]  /*a9f0*/  IMAD.IADD R2, R28, 0x1, -R3 ;  /* 0x000000011c027824 */ /* 0x000fca00078e0a03 */
[----:B------:R-:W-:-:S04]  /*aa00*/  SHF.L.U32 R2, R2, 0x1f, RZ ;  /* 0x0000001f02027819 */ /* 0x000fc800000006ff */
[----:B------:R-:W1:Y:S02]  /*aa10*/  SYNCS.PHASECHK.TRANS64.TRYWAIT P0, [UR40+0x13220], R2 ;  /* 0x01322002ff0075a7 */ /* 0x000e640008000168 */
[----:B-1----:R-:W-:Y:S05]  /*aa20*/  @!P0 BRA `(.L_x_192) ;  /* 0x0000002000588947 */ /* 0x002fea0003800000 */
.L_x_256:
[----:B------:R-:W-:Y:S05]  /*aa30*/  BSYNC B0 ;  /* 0x0000000000007941 */ /* 0x000fea0003800000 */
.L_x_191:
[----:B------:R-:W-:-:S06]  /*aa40*/  UISETP.GE.AND UP0, UPT, UR43, 0xa1, UPT ;  /* 0x000000a12b00788c */ /* 0x000fcc000bf06270 */
[----:B------:R-:W-:-:S13]  /*aa50*/  PLOP3.LUT P0, PT, PT, PT, UP0, 0x80, 0x0 ;  /* 0x000000000000781c */ /* 0x000fda0003f0f008 */
[----:B------:R-:W-:Y:S05]  /*aa60*/  @!P0 BRA `(.L_x_193) ;  /* 0x0000000800cc8947 */ /* 0x000fea0003800000 */
[----:B------:R-:W-:Y:S01]  /*aa70*/  UIADD3 UR4, UR42, -0x2, URZ ;  /* 0xfffffffe2a047890 */ /* 0x000fe2000fffe03f */
[----:B------:R-:W-:Y:S02]  /*aa80*/  IMAD.MOV.U32 R8, RZ, RZ, R17 ;  /* 0x000000ffff087224 */ /* 0x000fe400078e0011 */
[----:B-1----:R-:W-:-:S03]  /*aa90*/  IMAD.MOV.U32 R3, RZ, RZ, R16 ;  /* 0x000000ffff037224 */ /* 0x002fc600078e0010 */
[----:B------:R-:W-:-:S07]  /*aaa0*/  IMAD.U32 R2, RZ, RZ, UR4 ;  /* 0x00000004ff027e24 */ /* 0x000fce000f8e00ff */
.L_x_213:
[----:B------:R-:W-:Y:S01]  /*aab0*/  VIADD R16, R3, 0x1 ;  /* 0x0000000103107836 */ /* 0x000fe20000000000 */
[----:B------:R-:W-:Y:S05]  /*aac0*/  YIELD ;  /* 0x0000000000007946 */ /* 0x000fea0003800000 */
[----:B------:R-:W-:Y:S01]  /*aad0*/  ISETP.NE.AND P0, PT, R16, 0x2, PT ;  /* 0x000000021000780c */ /* 0x000fe20003f05270 */
[----:B------:R-:W-:Y:S03]  /*aae0*/  BSSY B0, `(.L_x_194) ;  /* 0x0000064000007945 */ /* 0x000fe60003800000 */
[----:B------:R-:W-:-:S02]  /*aaf0*/  SEL R17, RZ, 0x1, P0 ;  /* 0x00000001ff117807 */ /* 0x000fc40000000000 */
[----:B------:R-:W-:Y:S02]  /*ab00*/  SEL R16, R16, RZ, P0 ;  /* 0x000000ff10107207 */ /* 0x000fe40000000000 */
[----:B------:R-:W-:Y:S01]  /*ab10*/  LOP3.LUT R17, R8, R17, RZ, 0x3c, !PT ;  /* 0x0000001108117212 */ /* 0x000fe200078e3cff */
[----:B------:R-:W-:Y:S06]  /*ab20*/  @!P6 BRA `(.L_x_195) ;  /* 0x00000004007ce947 */ /* 0x000fec0003800000 */
[----:B------:R-:W-:Y:S01]  /*ab30*/  ULDC.64 UR4, c[0x0][0x3f8] ;  /* 0x0000fe0000047ab9 */ /* 0x000fe20000000a00 */
[----:B------:R-:W-:Y:S01]  /*ab40*/  LEA R9, R16, UR40, 0x3 ;  /* 0x0000002810097c11 */ /* 0x000fe2000f8e18ff */
[----:B------:R-:W-:Y:S01]  /*ab50*/  IMAD.MOV.U32 R11, RZ, RZ, R2 ;  /* 0x000000ffff0b7224 */ /* 0x000fe200078e0002 */
[----:B------:R-:W-:Y:S02]  /*ab60*/  ISETP.NE.U32.AND P0, PT, RZ, UR4, PT ;  /* 0x00000004ff007c0c */ /* 0x000fe4000bf05070 */
[----:B------:R-:W-:Y:S02]  /*ab70*/  SHF.L.U32 R10, R17, 0x1f, RZ ;  /* 0x0000001f110a7819 */ /* 0x000fe400000006ff */
[----:B------:R-:W-:-:S13]  /*ab80*/  ISETP.NE.AND.EX P0, PT, RZ, UR5, PT, P0 ;  /* 0x00000005ff007c0c */ /* 0x000fda000bf05300 */
[----:B------:R-:W-:Y:S05]  /*ab90*/  @!P0 BRA `(.L_x_196) ;  /* 0x0000000000488947 */ /* 0x000fea0003800000 */
[----:B------:R-:W1:Y:S01]  /*aba0*/  LDC R11, c[0x0][0x41c] ;  /* 0x00010700ff0b7b82 */ /* 0x000e620000000800 */
[----:B------:R-:W-:Y:S01]  /*abb0*/  IMAD.MOV.U32 R13, RZ, RZ, R2 ;  /* 0x000000ffff0d7224 */ /* 0x000fe200078e0002 */
[----:B------:R-:W-:Y:S02]  /*abc0*/  ULDC.64 UR6, c[0x0][0x408] ;  /* 0x0001020000067ab9 */ /* 0x000fe40000000a00 */
[----:B0-----:R-:W-:-:S04]  /*abd0*/  IMAD R7, R20, UR6, RZ ;  /* 0x0000000614077c24 */ /* 0x001fc8000f8e02ff */
[----:B------:R-:W-:Y:S01]  /*abe0*/  IMAD R7, R18, UR7, R7 ;  /* 0x0000000712077c24 */ /* 0x000fe2000f8e0207 */
[----:B-1----:R-:W-:-:S13]  /*abf0*/  ISETP.NE.AND P0, PT, R11, 0x1, PT ;  /* 0x000000010b00780c */ /* 0x002fda0003f05270 */
[----:B------:R-:W0:Y:S02]  /*ac00*/  @P0 LDC.64 R4, c[0x0][0x420] ;  /* 0x00010800ff040b82 */ /* 0x000e240000000a00 */
[----:B0-----:R-:W-:-:S05]  /*ac10*/  @P0 IMAD.HI.U32 R4, R2, R4, RZ ;  /* 0x0000000402040227 */ /* 0x001fca00078e00ff */
[----:B------:R-:W-:-:S04]  /*ac20*/  @P0 SHF.R.U32.HI R13, RZ, R5, R4 ;  /* 0x00000005ff0d0219 */ /* 0x000fc80000011604 */
[--C-:B------:R-:W-:Y:S01]  /*ac30*/  SHF.R.S32.HI R5, RZ, 0x1f, R13.reuse ;  /* 0x0000001fff057819 */ /* 0x100fe2000001140d */
[----:B------:R-:W-:-:S04]  /*ac40*/  IMAD.MOV.U32 R4, RZ, RZ, R13 ;  /* 0x000000ffff047224 */ /* 0x000fc800078e000d */
[----:B------:R-:W-:-:S04]  /*ac50*/  IMAD.WIDE.U32 R4, R18, UR6, R4 ;  /* 0x0000000612047c25 */ /* 0x000fc8000f8e0004 */
[----:B------:R-:W-:Y:S01]  /*ac60*/  IMAD.IADD R5, R7, 0x1, R5 ;  /* 0x0000000107057824 */ /* 0x000fe200078e0205 */
[----:B------:R-:W-:-:S04]  /*ac70*/  LEA R6, P0, R4, UR4, 0x2 ;  /* 0x0000000404067c11 */ /* 0x000fc8000f8010ff */
[----:B------:R-:W-:-:S05]  /*ac80*/  LEA.HI.X R7, R4, UR5, R5, 0x2, P0 ;  /* 0x0000000504077c11 */ /* 0x000fca00080f1405 */
[----:B------:R1:W5:Y:S01]  /*ac90*/  LDG.E R0, desc[UR52][R6.64] ;  /* 0x0000003406007981 */ /* 0x000362000c1e1900 */
[----:B------:R-:W-:-:S04]  /*aca0*/  IMAD.MOV R4, RZ, RZ, -R13 ;  /* 0x000000ffff047224 */ /* 0x000fc800078e0a0d */
[----:B------:R-:W-:-:S07]  /*acb0*/  IMAD R11, R11, R4, R2 ;  /* 0x000000040b0b7224 */ /* 0x000fce00078e0202 */
.L_x_196:
[----:B------:R-:W2:Y:S01]  /*acc0*/  SYNCS.PHASECHK.TRANS64.TRYWAIT P0, [R9+URZ+0x13280], R10 ;  /* 0x0132800a090075a7 */ /* 0x000ea2000800017f */
[----:B------:R-:W3:Y:S01]  /*acd0*/  S2R R4, SR_TID.X ;  /* 0x0000000000047919 */ /* 0x000ee20000002100 */
[----:B------:R-:W-:Y:S01]  /*ace0*/  BSSY B1, `(.L_x_197) ;  /* 0x0000004000017945 */ /* 0x000fe20003800000 */
[----:B---3--:R-:W-:-:S04]  /*acf0*/  LOP3.LUT R4, R4, 0x7f, RZ, 0xc0, !PT ;  /* 0x0000007f04047812 */ /* 0x008fc800078ec0ff */
[----:B------:R-:W-:Y:S01]  /*ad00*/  ISETP.NE.AND P2, PT, R4, RZ, PT ;  /* 0x000000ff0400720c */ /* 0x000fe20003f45270 */
[----:B--2---:R-:W-:-:S12]  /*ad10*/  @!P0 BRA `(.L_x_198) ;  /* 0x0000001c00b48947 */ /* 0x004fd80003800000 */
.L_x_257:
[----:B------:R-:W-:Y:S05]  /*ad20*/  BSYNC B1 ;  /* 0x0000000000017941 */ /* 0x000fea0003800000 */
.L_x_197:
[----:B------:R-:W-:Y:S04]  /*ad30*/  BSSY B1, `(.L_x_199) ;  /* 0x0000007000017945 */ /* 0x000fe80003800000 */
[----:B------:R-:W-:Y:S05]  /*ad40*/  @P2 BRA `(.L_x_200) ;  /* 0x0000000000142947 */ /* 0x000fea0003800000 */
[----:B------:R-:W-:Y:S01]  /*ad50*/  ISETP.NE.AND P0, PT, R29, RZ, PT ;  /* 0x000000ff1d00720c */ /* 0x000fe20003f05270 */
[----:B------:R-:W-:-:S04]  /*ad60*/  IMAD.MOV.U32 R4, RZ, RZ, 0x2800 ;  /* 0x00002800ff047424 */ /* 0x000fc800078e00ff */
[----:B------:R3:W-:Y:S08]  /*ad70*/  SYNCS.ARRIVE.TRANS64 RZ, [R9+URZ+0x13270], R4 ;  /* 0x0132700409ff79a7 */ /* 0x0007f0000800003f */
[----:B------:R-:W-:Y:S05]  /*ad80*/  @!P0 BRA `(.L_x_200) ;  /* 0x0000000000048947 */ /* 0x000fea0003800000 */
[----:B------:R-:W-:Y:S01]  /*ad90*/  BPT.TRAP 0x1 ;  /* 0x000000040000795c */ /* 0x000fe20000300000 */
.L_x_200:
[----:B------:R-:W-:Y:S05]  /*ada0*/  BSYNC B1 ;  /* 0x0000000000017941 */ /* 0x000fea0003800000 */
.L_x_199:
[----:B------:R-:W-:Y:S01]  /*adb0*/  IMAD.MOV.U32 R12, RZ, RZ, RZ ;  /* 0x000000ffff0c7224 */ /* 0x000fe200078e00ff */
[----:B------:R-:W-:Y:S01]  /*adc0*/  R2UR UR12, R19 ;  /* 0x00000000130c72ca */ /* 0x000fe200000e0000 */
[----:B01----:R-:W-:Y:S01]  /*add0*/  IMAD.U32 R7, RZ, RZ, UR40 ;  /* 0x00000028ff077e24 */ /* 0x003fe2000f8e00ff */
[----:B------:R-:W-:Y:S01]  /*ade0*/  UIADD3 UR4, UP0, UR54, 0x470, URZ ;  /* 0x0000047036047890 */ /* 0x000fe2000ff1e03f */
[----:B------:R-:W-:Y:S01]  /*adf0*/  IMAD.MOV.U32 R6, RZ, RZ, 0xa0 ;  /* 0x000000a0ff067424 */ /* 0x000fe200078e00ff */
[----:B------:R-:W-:Y:S01]  /*ae00*/  R2UR UR10, R12 ;  /* 0x000000000c0a72ca */ /* 0x000fe200000e0000 */
[----:B------:R-:W-:Y:S01]  /*ae10*/  IMAD R7, R16, 0x2800, R7 ;  /* 0x0000280010077824 */ /* 0x000fe200078e0207 */
[----:B------:R-:W-:Y:S01]  /*ae20*/  PLOP3.LUT P0, PT, PT, PT, PT, 0x80, 0x0 ;  /* 0x000000000000781c */ /* 0x000fe20003f0f070 */
[----:B------:R-:W-:Y:S01]  /*ae30*/  IMAD R6, R11, R6, UR44 ;  /* 0x0000002c0b067e24 */ /* 0x000fe2000f8e0206 */
[----:B------:R-:W-:Y:S01]  /*ae40*/  UIADD3.X UR5, URZ, UR55, URZ, UP0, !UPT ;  /* 0x000000373f057290 */ /* 0x000fe200087fe43f */
[----:B------:R-:W-:Y:S01]  /*ae50*/  VIADD R5, R9, 0x13270 ;  /* 0x0001327009057836 */ /* 0x000fe20000000000 */
[----:B------:R-:W-:Y:S01]  /*ae60*/  UMOV UR6, 0x0 ;  /* 0x0000000000067882 */ /* 0x000fe20000000000 */
[----:B---3--:R-:W-:Y:S01]  /*ae70*/  VIADD R4, R7, 0x6000 ;  /* 0x0000600007047836 */ /* 0x008fe20000000000 */
[----:B------:R-:W-:-:S08]  /*ae80*/  UMOV UR7, 0x14f00000 ;  /* 0x14f0000000077882 */ /* 0x000fd00000000000 */
.L_x_201:
        /* <DEDUP_REMOVED lines=8> */
[----:B0-----:R-:W-:Y:S05]  /*af10*/  @P0 BRA.U.ANY `(.L_x_201) ;  /* 0xfffffffd00dc0947 */ /* 0x001fea000393ffff */
[----:B------:R-:W0:Y:S01]  /*af20*/  SYNCS.PHASECHK.TRANS64.TRYWAIT P0, [R9+URZ+0x13240], R10 ;  /* 0x0132400a090075a7 */ /* 0x000e22000800017f */
[----:B------:R-:W-:Y:S04]  /*af30*/  BSSY B1, `(.L_x_202) ;  /* 0x0000002000017945 */ /* 0x000fe80003800000 */
[----:B0-----:R-:W-:Y:S05]  /*af40*/  @!P0 BRA `(.L_x_203) ;  /* 0x0000001c003c8947 */ /* 0x001fea0003800000 */
.L_x_258:
[----:B------:R-:W-:Y:S05]  /*af50*/  BSYNC B1 ;  /* 0x0000000000017941 */ /* 0x000fea0003800000 */
.L_x_202:
[----:B------:R-:W-:Y:S01]  /*af60*/  BSSY B1, `(.L_x_204) ;  /* 0x0000009000017945 */ /* 0x000fe20003800000 */
[----:B------:R-:W-:Y:S02]  /*af70*/  IMAD.MOV.U32 R4, RZ, RZ, 0x0 ;  /* 0x00000000ff047424 */ /* 0x000fe400078e00ff */
[----:B------:R-:W-:Y:S01]  /*af80*/  IMAD.MOV.U32 R5, RZ, RZ, 0x14f00000 ;  /* 0x14f00000ff057424 */ /* 0x000fe200078e00ff */
[----:B------:R-:W-:Y:S06]  /*af90*/  @P2 BRA `(.L_x_205) ;  /* 0x0000000000142947 */ /* 0x000fec0003800000 */
[----:B------:R-:W-:Y:S01]  /*afa0*/  ISETP.NE.AND P0, PT, R29, RZ, PT ;  /* 0x000000ff1d00720c */ /* 0x000fe20003f05270 */
[----:B0-2---:R-:W-:-:S04]  /*afb0*/  IMAD.MOV.U32 R10, RZ, RZ, 0x2800 ;  /* 0x00002800ff0a7424 */ /* 0x005fc800078e00ff */
[----:B------:R1:W-:Y:S08]  /*afc0*/  SYNCS.ARRIVE.TRANS64 RZ, [R9+URZ+0x13230], R10 ;  /* 0x0132300a09ff79a7 */ /* 0x0003f0000800003f */
[----:B------:R-:W-:Y:S05]  /*afd0*/  @!P0 BRA `(.L_x_205) ;  /* 0x0000000000048947 */ /* 0x000fea0003800000 */
[----:B------:R-:W-:Y:S01]  /*afe0*/  BPT.TRAP 0x1 ;  /* 0x000000040000795c */ /* 0x000fe20000300000 */
.L_x_205:
[----:B------:R-:W-:Y:S05]  /*aff0*/  BSYNC B1 ;  /* 0x0000000000017941 */ /* 0x000fea0003800000 */
.L_x_204:
[----:B------:R-:W-:Y:S01]  /*b000*/  R2UR UR7, R5 ;  /* 0x00000000050772ca */ /* 0x000fe200000e0000 */
[----:B------:R-:W-:Y:S01]  /*b010*/  UIADD3 UR4, UP0, UR54, 0x370, URZ ;  /* 0x0000037036047890 */ /* 0x000fe2000ff1e03f */
[----:B------:R-:W-:Y:S01]  /*b020*/  R2UR UR10, R12 ;  /* 0x000000000c0a72ca */ /* 0x000fe200000e0000 */
[----:B012---:R-:W-:Y:S01]  /*b030*/  VIADD R9, R9, 0x13230 ;  /* 0x0001323009097836 */ /* 0x007fe20000000000 */
[----:B------:R-:W-:Y:S01]  /*b040*/  R2UR UR12, R19 ;  /* 0x00000000130c72ca */ /* 0x000fe200000e0000 */
[----:B------:R-:W-:Y:S01]  /*b050*/  UIADD3.X UR5, URZ, UR55, URZ, UP0, !UPT ;  /* 0x000000373f057290 */ /* 0x000fe200087fe43f */
[----:B------:R-:W-:Y:S01]  /*b060*/  R2UR UR6, R4 ;  /* 0x00000000040672ca */ /* 0x000fe200000e0000 */
[----:B------:R-:W-:Y:S01]  /*b070*/  VIADD R4, R7, 0xe000 ;  /* 0x0000e00007047836 */ /* 0x000fe20000000000 */
[----:B------:R-:W-:-:S13]  /*b080*/  PLOP3.LUT P0, PT, PT, PT, PT, 0x80, 0x0 ;  /* 0x000000000000781c */ /* 0x000fda0003f0f070 */
.L_x_206:
        /* <DEDUP_REMOVED lines=8> */
[----:B-1----:R-:W-:Y:S05]  /*b110*/  @P0 BRA.U.ANY `(.L_x_206) ;  /* 0xfffffffd00dc0947 */ /* 0x002fea000393ffff */
.L_x_195:
[----:B------:R-:W-:Y:S05]  /*b120*/  BSYNC B0 ;  /* 0x0000000000007941 */ /* 0x000fea0003800000 */
.L_x_194:
[----:B------:R-:W-:-:S06]  /*b130*/  UISETP.NE.AND UP0, UPT, UR41, 0x3, UPT ;  /* 0x000000032900788c */ /* 0x000fcc000bf05270 */
[----:B------:R-:W-:-:S13]  /*b140*/  PLOP3.LUT P0, PT, PT, PT, UP0, 0x80, 0x0 ;  /* 0x000000000000781c */ /* 0x000fda0003f0f008 */
[----:B------:R-:W-:Y:S05]  /*b150*/  @!P0 BRA `(.L_x_207) ;  /* 0x0000000000048947 */ /* 0x000fea0003800000 */
[----:B------:R-:W-:Y:S01]  /*b160*/  BPT.TRAP 0x1 ;  /* 0x000000040000795c */ /* 0x000fe20000300000 */
.L_x_207:
[----:B------:R-:W-:Y:S01]  /*b170*/  LOP3.LUT R5, R8, 0x1, RZ, 0x3c, !PT ;  /* 0x0000000108057812 */ /* 0x000fe200078e3cff */
[----:B------:R-:W-:Y:S01]  /*b180*/  IMAD.U32 R4, RZ, RZ, UR50 ;  /* 0x00000032ff047e24 */ /* 0x000fe2000f8e00ff */
[----:B------:R-:W-:Y:S01]  /*b190*/  LEA R12, R3, UR40, 0x3 ;  /* 0x00000028030c7c11 */ /* 0x000fe2000f8e18ff */
[----:B------:R-:W-:Y:S01]  /*b1a0*/  BSSY B0, `(.L_x_208) ;  /* 0x0000005000007945 */ /* 0x000fe20003800000 */
[----:B------:R-:W-:Y:S02]  /*b1b0*/  SHF.L.U32 R5, R5, 0x1f, RZ ;  /* 0x0000001f05057819 */ /* 0x000fe400000006ff */
[----:B------:R-:W-:Y:S02]  /*b1c0*/  ISETP.NE.AND P0, PT, R4, 0x3, PT ;  /* 0x000000030400780c */ /* 0x000fe40003f05270 */
[----:B------:R-:W1:Y:S02]  /*b1d0*/  SYNCS.PHASECHK.TRANS64.TRYWAIT P2, [R12+URZ+0x13270], R5 ;  /* 0x013270050c0075a7 */ /* 0x000e64000804017f */
[----:B-1----:R-:W-:Y:S09]  /*b1e0*/  @!P2 BRA `(.L_x_209) ;  /* 0x0000001800a8a947 */ /* 0x002ff20003800000 */
.L_x_259:
[----:B------:R-:W-:Y:S05]  /*b1f0*/  BSYNC B0 ;  /* 0x0000000000007941 */ /* 0x000fea0003800000 */
.L_x_208:
[----:B------:R-:W-:Y:S05]  /*b200*/  @!P0 BRA `(.L_x_210) ;  /* 0x0000000000048947 */ /* 0x000fea0003800000 */
[----:B------:R-:W-:Y:S01]  /*b210*/  BPT.TRAP 0x1 ;  /* 0x000000040000795c */ /* 0x000fe20000300000 */
.L_x_210:
[----:B-1----:R-:W-:Y:S01]  /*b220*/  SHF.L.U32 R5, R8, 0x1f, RZ ;  /* 0x0000001f08057819 */ /* 0x002fe200000006ff */
[----:B------:R-:W-:-:S03]  /*b230*/  IMAD R10, R3, 0x2800, RZ ;  /* 0x00002800030a7824 */ /* 0x000fc600078e02ff */
[----:B------:R-:W1:Y:S02]  /*b240*/  SYNCS.PHASECHK.TRANS64.TRYWAIT P2, [R12+URZ+0x13260], R5 ;  /* 0x013260050c0075a7 */ /* 0x000e64000804017f */
[----:B-1----:R-:W-:Y:S05]  /*b250*/  @!P2 BRA `(.L_x_211) ;  /* 0x0000001800a0a947 */ /* 0x002fea0003800000 */
.L_x_260:
[C---:B------:R-:W-:Y:S01]  /*b260*/  LOP3.LUT R3, R10.reuse, R23, RZ, 0xfc, !PT ;  /* 0x000000170a037212 */ /* 0x040fe200078efcff */
[----:B------:R-:W-:Y:S05]  /*b270*/  WARPSYNC.ALL ;  /* 0x0000000000007948 */ /* 0x000fea0003800000 */
[----:B01----:R-:W0:Y:S01]  /*b280*/  LDSM.16.MT88.4 R4, [R3+UR40+0x6000] ;  /* 0x006000280304783b */ /* 0x003e220008004200 */
[----:B------:R-:W-:-:S05]  /*b290*/  LOP3.LUT R13, R10, R22, RZ, 0xfc, !PT ;  /* 0x000000160a0d7212 */ /* 0x000fca00078efcff */
[----:B------:R-:W-:Y:S01]  /*b2a0*/  VIADD R13, R13, UR40 ;  /* 0x000000280d0d7c36 */ /* 0x000fe20008000000 */
[C-C-:B0-----:R-:W-:Y:S02]  /*b2b0*/  PRMT R8, R4.reuse, 0x6420, R5.reuse ;  /* 0x0000642004087816 */ /* 0x141fe40000000005 */
[----:B------:R-:W-:Y:S02]  /*b2c0*/  PRMT R9, R4, 0x7531, R5 ;  /* 0x0000753104097816 */ /* 0x000fe40000000005 */
[C-C-:B------:R-:W-:Y:S02]  /*b2d0*/  PRMT R10, R6.reuse, 0x6420, R7.reuse ;  /* 0x00006420060a7816 */ /* 0x140fe40000000007 */
[----:B------:R-:W-:-:S05]  /*b2e0*/  PRMT R11, R6, 0x7531, R7 ;  /* 0x00007531060b7816 */ /* 0x000fca0000000007 */
[----:B------:R-:W-:Y:S04]  /*b2f0*/  STSM.16.M88.4 [R13+0x1000], R8 ;  /* 0x001000080d007844 */ /* 0x000fe80000000200 */
[----:B------:R-:W0:Y:S02]  /*b300*/  LDSM.16.MT88.4 R4, [R3+UR40+0x6800] ;  /* 0x006800280304783b */ /* 0x000e240008004200 */
[C-C-:B0-----:R-:W-:Y:S02]  /*b310*/  PRMT R8, R4.reuse, 0x6420, R5.reuse ;  /* 0x0000642004087816 */ /* 0x141fe40000000005 */
[----:B------:R-:W-:Y:S02]  /*b320*/  PRMT R9, R4, 0x7531, R5 ;  /* 0x0000753104097816 */ /* 0x000fe40000000005 */
[----:B------:R-:W-:-:S02]  /*b330*/  PRMT R10, R6, 0x6420, R7 ;  /* 0x00006420060a7816 */ /* 0x000fc40000000007 */
        /* <DEDUP_REMOVED lines=25> */
[----:B-1----:R-:W1:Y:S01]  /*b4d0*/  FENCE.VIEW.ASYNC.S ;  /* 0x00000000000073c6 */ /* 0x002e620000000000 */
[----:B------:R-:W-:Y:S05]  /*b4e0*/  @!P0 BRA `(.L_x_212) ;  /* 0x0000000000048947 */ /* 0x000fea0003800000 */
[----:B------:R-:W-:Y:S01]  /*b4f0*/  BPT.TRAP 0x1 ;  /* 0x000000040000795c */ /* 0x000fe20000300000 */
.L_x_212:
[----:B-1----:R-:W-:Y:S01]  /*b500*/  SYNCS.ARRIVE.TRANS64.A1T0 RZ, [R12+URZ+0x13250], RZ ;  /* 0x013250ff0cff79a7 */ /* 0x002fe2000810003f */
[----:B------:R-:W-:Y:S01]  /*b510*/  BAR.SYNC.DEFER_BLOCKING 0x2, 0x80 ;  /* 0x0082000000007b1d */ /* 0x000fe20000010000 */
[----:B------:R-:W-:Y:S01]  /*b520*/  ISETP.GT.AND P0, PT, R2, RZ, PT ;  /* 0x000000ff0200720c */ /* 0x000fe20003f04270 */
[----:B------:R-:W-:Y:S02]  /*b530*/  @!P1 VIADD R3, R12, 0x13280 ;  /* 0x000132800c039836 */ /* 0x000fe40000000000 */
[----:B------:R-:W-:Y:S02]  /*b540*/  VIADD R2, R2, 0xffffffff ;  /* 0xffffffff02027836 */ /* 0x000fe40000000000 */
[----:B0-----:R-:W-:Y:S01]  /*b550*/  IMAD.MOV.U32 R8, RZ, RZ, R17 ;  /* 0x000000ffff087224 */ /* 0x001fe200078e0011 */
[----:B------:R-:W-:-:S04]  /*b560*/  @!P1 PRMT R3, RZ, 0x654, R3 ;  /* 0x00000654ff039816 */ /* 0x000fc80000000003 */
[----:B------:R0:W-:Y:S02]  /*b570*/  @!P1 SYNCS.ARRIVE.TRANS64.RED.A1T0 RZ, [R3+URZ], RZ ;  /* 0x000000ff03ff99a7 */ /* 0x0001e4000810043f */
[----:B0-----:R-:W-:Y:S01]  /*b580*/  IMAD.MOV.U32 R3, RZ, RZ, R16 ;  /* 0x000000ffff037224 */ /* 0x001fe200078e0010 */
[----:B------:R-:W-:Y:S06]  /*b590*/  @P0 BRA `(.L_x_213) ;  /* 0xfffffff400440947 */ /* 0x000fec000383ffff */
.L_x_193:
[----:B------:R-:W-:Y:S04]  /*b5a0*/  BSSY B0, `(.L_x_214) ;  /* 0x000000e000007945 */ /* 0x000fe80003800000 */
[----:B------:R-:W-:Y:S05]  /*b5b0*/  @P1 BRA `(.L_x_215) ;  /* 0x0000000000301947 */ /* 0x000fea0003800000 */
[----:B0-----:R-:W0:Y:S01]  /*b5c0*/  S2R R7, SR_LANEID ;  /* 0x0000000000077919 */ /* 0x001e220000000000 */
[----:B------:R-:W-:Y:S01]  /*b5d0*/  VOTEU.ANY UR4, UPT, PT ;  /* 0x0000000000047886 */ /* 0x000fe200038e0100 */
[----:B-1----:R-:W1:Y:S01]  /*b5e0*/  LDC.64 R2, c[0x0][0xc38] ;  /* 0x00030e00ff027b82 */ /* 0x002e620000000a00 */
        /* <DEDUP_REMOVED lines=8> */
[----:B0-----:R-:W-:-:S07]  /*b670*/  IADD3 R24, R0, UR49, R7 ;  /* 0x0000003100187c10 */ /* 0x001fce000fffe007 */
.L_x_215:
[----:B------:R-:W-:Y:S05]  /*b680*/  BSYNC B0 ;  /* 0x0000000000007941 */ /* 0x000fea0003800000 */
.L_x_214:
[----:B------:R-:W-:-:S06]  /*b690*/  UISETP.NE.AND UP0, UPT, UR41, 0x3, UPT ;  /* 0x000000032900788c */ /* 0x000fcc000bf05270 */
[----:B------:R-:W-:-:S13]  /*b6a0*/  PLOP3.LUT P0, PT, PT, PT, UP0, 0x80, 0x0 ;  /* 0x000000000000781c */ /* 0x000fda0003f0f008 */
[----:B------:R-:W-:Y:S05]  /*b6b0*/  @!P0 BRA `(.L_x_216) ;  /* 0x0000000000048947 */ /* 0x000fea0003800000 */
[----:B------:R-:W-:Y:S01]  /*b6c0*/  BPT.TRAP 0x1 ;  /* 0x000000040000795c */ /* 0x000fe20000300000 */
.L_x_216:
[----:B-1----:R-:W-:Y:S01]  /*b6d0*/  LOP3.LUT R3, R17, 0x1, RZ, 0x3c, !PT ;  /* 0x0000000111037812 */ /* 0x002fe200078e3cff */
[----:B------:R-:W-:Y:S01]  /*b6e0*/  IMAD.U32 R0, RZ, RZ, UR50 ;  /* 0x00000032ff007e24 */ /* 0x000fe2000f8e00ff */
[----:B------:R-:W-:Y:S01]  /*b6f0*/  LEA R2, R16, UR40, 0x3 ;  /* 0x0000002810027c11 */ /* 0x000fe2000f8e18ff */
[----:B------:R-:W-:Y:S01]  /*b700*/  BSSY B0, `(.L_x_217) ;  /* 0x0000005000007945 */ /* 0x000fe20003800000 */
[----:B------:R-:W-:Y:S02]  /*b710*/  SHF.L.U32 R3, R3, 0x1f, RZ ;  /* 0x0000001f03037819 */ /* 0x000fe400000006ff */
[----:B------:R-:W-:Y:S02]  /*b720*/  ISETP.NE.AND P2, PT, R0, 0x3, PT ;  /* 0x000000030000780c */ /* 0x000fe40003f45270 */
[----:B------:R-:W1:Y:S02]  /*b730*/  SYNCS.PHASECHK.TRANS64.TRYWAIT P0, [R2+URZ+0x13270], R3 ;  /* 0x01327003020075a7 */ /* 0x000e64000800017f */
[----:B-1----:R-:W-:Y:S09]  /*b740*/  @!P0 BRA `(.L_x_218) ;  /* 0x0000001400788947 */ /* 0x002ff20003800000 */
.L_x_261:
[----:B------:R-:W-:Y:S05]  /*b750*/  BSYNC B0 ;  /* 0x0000000000007941 */ /* 0x000fea0003800000 */
.L_x_217:
[----:B------:R-:W-:Y:S05]  /*b760*/  @!P2 BRA `(.L_x_219) ;  /* 0x000000000004a947 */ /* 0x000fea0003800000 */
[----:B------:R-:W-:Y:S01]  /*b770*/  BPT.TRAP 0x1 ;  /* 0x000000040000795c */ /* 0x000fe20000300000 */
.L_x_219:
[----:B------:R-:W-:Y:S01]  /*b780*/  SHF.L.U32 R5, R17, 0x1f, RZ ;  /* 0x0000001f11057819 */ /* 0x000fe200000006ff */
[----:B-1----:R-:W-:-:S03]  /*b790*/  IMAD R3, R16, 0x2800, RZ ;  /* 0x0000280010037824 */ /* 0x002fc600078e02ff */
[----:B------:R-:W1:Y:S02]  /*b7a0*/  SYNCS.PHASECHK.TRANS64.TRYWAIT P0, [R2+URZ+0x13260], R5 ;  /* 0x01326005020075a7 */ /* 0x000e64000800017f */
[----:B------:R-:W-:Y:S01]  /*b7b0*/  LOP3.LUT R0, R3, R23, RZ, 0xfc, !PT ;  /* 0x0000001703007212 */ /* 0x000fe200078efcff */
[----:B-1----:R-:W-:Y:S06]  /*b7c0*/  @!P0 BRA `(.L_x_220) ;  /* 0x00000014006c8947 */ /* 0x002fec0003800000 */
.L_x_262:
        /* <DEDUP_REMOVED lines=41> */
.L_x_221:
[----:B-1----:R-:W-:Y:S01]  /*ba60*/  SYNCS.ARRIVE.TRANS64.A1T0 RZ, [R2+URZ+0x13250], RZ ;  /* 0x013250ff02ff79a7 */ /* 0x002fe2000810003f */
[----:B------:R-:W-:Y:S02]  /*ba70*/  @!P1 VIADD R0, R2, 0x13280 ;  /* 0x0001328002009836 */ /* 0x000fe40000000000 */
[----:B------:R-:W-:-:S03]  /*ba80*/  VIADD R16, R16, 0x1 ;  /* 0x0000000110107836 */ /* 0x000fc60000000000 */
[----:B------:R-:W-:Y:S01]  /*ba90*/  @!P1 PRMT R0, RZ, 0x654, R0 ;  /* 0x00000654ff009816 */ /* 0x000fe20000000000 */
[----:B------:R-:W-:Y:S01]  /*baa0*/  BAR.SYNC.DEFER_BLOCKING 0x2, 0x80 ;  /* 0x0082000000007b1d */ /* 0x000fe20000010000 */
[----:B------:R-:W-:-:S04]  /*bab0*/  ISETP.NE.AND P0, PT, R16, 0x2, PT ;  /* 0x000000021000780c */ /* 0x000fc80003f05270 */
[----:B------:R-:W-:Y:S01]  /*bac0*/  SEL R16, R16, RZ, P0 ;  /* 0x000000ff10107207 */ /* 0x000fe20000000000 */
[----:B------:R1:W-:Y:S02]  /*bad0*/  @!P1 SYNCS.ARRIVE.TRANS64.RED.A1T0 RZ, [R0+URZ], RZ ;  /* 0x000000ff00ff99a7 */ /* 0x0003e4000810043f */
[----:B-1----:R-:W-:-:S04]  /*bae0*/  SEL R0, RZ, 0x1, P0 ;  /* 0x00000001ff007807 */ /* 0x002fc80000000000 */
[----:B------:R-:W-:-:S07]  /*baf0*/  LOP3.LUT R17, R17, R0, RZ, 0x3c, !PT ;  /* 0x0000000011117212 */ /* 0x000fce00078e3cff */
.L_x_177:
[----:B------:R-:W-:Y:S05]  /*bb00*/  BSYNC B6 ;  /* 0x0000000000067941 */ /* 0x000fea0003800000 */
.L_x_175:
[----:B------:R-:W2:Y:S02]  /*bb10*/  LDL R0, [R1] ;  /* 0x0000000001007983 */ /* 0x000ea40000100800 */
[----:B--2---:R-:W-:-:S13]  /*bb20*/  LOP3.LUT P0, RZ, R0, 0x2, RZ, 0xc0, !PT ;  /* 0x0000000200ff7812 */ /* 0x004fda000780c0ff */
        /* <DEDUP_REMOVED lines=10> */
.L_x_222:
[C---:B------:R-:W-:Y:S01]  /*bbd0*/  VIADD R5, R29.reuse, UR51 ;  /* 0x000000331d057c36 */ /* 0x040fe20008000000 */
[----:B------:R-:W-:Y:S01]  /*bbe0*/  ISETP.NE.AND P0, PT, R29, 0x1f, PT ;  /* 0x0000001f1d00780c */ /* 0x000fe20003f05270 */
[----:B------:R-:W-:Y:S01]  /*bbf0*/  ULDC UR4, c[0x0][0xc14] ;  /* 0x0003050000047ab9 */ /* 0x000fe20000000800 */
[----:B------:R-:W-:Y:S02]  /*bc00*/  IMAD.MOV.U32 R0, RZ, RZ, RZ ;  /* 0x000000ffff007224 */ /* 0x000fe400078e00ff */
[----:B------:R-:W-:Y:S01]  /*bc10*/  ISETP.GE.OR P1, PT, R5, UR4, !P0 ;  /* 0x0000000405007c0c */ /* 0x000fe2000c726670 */
[----:B------:R-:W-:-:S12]  /*bc20*/  ULDC UR4, c[0x0][0xc14] ;  /* 0x0003050000047ab9 */ /* 0x000fd80000000800 */
[----:B0-----:R-:W0:Y:S02]  /*bc30*/  @!P1 LDC.64 R2, c[0x0][0xc58] ;  /* 0x00031600ff029b82 */ /* 0x001e240000000a00 */
[----:B0-----:R-:W-:-:S05]  /*bc40*/  @!P1 IMAD.WIDE R2, R5, 0x4, R2 ;  /* 0x0000000405029825 */ /* 0x001fca00078e0202 */
[----:B------:R-:W2:Y:S01]  /*bc50*/  @!P1 LDG.E R0, desc[UR52][R2.64] ;  /* 0x0000003402009981 */ /* 0x000ea2000c1e1900 */
[C---:B------:R-:W-:Y:S02]  /*bc60*/  ISETP.NE.AND P1, PT, R29.reuse, RZ, PT ;  /* 0x000000ff1d00720c */ /* 0x040fe40003f25270 */
[C---:B------:R-:W-:Y:S02]  /*bc70*/  ISETP.GE.U32.AND P2, PT, R29.reuse, 0x2, PT ;  /* 0x000000021d00780c */ /* 0x040fe40003f46070 */
        /* <DEDUP_REMOVED lines=8> */
[----:B------:R-:W-:Y:S02]  /*bd00*/  IMAD.IADD R4, R5, 0x1, R4 ;  /* 0x0000000105047824 */ /* 0x000fe400078e0204 */
[----:B------:R-:W-:Y:S04]  /*bd10*/  SHFL.IDX PT, R5, R24, RZ, 0x1f ;  /* 0x00001fff18057589 */ /* 0x000fe800000e0000 */
[----:B------:R-:W0:Y:S02]  /*bd20*/  SHFL.UP PT, R6, R4, 0x4, RZ ;  /* 0x0480000004067989 */ /* 0x000e2400000e00ff */
[----:B0-----:R-:W-:-:S05]  /*bd30*/  SEL R3, R6, RZ, P3 ;  /* 0x000000ff06037207 */ /* 0x001fca0001800000 */
[----:B------:R-:W-:Y:S02]  /*bd40*/  IMAD.IADD R6, R4, 0x1, R3 ;  /* 0x0000000104067824 */ /* 0x000fe400078e0203 */
[----:B------:R-:W-:Y:S04]  /*bd50*/  SHFL.IDX PT, R4, R24, 0x1, 0x1f ;  /* 0x00201f0018047f89 */ /* 0x000fe800000e0000 */
        /* <DEDUP_REMOVED lines=11> */
[----:B------:R-:W-:Y:S05]  /*be10*/  @P6 BRA `(.L_x_224) ;  /* 0x0000000000886947 */ /* 0x000fea0003800000 */
.L_x_228:
[----:B------:R-:W-:-:S04]  /*be20*/  UIADD3 UR51, UR51, 0x1f, URZ ;  /* 0x0000001f33337890 */ /* 0x000fc8000fffe03f */
[----:B------:R-:W-:-:S06]  /*be30*/  UISETP.GE.AND UP0, UPT, UR51, UR4, UPT ;  /* 0x000000043300728c */ /* 0x000fcc000bf06270 */
[----:B------:R-:W-:-:S13]  /*be40*/  PLOP3.LUT P6, PT, PT, PT, UP0, 0x40, 0x0 ;  /* 0x000000000000781c */ /* 0x000fda0003fce808 */
[----:B------:R-:W-:Y:S05]  /*be50*/  @!P6 BRA `(.L_x_225) ;  /* 0x000000040030e947 */ /* 0x000fea0003800000 */
[----:B------:R-:W-:Y:S01]  /*be60*/  VIADD R7, R29, UR51 ;  /* 0x000000331d077c36 */ /* 0x000fe20008000000 */
[----:B------:R-:W-:Y:S01]  /*be70*/  BSSY B0, `(.L_x_226) ;  /* 0x0000007000007945 */ /* 0x000fe20003800000 */
[----:B------:R-:W-:-:S03]  /*be80*/  IMAD.MOV.U32 R0, RZ, RZ, RZ ;  /* 0x000000ffff007224 */ /* 0x000fc600078e00ff */
[----:B------:R-:W-:-:S13]  /*be90*/  ISETP.GE.OR P6, PT, R7, UR4, !P0 ;  /* 0x0000000407007c0c */ /* 0x000fda000c7c6670 */
[----:B------:R-:W-:Y:S05]  /*bea0*/  @P6 BRA `(.L_x_227) ;  /* 0x00000000000c6947 */ /* 0x000fea0003800000 */
[----:B------:R-:W0:Y:S02]  /*beb0*/  LDC.64 R2, c[0x0][0xc58] ;  /* 0x00031600ff027b82 */ /* 0x000e240000000a00 */
[----:B0-----:R-:W-:-:S05]  /*bec0*/  IMAD.WIDE R2, R7, 0x4, R2 ;  /* 0x0000000407027825 */ /* 0x001fca00078e0202 */
[----:B------:R0:W5:Y:S02]  /*bed0*/  LDG.E R0, desc[UR52][R2.64] ;  /* 0x0000003402007981 */ /* 0x000164000c1e1900 */
.L_x_227:
[----:B------:R-:W-:Y:S05]  /*bee0*/  BSYNC B0 ;  /* 0x0000000000007941 */ /* 0x000fea0003800000 */
.L_x_226:
        /* <DEDUP_REMOVED lines=13> */
[----:B0-----:R-:W-:Y:S02]  /*bfc0*/  SEL R9, R2, RZ, P5 ;  /* 0x000000ff02097207 */ /* 0x001fe40002800000 */
[----:B------:R-:W0:Y:S03]  /*bfd0*/  LDC R2, c[0x0][0xc10] ;  /* 0x00030400ff027b82 */ /* 0x000e260000000800 */
[----:B------:R-:W-:-:S05]  /*bfe0*/  IMAD.IADD R3, R8, 0x1, R9 ;  /* 0x0000000108037824 */ /* 0x000fca00078e0209 */
[----:B------:R-:W0:Y:S02]  /*bff0*/  SHFL.IDX PT, R9, R3, 0x1f, 0x1f ;  /* 0x03e01f0003097f89 */ /* 0x000e2400000e0000 */
[----:B0-----:R-:W-:-:S04]  /*c000*/  IMAD R9, R9, R2, RZ ;  /* 0x0000000209097224 */ /* 0x001fc800078e02ff */
[----:B------:R-:W-:-:S05]  /*c010*/  IMAD.IADD R4, R9, 0x1, R4 ;  /* 0x0000000109047824 */ /* 0x000fca00078e0204 */
[----:B------:R-:W-:-:S13]  /*c020*/  ISETP.GT.AND P6, PT, R4, R5, PT ;  /* 0x000000050400720c */ /* 0x000fda0003fc4270 */
[----:B------:R-:W-:Y:S05]  /*c030*/  @!P6 BRA `(.L_x_228) ;  /* 0xfffffffc0078e947 */ /* 0x000fea000383ffff */
.L_x_224:
[----:B------:R-:W-:Y:S02]  /*c040*/  IMAD.IADD R24, R4, 0x1, -R9 ;  /* 0x0000000104187824 */ /* 0x000fe400078e0a09 */
[----:B------:R-:W-:Y:S02]  /*c050*/  IMAD.MOV.U32 R7, RZ, RZ, RZ ;  /* 0x000000ffff077224 */ /* 0x000fe400078e00ff */
        /* <DEDUP_REMOVED lines=11> */
[----:B------:R-:W0:Y:S02]  /*c110*/  F2I.FTZ.U32.TRUNC.NTZ R9, R8 ;  /* 0x0000000800097305 */ /* 0x000e24000021f000 */
[----:B0-----:R-:W-:Y:S01]  /*c120*/  IMAD.MOV R10, RZ, RZ, -R9 ;  /* 0x000000ffff0a7224 */ /* 0x001fe200078e0a09 */
[----:B------:R-:W-:Y:S06]  /*c130*/  @!P0 BRA `(.L_x_229) ;  /* 0x00000000000c8947 */ /* 0x000fec0003800000 */
[----:B------:R-:W-:-:S06]  /*c140*/  UIADD3 UR5, UR4, -0x1, URZ ;  /* 0xffffffff04057890 */ /* 0x000fcc000fffe03f */
[----:B------:R-:W-:-:S05]  /*c150*/  IMAD.U32 R6, RZ, RZ, UR5 ;  /* 0x00000005ff067e24 */ /* 0x000fca000f8e00ff */
[----:B------:R0:W1:Y:S02]  /*c160*/  SHFL.IDX PT, R7, R3, R6, 0x1f ;  /* 0x00001f0603077589 */ /* 0x00006400000e0000 */
.L_x_229:
[----:B0-----:R-:W-:Y:S01]  /*c170*/  IMAD.MOV.U32 R3, RZ, RZ, R10 ;  /* 0x000000ffff037224 */ /* 0x001fe200078e000a */
[----:B------:R-:W-:Y:S01]  /*c180*/  UIADD3 UR51, UR4, UR51, URZ ;  /* 0x0000003304337290 */ /* 0x000fe2000fffe03f */
[----:B-1----:R-:W-:Y:S02]  /*c190*/  IMAD R24, R7, R2, R24 ;  /* 0x0000000207187224 */ /* 0x002fe400078e0218 */
[----:B------:R-:W-:Y:S02]  /*c1a0*/  IMAD R6, R3, R4, RZ ;  /* 0x0000000403067224 */ /* 0x000fe400078e02ff */
[----:B------:R-:W-:Y:S02]  /*c1b0*/  IMAD.IADD R25, R5, 0x1, -R24 ;  /* 0x0000000105197824 */ /* 0x000fe400078e0a18 */
[----:B------:R-:W-:Y:S02]  /*c1c0*/  IMAD.MOV.U32 R2, RZ, RZ, RZ ;  /* 0x000000ffff027224 */ /* 0x000fe400078e00ff */
[----:B------:R-:W-:-:S02]  /*c1d0*/  IMAD.MOV.U32 R3, RZ, RZ, R9 ;  /* 0x000000ffff037224 */ /* 0x000fc400078e0009 */
[----:B------:R-:W-:Y:S01]  /*c1e0*/  IMAD.HI.U32 R9, R9, R6, R2 ;  /* 0x0000000609097227 */ /* 0x000fe200078e0002 */
[----:B------:R-:W-:Y:S02]  /*c1f0*/  IABS R3, R0 ;  /* 0x0000000000037213 */ /* 0x000fe40000000000 */
[----:B------:R-:W-:-:S03]  /*c200*/  IABS R2, R25 ;  /* 0x0000001900027213 */ /* 0x000fc60000000000 */
[----:B------:R-:W-:Y:S02]  /*c210*/  IMAD.MOV R3, RZ, RZ, -R3 ;  /* 0x000000ffff037224 */ /* 0x000fe400078e0a03 */
[----:B------:R-:W-:-:S04]  /*c220*/  IMAD.HI.U32 R9, R9, R2, RZ ;  /* 0x0000000209097227 */ /* 0x000fc800078e00ff */
[----:B------:R-:W-:Y:S01]  /*c230*/  IMAD R3, R9, R3, R2 ;  /* 0x0000000309037224 */ /* 0x000fe200078e0202 */
[----:B------:R-:W-:-:S04]  /*c240*/  LOP3.LUT R2, R25, R0, RZ, 0x3c, !PT ;  /* 0x0000000019027212 */ /* 0x000fc800078e3cff */
[----:B------:R-:W-:Y:S02]  /*c250*/  ISETP.GT.U32.AND P1, PT, R4, R3, PT ;  /* 0x000000030400720c */ /* 0x000fe40003f24070 */
[----:B------:R-:W-:-:S11]  /*c260*/  ISETP.GE.AND P2, PT, R2, RZ, PT ;  /* 0x000000ff0200720c */ /* 0x000fd60003f46270 */
[----:B------:R-:W-:Y:S02]  /*c270*/  @!P1 IMAD.IADD R3, R3, 0x1, -R4 ;  /* 0x0000000103039824 */ /* 0x000fe400078e0a04 */
[----:B------:R-:W-:Y:S01]  /*c280*/  @!P1 VIADD R9, R9, 0x1 ;  /* 0x0000000109099836 */ /* 0x000fe20000000000 */
[----:B------:R-:W-:Y:S02]  /*c290*/  ISETP.NE.AND P1, PT, R0, RZ, PT ;  /* 0x000000ff0000720c */ /* 0x000fe40003f25270 */
[----:B------:R-:W-:-:S13]  /*c2a0*/  ISETP.GE.U32.AND P0, PT, R3, R4, PT ;  /* 0x000000040300720c */ /* 0x000fda0003f06070 */
[----:B------:R-:W-:-:S04]  /*c2b0*/  @P0 VIADD R9, R9, 0x1 ;  /* 0x0000000109090836 */ /* 0x000fc80000000000 */
[----:B------:R-:W-:Y:S01]  /*c2c0*/  @!P2 IMAD.MOV R9, RZ, RZ, -R9 ;  /* 0x000000ffff09a224 */ /* 0x000fe200078e0a09 */
[----:B------:R-:W-:-:S04]  /*c2d0*/  @!P1 LOP3.LUT R9, RZ, R0, RZ, 0x33, !PT ;  /* 0x00000000ff099212 */ /* 0x000fc800078e33ff */
[----:B------:R-:W-:Y:S01]  /*c2e0*/  R2UR UR38, R9 ;  /* 0x00000000092672ca */ /* 0x000fe200000e0000 */
[----:B------:R-:W-:-:S04]  /*c2f0*/  IMAD.MOV R9, RZ, RZ, -R9 ;  /* 0x000000ffff097224 */ /* 0x000fc800078e0a09 */
[----:B------:R-:W-:Y:S01]  /*c300*/  IMAD R25, R0, R9, R25 ;  /* 0x0000000900197224 */ /* 0x000fe200078e0219 */
[----:B------:R-:W-:Y:S09]  /*c310*/  BRA `(.L_x_230) ;  /* 0x0000000000107947 */ /* 0x000ff20003800000 */
.L_x_225:
[----:B------:R-:W-:Y:S01]  /*c320*/  IMAD.MOV.U32 R24, RZ, RZ, R5 ;  /* 0x000000ffff187224 */ /* 0x000fe200078e0005 */
[----:B------:R-:W-:Y:S01]  /*c330*/  ULDC UR51, c[0x0][0xc14] ;  /* 0x0003050000337ab9 */ /* 0x000fe20000000800 */
[----:B------:R-:W-:Y:S01]  /*c340*/  IMAD.MOV.U32 R25, RZ, RZ, RZ ;  /* 0x000000ffff197224 */ /* 0x000fe200078e00ff */
[----:B------:R-:W-:-:S06]  /*c350*/  UMOV UR38, URZ ;  /* 0x0000003f00267c82 */ /* 0x000fcc0008000000 */
.L_x_230:
[----:B------:R-:W-:Y:S01]  /*c360*/  BAR.SYNC.DEFER_BLOCKING 0x4, 0x200 ;  /* 0x0108000000007b1d */ /* 0x000fe20000010000 */
[----:B------:R-:W-:Y:S01]  /*c370*/  ISETP.NE.AND P0, PT, R29, RZ, PT ;  /* 0x000000ff1d00720c */ /* 0x000fe20003f05270 */
[----:B------:R-:W-:Y:S02]  /*c380*/  IMAD.U32 R6, RZ, RZ, UR38 ;  /* 0x00000026ff067e24 */ /* 0x000fe4000f8e00ff */
[----:B------:R-:W-:Y:S02]  /*c390*/  IMAD.U32 R7, RZ, RZ, UR51 ;  /* 0x00000033ff077e24 */ /* 0x000fe4000f8e00ff */
[----:B------:R-:W-:Y:S02]  /*c3a0*/  IMAD.MOV.U32 R4, RZ, RZ, R24 ;  /* 0x000000ffff047224 */ /* 0x000fe400078e0018 */
[----:B------:R-:W-:-:S06]  /*c3b0*/  IMAD.MOV.U32 R5, RZ, RZ, R25 ;  /* 0x000000ffff057224 */ /* 0x000fcc00078e0019 */
[----:B------:R-:W0:Y:S01]  /*c3c0*/  @!P0 S2R R3, SR_CgaCtaId ;  /* 0x0000000000038919 */ /* 0x000e220000008800 */
[----:B------:R-:W-:-:S04]  /*c3d0*/  @!P0 MOV R0, 0x400 ;  /* 0x0000040000008802 */ /* 0x000fc80000000f00 */
[----:B0-----:R-:W-:-:S05]  /*c3e0*/  @!P0 LEA R0, R3, R0, 0x18 ;  /* 0x0000000003008211 */ /* 0x001fca00078ec0ff */
[----:B------:R0:W-:Y:S01]  /*c3f0*/  @!P0 STS.128 [R0+0x132d0], R4 ;  /* 0x0132d00400008388 */ /* 0x0001e20000000c00 */
[----:B------:R-:W-:Y:S06]  /*c400*/  BAR.ARV 0x5, 0x200 ;  /* 0x0148000000007b1d */ /* 0x000fec0000002000 */
.L_x_223:
[----:B------:R-:W-:Y:S02]  /*c410*/  ULDC UR4, c[0x0][0xc14] ;  /* 0x0003050000047ab9 */ /* 0x000fe40000000800 */
[----:B------:R-:W-:-:S06]  /*c420*/  UISETP.GE.AND UP0, UPT, UR51, UR4, UPT ;  /* 0x000000043300728c */ /* 0x000fcc000bf06270 */
[----:B------:R-:W-:-:S13]  /*c430*/  PLOP3.LUT P0, PT, PT, PT, UP0, 0x80, 0x0 ;  /* 0x000000000000781c */ /* 0x000fda0003f0f008 */
[----:B------:R-:W-:Y:S05]  /*c440*/  @!P0 BRA `(.L_x_231) ;  /* 0xffffffd0006c8947 */ /* 0x000fea000383ffff */
.L_x_173:
[----:B0-----:R-:W0:Y:S01]  /*c450*/  S2R R5, SR_CgaCtaId ;  /* 0x0000000000057919 */ /* 0x001e220000008800 */
[----:B------:R-:W-:Y:S01]  /*c460*/  VIADD R28, R28, 0x1 ;  /* 0x000000011c1c7836 */ /* 0x000fe20000000000 */
[----:B------:R-:W-:Y:S01]  /*c470*/  MOV R2, 0x400 ;  /* 0x0000040000027802 */ /* 0x000fe20000000f00 */
[----:B------:R-:W-:Y:S03]  /*c480*/  BSSY B0, `(.L_x_232) ;  /* 0x0000008000007945 */ /* 0x000fe60003800000 */
[----:B------:R-:W-:-:S04]  /*c490*/  LEA.HI R0, R28, R28, RZ, 0x1 ;  /* 0x0000001c1c007211 */ /* 0x000fc800078f08ff */
[----:B------:R-:W-:-:S05]  /*c4a0*/  LOP3.LUT R3, R0, 0xfffffffe, RZ, 0xc0, !PT ;  /* 0xfffffffe00037812 */ /* 0x000fca00078ec0ff */
[----:B------:R-:W-:-:S05]  /*c4b0*/  IMAD.IADD R0, R28, 0x1, -R3 ;  /* 0x000000011c007824 */ /* 0x000fca00078e0a03 */
[----:B------:R-:W-:Y:S02]  /*c4c0*/  SHF.L.U32 R0, R0, 0x1f, RZ ;  /* 0x0000001f00007819 */ /* 0x000fe400000006ff */
[----:B0-----:R-:W-:-:S04]  /*c4d0*/  LEA R7, R5, R2, 0x18 ;  /* 0x0000000205077211 */ /* 0x001fc800078ec0ff */
[----:B------:R-:W0:Y:S02]  /*c4e0*/  SYNCS.PHASECHK.TRANS64.TRYWAIT P0, [R7+URZ+0x13220], R0 ;  /* 0x01322000070075a7 */ /* 0x000e24000800017f */
[----:B0-----:R-:W-:Y:S05]  /*c4f0*/  @!P0 BRA `(.L_x_233) ;  /* 0x0000000800348947 */ /* 0x001fea0003800000 */
.L_x_263:
[----:B------:R-:W-:Y:S05]  /*c500*/  BSYNC B0 ;  /* 0x0000000000007941 */ /* 0x000fea0003800000 */
.L_x_232:
[----:B------:R-:W-:-:S03]  /*c510*/  UMOV UR4, 0xffffffff ;  /* 0xffffffff00047882 */ /* 0x000fc60000000000 */
[----:B------:R-:W-:Y:S05]  /*c520*/  BRA.DIV UR4, `(.L_x_234) ;  /* 0x0000000a043c7947 */ /* 0x000fea000b800000 */
[----:B0-----:R-:W0:Y:S02]  /*c530*/  S2R R0, SR_TID.X ;  /* 0x0000000000007919 */ /* 0x001e240000002100 */
[----:B0-----:R-:W-:-:S04]  /*c540*/  SHF.R.U32.HI R0, RZ, 0x5, R0 ;  /* 0x00000005ff007819 */ /* 0x001fc80000011600 */
[----:B------:R-:W-:-:S05]  /*c550*/  LOP3.LUT R0, R0, 0x3, RZ, 0xc0, !PT ;  /* 0x0000000300007812 */ /* 0x000fca00078ec0ff */
[----:B------:R0:W1:Y:S02]  /*c560*/  SHFL.IDX PT, R14, R0, RZ, 0x1f ;  /* 0x00001fff000e7589 */ /* 0x00006400000e0000 */
.L_x_266:
[----:B-1----:R-:W-:Y:S01]  /*c570*/  ISETP.NE.AND P0, PT, R14, RZ, PT ;  /* 0x000000ff0e00720c */ /* 0x002fe20003f05270 */
[----:B------:R-:W-:-:S12]  /*c580*/  BSSY B0, `(.L_x_235) ;  /* 0x000002b000007945 */ /* 0x000fd80003800000 */
[----:B------:R-:W-:Y:S05]  /*c590*/  @P0 BRA `(.L_x_236) ;  /* 0x0000000000a40947 */ /* 0x000fea0003800000 */
[----:B------:R-:W-:-:S03]  /*c5a0*/  UMOV UR4, 0xffffffff ;  /* 0xffffffff00047882 */ /* 0x000fc60000000000 */
[----:B------:R-:W-:Y:S05]  /*c5b0*/  BRA.DIV UR4, `(.L_x_237) ;  /* 0x0000000a044c7947 */ /* 0x000fea000b800000 */
[----:B------:R-:W-:-:S13]  /*c5c0*/  ELECT P6, URZ, PT ;  /* 0x00000000003f782f */ /* 0x000fda00038c0000 */
.L_x_269:
[----:B------:R-:W-:Y:S05]  /*c5d0*/  @!P6 BRA `(.L_x_236) ;  /* 0x000000000094e947 */ /* 0x000fea0003800000 */
[----:B------:R-:W-:-:S06]  /*c5e0*/  ULOP3.LUT UR4, UR48, 0x2, URZ, 0xfc, !UPT ;  /* 0x0000000230047892 */ /* 0x000fcc000f8efc3f */
[----:B0-----:R-:W-:-:S05]  /*c5f0*/  IMAD.U32 R0, RZ, RZ, UR4 ;  /* 0x00000004ff007e24 */ /* 0x001fca000f8e00ff */
[----:B------:R-:W-:-:S13]  /*c600*/  ISETP.NE.AND P0, PT, R0, 0x3, PT ;  /* 0x000000030000780c */ /* 0x000fda0003f05270 */
[----:B------:R-:W-:Y:S05]  /*c610*/  @!P0 BRA `(.L_x_238) ;  /* 0x0000000000048947 */ /* 0x000fea0003800000 */
[----:B------:R-:W-:Y:S01]  /*c620*/  BPT.TRAP 0x1 ;  /* 0x000000040000795c */ /* 0x000fe20000300000 */
.L_x_238:
[----:B------:R-:W-:Y:S01]  /*c630*/  VIADD R3, R7, 0x13240 ;  /* 0x0001324007037836 */ /* 0x000fe20000000000 */
[----:B------:R-:W-:Y:S01]  /*c640*/  SHF.L.U32 R4, R17, 0x1f, RZ ;  /* 0x0000001f11047819 */ /* 0x000fe200000006ff */
[C---:B------:R-:W-:Y:S02]  /*c650*/  VIADD R0, R16.reuse, 0x1 ;  /* 0x0000000110007836 */ /* 0x040fe40000000000 */
[----:B------:R-:W-:-:S03]  /*c660*/  IMAD R5, R16, 0x8, R3 ;  /* 0x0000000810057824 */ /* 0x000fc600078e0203 */
[C---:B------:R-:W-:Y:S01]  /*c670*/  ISETP.NE.AND P2, PT, R0.reuse, 0x2, PT ;  /* 0x000000020000780c */ /* 0x040fe20003f45270 */
[----:B------:R-:W0:Y:S03]  /*c680*/  SYNCS.PHASECHK.TRANS64.TRYWAIT P1, [R5+URZ], R4 ;  /* 0x00000004050075a7 */ /* 0x000e26000802017f */
[----:B------:R-:W-:Y:S02]  /*c690*/  SEL R2, RZ, 0x1, P2 ;  /* 0x00000001ff027807 */ /* 0x000fe40001000000 */
[----:B------:R-:W-:Y:S02]  /*c6a0*/  SEL R6, R0, RZ, P2 ;  /* 0x000000ff00067207 */ /* 0x000fe40001000000 */
[----:B------:R-:W-:-:S03]  /*c6b0*/  LOP3.LUT R0, R17, R2, RZ, 0x3c, !PT ;  /* 0x0000000211007212 */ /* 0x000fc600078e3cff */
[----:B------:R-:W-:Y:S01]  /*c6c0*/  IMAD R3, R6, 0x8, R3 ;  /* 0x0000000806037824 */ /* 0x000fe200078e0203 */
[----:B------:R-:W-:Y:S01]  /*c6d0*/  SHF.L.U32 R0, R0, 0x1f, RZ ;  /* 0x0000001f00007819 */ /* 0x000fe200000006ff */
[----:B0-----:R-:W-:Y:S06]  /*c6e0*/  @!P1 BRA `(.L_x_239) ;  /* 0x0000000800209947 */ /* 0x001fec0003800000 */
.L_x_270:
[----:B------:R-:W1:Y:S02]  /*c6f0*/  SYNCS.PHASECHK.TRANS64.TRYWAIT P1, [R3+URZ], R0 ;  /* 0x00000000030075a7 */ /* 0x000e64000802017f */
[----:B-1----:R-:W-:Y:S05]  /*c700*/  @!P1 BRA `(.L_x_240) ;  /* 0x00000008002c9947 */ /* 0x002fea0003800000 */
.L_x_271:
[----:B------:R-:W-:Y:S05]  /*c710*/  @!P0 BRA `(.L_x_241) ;  /* 0x0000000000048947 */ /* 0x000fea0003800000 */
[----:B------:R-:W-:Y:S01]  /*c720*/  BPT.TRAP 0x1 ;  /* 0x000000040000795c */ /* 0x000fe20000300000 */
.L_x_241:
[----:B-1----:R-:W-:-:S04]  /*c730*/  IMAD R3, R16, 0x8, R7 ;  /* 0x0000000810037824 */ /* 0x002fc800078e0207 */
[----:B------:R-:W1:Y:S02]  /*c740*/  SYNCS.PHASECHK.TRANS64.TRYWAIT P1, [R3+URZ+0x13260], R4 ;  /* 0x01326004030075a7 */ /* 0x000e64000802017f */
[----:B-1----:R-:W-:Y:S05]  /*c750*/  @!P1 BRA `(.L_x_242) ;  /* 0x00000008002c9947 */ /* 0x002fea0003800000 */
.L_x_272:
[----:B------:R-:W-:Y:S05]  /*c760*/  @!P0 BRA `(.L_x_243) ;  /* 0x0000000000048947 */ /* 0x000fea0003800000 */
[----:B------:R-:W-:Y:S01]  /*c770*/  BPT.TRAP 0x1 ;  /* 0x000000040000795c */ /* 0x000fe20000300000 */
.L_x_243:
[----:B0-----:R-:W-:-:S04]  /*c780*/  IMAD R5, R6, 0x8, R7 ;  /* 0x0000000806057824 */ /* 0x001fc800078e0207 */
[----:B------:R-:W0:Y:S02]  /*c790*/  SYNCS.PHASECHK.TRANS64.TRYWAIT P1, [R5+URZ+0x13260], R0 ;  /* 0x01326000050075a7 */ /* 0x000e24000802017f */
[----:B0-----:R-:W-:Y:S05]  /*c7a0*/  @!P1 BRA `(.L_x_244) ;  /* 0x00000008002c9947 */ /* 0x001fea0003800000 */
.L_x_273:
[----:B------:R-:W-:Y:S05]  /*c7b0*/  @!P0 BRA `(.L_x_245) ;  /* 0x0000000000048947 */ /* 0x000fea0003800000 */
[----:B------:R-:W-:Y:S01]  /*c7c0*/  BPT.TRAP 0x1 ;  /* 0x000000040000795c */ /* 0x000fe20000300000 */
.L_x_245:
[----:B------:R-:W2:Y:S02]  /*c7d0*/  SYNCS.PHASECHK.TRANS64.TRYWAIT P0, [R3+URZ+0x13280], R4 ;  /* 0x01328004030075a7 */ /* 0x000ea4000800017f */
[----:B--2---:R-:W-:Y:S05]  /*c7e0*/  @!P0 BRA `(.L_x_246) ;  /* 0x0000000800308947 */ /* 0x004fea0003800000 */
.L_x_247:
[----:B---3--:R3:W4:Y:S02]  /*c7f0*/  SYNCS.PHASECHK.TRANS64.TRYWAIT P0, [R5+URZ+0x13280], R0 ;  /* 0x01328000050075a7 */ /* 0x008724000800017f */
[----:B----4-:R-:W-:Y:S05]  /*c800*/  @!P0 NANOSLEEP.SYNCS 0x989680 ;  /* 0x009896800000895d */ /* 0x010fea0003900000 */
[----:B------:R-:W4:Y:S02]  /*c810*/  @!P0 SYNCS.PHASECHK.TRANS64 P0, [R5+URZ+0x13280], R0 ;  /* 0x01328000050085a7 */ /* 0x000f24000800007f */
[----:B----4-:R-:W-:Y:S05]  /*c820*/  @!P0 BRA `(.L_x_247) ;  /* 0xfffffffc00f08947 */ /* 0x010fea000383ffff */
.L_x_236:
[----:B------:R-:W-:Y:S05]  /*c830*/  BSYNC B0 ;  /* 0x0000000000007941 */ /* 0x000fea0003800000 */
.L_x_235:
[----:B------:R-:W-:Y:S05]  /*c840*/  EXIT ;  /* 0x000000000000794d */ /* 0x000fea0003800000 */
.L_x_123:
[----:B0-----:R0:W1:Y:S02]  /*c850*/  SYNCS.PHASECHK.TRANS64.TRYWAIT P1, [R0+URZ+0x13200], R3 ;  /* 0x01320003000075a7 */ /* 0x001064000802017f */
[----:B-1----:R-:W-:Y:S05]  /*c860*/  @!P1 NANOSLEEP.SYNCS 0x989680 ;  /* 0x009896800000995d */ /* 0x002fea0003900000 */
[----:B------:R-:W1:Y:S02]  /*c870*/  @!P1 SYNCS.PHASECHK.TRANS64 P1, [R0+URZ+0x13200], R3 ;  /* 0x01320003000095a7 */ /* 0x000e64000802007f */
[----:B-1----:R-:W-:Y:S05]  /*c880*/  @!P1 BRA `(.L_x_123) ;  /* 0xfffffffc00f09947 */ /* 0x002fea000383ffff */
[----:B------:R-:W-:Y:S05]  /*c890*/  BRA `(.L_x_248) ;  /* 0xffffff5000087947 */ /* 0x000fea000383ffff */
.L_x_127:
[----:B--2---:R2:W3:Y:S02]  /*c8a0*/  SYNCS.PHASECHK.TRANS64.TRYWAIT P1, [R5+URZ+0x13230], R4 ;  /* 0x01323004050075a7 */ /* 0x0044e4000802017f */
[----:B---3--:R-:W-:Y:S05]  /*c8b0*/  @!P1 NANOSLEEP.SYNCS 0x989680 ;  /* 0x009896800000995d */ /* 0x008fea0003900000 */
[----:B------:R-:W3:Y:S02]  /*c8c0*/  @!P1 SYNCS.PHASECHK.TRANS64 P1, [R5+URZ+0x13230], R4 ;  /* 0x01323004050095a7 */ /* 0x000ee4000802007f */
[----:B---3--:R-:W-:Y:S05]  /*c8d0*/  @!P1 BRA `(.L_x_127) ;  /* 0xfffffffc00f09947 */ /* 0x008fea000383ffff */
[----:B------:R-:W-:Y:S05]  /*c8e0*/  BRA `(.L_x_126) ;  /* 0xffffff5000487947 */ /* 0x000fea000383ffff */
.L_x_132:
[----:B-1----:R1:W2:Y:S02]  /*c8f0*/  SYNCS.PHASECHK.TRANS64.TRYWAIT P1, [R5+URZ+0x13230], R4 ;  /* 0x01323004050075a7 */ /* 0x0022a4000802017f */
[----:B--2---:R-:W-:Y:S05]  /*c900*/  @!P1 NANOSLEEP.SYNCS 0x989680 ;  /* 0x009896800000995d */ /* 0x004fea0003900000 */
[----:B------:R-:W2:Y:S02]  /*c910*/  @!P1 SYNCS.PHASECHK.TRANS64 P1, [R5+URZ+0x13230], R4 ;  /* 0x01323004050095a7 */ /* 0x000ea4000802007f */
[----:B--2---:R-:W-:Y:S05]  /*c920*/  @!P1 BRA `(.L_x_132) ;  /* 0xfffffffc00f09947 */ /* 0x004fea000383ffff */
[----:B------:R-:W-:Y:S05]  /*c930*/  BRA `(.L_x_131) ;  /* 0xffffff7800687947 */ /* 0x000fea000383ffff */
.L_x_136:
[----:B-1----:R-:W-:-:S04]  /*c940*/  IMAD.U32 R13, RZ, RZ, UR12 ;  /* 0x0000000cff0d7e24 */ /* 0x002fc8000f8e00ff */
[----:B------:R1:W2:Y:S03]  /*c950*/  SYNCS.PHASECHK.TRANS64.TRYWAIT P1, [R13+URZ+0x13250], R4 ;  /* 0x013250040d0075a7 */ /* 0x0002a6000802017f */
[----:B--2---:R-:W-:Y:S05]  /*c960*/  @!P1 NANOSLEEP.SYNCS 0x989680 ;  /* 0x009896800000995d */ /* 0x004fea0003900000 */
[----:B------:R-:W2:Y:S02]  /*c970*/  @!P1 SYNCS.PHASECHK.TRANS64 P1, [R13+URZ+0x13250], R4 ;  /* 0x013250040d0095a7 */ /* 0x000ea4000802007f */
[----:B--2---:R-:W-:Y:S05]  /*c980*/  @!P1 BRA `(.L_x_136) ;  /* 0xfffffffc00ec9947 */ /* 0x004fea000383ffff */
[----:B------:R-:W-:Y:S05]  /*c990*/  BRA `(.L_x_135) ;  /* 0xffffff7c00787947 */ /* 0x000fea000383ffff */
.L_x_142:
[----:B-1----:R1:W2:Y:S02]  /*c9a0*/  SYNCS.PHASECHK.TRANS64.TRYWAIT P1, [R20+URZ+0x13250], R3 ;  /* 0x01325003140075a7 */ /* 0x0022a4000802017f */
[----:B--2---:R-:W-:Y:S05]  /*c9b0*/  @!P1 NANOSLEEP.SYNCS 0x989680 ;  /* 0x009896800000995d */ /* 0x004fea0003900000 */
[----:B------:R-:W2:Y:S02]  /*c9c0*/  @!P1 SYNCS.PHASECHK.TRANS64 P1, [R20+URZ+0x13250], R3 ;  /* 0x01325003140095a7 */ /* 0x000ea4000802007f */
[----:B--2---:R-:W-:Y:S05]  /*c9d0*/  @!P1 BRA `(.L_x_142) ;  /* 0xfffffffc00f09947 */ /* 0x004fea000383ffff */
[----:B------:R-:W-:Y:S05]  /*c9e0*/  BRA `(.L_x_141) ;  /* 0xffffff9800c87947 */ /* 0x000fea000383ffff */
.L_x_182:
[----:B------:R-:W-:Y:S02]  /*c9f0*/  IMAD.MOV.U32 R13, RZ, RZ, R7 ;  /* 0x000000ffff0d7224 */ /* 0x000fe400078e0007 */
[----:B------:R-:W-:Y:S02]  /*ca00*/  IMAD.MOV.U32 R12, RZ, RZ, RZ ;  /* 0x000000ffff0c7224 */ /* 0x000fe400078e00ff */
[----:B------:R-:W-:Y:S02]  /*ca10*/  IMAD.MOV.U32 R11, RZ, RZ, 0x1f ;  /* 0x0000001fff0b7424 */ /* 0x000fe400078e00ff */
[----:B------:R-:W-:-:S07]  /*ca20*/  IMAD.MOV.U32 R15, RZ, RZ, -0x1 ;  /* 0xffffffffff0f7424 */ /* 0x000fce00078e00ff */
[----:B------:R-:W-:Y:S05]  /*ca30*/  WARPSYNC.COLLECTIVE R15, `(.L_x_249) ;  /* 0x000000000f087348 */ /* 0x000fea0003c00000 */
[----:B------:R0:W1:Y:S02]  /*ca40*/  SHFL.IDX P6, R14, R13, R12, R11 ;  /* 0x0000000c0d0e7389 */ /* 0x00006400000c000b */
[----:B01----:R-:W-:Y:S01]  /*ca50*/  ENDCOLLECTIVE ;  /* 0x000000000000791b */ /* 0x003fe20003800000 */
.L_x_249:
[----:B------:R-:W-:Y:S05]  /*ca60*/  BRA `(.L_x_250) ;  /* 0xffffffd8004c7947 */ /* 0x000fea000383ffff */
.L_x_184:
[----:B------:R-:W-:Y:S01]  /*ca70*/  BSSY B0, `(.L_x_251) ;  /* 0x0000006000007945 */ /* 0x000fe20003800000 */
[----:B------:R-:W-:-:S07]  /*ca80*/  IMAD.MOV.U32 R15, RZ, RZ, -0x1 ;  /* 0xffffffffff0f7424 */ /* 0x000fce00078e00ff */
[----:B------:R-:W-:Y:S05]  /*ca90*/  WARPSYNC.COLLECTIVE R15, `(.L_x_252) ;  /* 0x000000000f0c7348 */ /* 0x000fea0003c00000 */
[----:B------:R-:W-:Y:S02]  /*caa0*/  ELECT P6, UR62, PT ;  /* 0x00000000003e782f */ /* 0x000fe400038c0000 */
[----:B------:R-:W-:Y:S01]  /*cab0*/  MOV R14, UR62 ;  /* 0x0000003e000e7c02 */ /* 0x000fe20008000f00 */
[----:B------:R-:W-:Y:S10]  /*cac0*/  ENDCOLLECTIVE ;  /* 0x000000000000791b */ /* 0x000ff40003800000 */
.L_x_252:
[----:B------:R-:W-:Y:S05]  /*cad0*/  BSYNC B0 ;  /* 0x0000000000007941 */ /* 0x000fea0003800000 */
.L_x_251:
[----:B------:R-:W-:Y:S05]  /*cae0*/  BRA `(.L_x_253) ;  /* 0xffffffd8004c7947 */ /* 0x000fea000383ffff */
.L_x_187:
[----:B0-----:R0:W1:Y:S02]  /*caf0*/  SYNCS.PHASECHK.TRANS64.TRYWAIT P2, [R5+URZ+0x13280], R2 ;  /* 0x01328002050075a7 */ /* 0x001064000804017f */
[----:B-1----:R-:W-:Y:S05]  /*cb00*/  @!P2 NANOSLEEP.SYNCS 0x989680 ;  /* 0x009896800000a95d */ /* 0x002fea0003900000 */
[----:B------:R-:W1:Y:S02]  /*cb10*/  @!P2 SYNCS.PHASECHK.TRANS64 P2, [R5+URZ+0x13280], R2 ;  /* 0x013280020500a5a7 */ /* 0x000e64000804007f */
[----:B-1----:R-:W-:Y:S05]  /*cb20*/  @!P2 BRA `(.L_x_187) ;  /* 0xfffffffc00f0a947 */ /* 0x002fea000383ffff */
[----:B------:R-:W-:Y:S05]  /*cb30*/  BRA `(.L_x_254) ;  /* 0xffffffd800a47947 */ /* 0x000fea000383ffff */
.L_x_189:
[----:B-1----:R1:W2:Y:S02]  /*cb40*/  SYNCS.PHASECHK.TRANS64.TRYWAIT P2, [R5+URZ+0x13240], R2 ;  /* 0x01324002050075a7 */ /* 0x0022a4000804017f */
[----:B--2---:R-:W-:Y:S05]  /*cb50*/  @!P2 NANOSLEEP.SYNCS 0x989680 ;  /* 0x009896800000a95d */ /* 0x004fea0003900000 */
[----:B------:R-:W2:Y:S02]  /*cb60*/  @!P2 SYNCS.PHASECHK.TRANS64 P2, [R5+URZ+0x13240], R2 ;  /* 0x013240020500a5a7 */ /* 0x000ea4000804007f */
[----:B--2---:R-:W-:Y:S05]  /*cb70*/  @!P2 BRA `(.L_x_189) ;  /* 0xfffffffc00f0a947 */ /* 0x004fea000383ffff */
[----:B------:R-:W-:Y:S05]  /*cb80*/  BRA `(.L_x_255) ;  /* 0xffffffd800f47947 */ /* 0x000fea000383ffff */
.L_x_192:
[----:B-1----:R-:W-:-:S04]  /*cb90*/  IMAD.U32 R3, RZ, RZ, UR40 ;  /* 0x00000028ff037e24 */ /* 0x002fc8000f8e00ff */
[----:B------:R1:W2:Y:S03]  /*cba0*/  SYNCS.PHASECHK.TRANS64.TRYWAIT P0, [R3+URZ+0x13220], R2 ;  /* 0x01322002030075a7 */ /* 0x0002a6000800017f */
[----:B--2---:R-:W-:Y:S05]  /*cbb0*/  @!P0 NANOSLEEP.SYNCS 0x989680 ;  /* 0x009896800000895d */ /* 0x004fea0003900000 */
[----:B------:R-:W2:Y:S02]  /*cbc0*/  @!P0 SYNCS.PHASECHK.TRANS64 P0, [R3+URZ+0x13220], R2 ;  /* 0x01322002030085a7 */ /* 0x000ea4000800007f */
[----:B--2---:R-:W-:Y:S05]  /*cbd0*/  @!P0 BRA `(.L_x_192) ;  /* 0xfffffffc00ec8947 */ /* 0x004fea000383ffff */
[----:B------:R-:W-:Y:S05]  /*cbe0*/  BRA `(.L_x_256) ;  /* 0xffffffdc00907947 */ /* 0x000fea000383ffff */
.L_x_198:
[----:B--2---:R2:W3:Y:S02]  /*cbf0*/  SYNCS.PHASECHK.TRANS64.TRYWAIT P0, [R9+URZ+0x13280], R10 ;  /* 0x0132800a090075a7 */ /* 0x0044e4000800017f */
[----:B---3--:R-:W-:Y:S05]  /*cc00*/  @!P0 NANOSLEEP.SYNCS 0x989680 ;  /* 0x009896800000895d */ /* 0x008fea0003900000 */
[----:B------:R-:W3:Y:S02]  /*cc10*/  @!P0 SYNCS.PHASECHK.TRANS64 P0, [R9+URZ+0x13280], R10 ;  /* 0x0132800a090085a7 */ /* 0x000ee4000800007f */
[----:B---3--:R-:W-:Y:S05]  /*cc20*/  @!P0 BRA `(.L_x_198) ;  /* 0xfffffffc00f08947 */ /* 0x008fea000383ffff */
[----:B------:R-:W-:Y:S05]  /*cc30*/  BRA `(.L_x_257) ;  /* 0xffffffe000387947 */ /* 0x000fea000383ffff */
.L_x_203:
[----:B0-----:R0:W1:Y:S02]  /*cc40*/  SYNCS.PHASECHK.TRANS64.TRYWAIT P0, [R9+URZ+0x13240], R10 ;  /* 0x0132400a090075a7 */ /* 0x001064000800017f */
[----:B-1----:R-:W-:Y:S05]  /*cc50*/  @!P0 NANOSLEEP.SYNCS 0x989680 ;  /* 0x009896800000895d */ /* 0x002fea0003900000 */
[----:B------:R-:W1:Y:S02]  /*cc60*/  @!P0 SYNCS.PHASECHK.TRANS64 P0, [R9+URZ+0x13240], R10 ;  /* 0x0132400a090085a7 */ /* 0x000e64000800007f */
[----:B-1----:R-:W-:Y:S05]  /*cc70*/  @!P0 BRA `(.L_x_203) ;  /* 0xfffffffc00f08947 */ /* 0x002fea000383ffff */
[----:B------:R-:W-:Y:S05]  /*cc80*/  BRA `(.L_x_258) ;  /* 0xffffffe000b07947 */ /* 0x000fea000383ffff */
.L_x_209:
[----:B-1----:R1:W2:Y:S02]  /*cc90*/  SYNCS.PHASECHK.TRANS64.TRYWAIT P2, [R12+URZ+0x13270], R5 ;  /* 0x013270050c0075a7 */ /* 0x0022a4000804017f */
[----:B--2---:R-:W-:Y:S05]  /*cca0*/  @!P2 NANOSLEEP.SYNCS 0x989680 ;  /* 0x009896800000a95d */ /* 0x004fea0003900000 */
[----:B------:R-:W2:Y:S02]  /*ccb0*/  @!P2 SYNCS.PHASECHK.TRANS64 P2, [R12+URZ+0x13270], R5 ;  /* 0x013270050c00a5a7 */ /* 0x000ea4000804007f */
[----:B--2---:R-:W-:Y:S05]  /*ccc0*/  @!P2 BRA `(.L_x_209) ;  /* 0xfffffffc00f0a947 */ /* 0x004fea000383ffff */
[----:B------:R-:W-:Y:S05]  /*ccd0*/  BRA `(.L_x_259) ;  /* 0xffffffe400447947 */ /* 0x000fea000383ffff */
.L_x_211:
[----:B-1----:R1:W2:Y:S02]  /*cce0*/  SYNCS.PHASECHK.TRANS64.TRYWAIT P2, [R12+URZ+0x13260], R5 ;  /* 0x013260050c0075a7 */ /* 0x0022a4000804017f */
[----:B--2---:R-:W-:Y:S05]  /*ccf0*/  @!P2 NANOSLEEP.SYNCS 0x989680 ;  /* 0x009896800000a95d */ /* 0x004fea0003900000 */
[----:B------:R-:W2:Y:S02]  /*cd00*/  @!P2 SYNCS.PHASECHK.TRANS64 P2, [R12+URZ+0x13260], R5 ;  /* 0x013260050c00a5a7 */ /* 0x000ea4000804007f */
[----:B--2---:R-:W-:Y:S05]  /*cd10*/  @!P2 BRA `(.L_x_211) ;  /* 0xfffffffc00f0a947 */ /* 0x004fea000383ffff */
[----:B------:R-:W-:Y:S05]  /*cd20*/  BRA `(.L_x_260) ;  /* 0xffffffe4004c7947 */ /* 0x000fea000383ffff */
.L_x_218:
[----:B-1----:R1:W2:Y:S02]  /*cd30*/  SYNCS.PHASECHK.TRANS64.TRYWAIT P0, [R2+URZ+0x13270], R3 ;  /* 0x01327003020075a7 */ /* 0x0022a4000800017f */
[----:B--2---:R-:W-:Y:S05]  /*cd40*/  @!P0 NANOSLEEP.SYNCS 0x989680 ;  /* 0x009896800000895d */ /* 0x004fea0003900000 */
[----:B------:R-:W2:Y:S02]  /*cd50*/  @!P0 SYNCS.PHASECHK.TRANS64 P0, [R2+URZ+0x13270], R3 ;  /* 0x01327003020085a7 */ /* 0x000ea4000800007f */
[----:B--2---:R-:W-:Y:S05]  /*cd60*/  @!P0 BRA `(.L_x_218) ;  /* 0xfffffffc00f08947 */ /* 0x004fea000383ffff */
[----:B------:R-:W-:Y:S05]  /*cd70*/  BRA `(.L_x_261) ;  /* 0xffffffe800747947 */ /* 0x000fea000383ffff */
.L_x_220:
[----:B-1----:R1:W2:Y:S02]  /*cd80*/  SYNCS.PHASECHK.TRANS64.TRYWAIT P0, [R2+URZ+0x13260], R5 ;  /* 0x01326005020075a7 */ /* 0x0022a4000800017f */
[----:B--2---:R-:W-:Y:S05]  /*cd90*/  @!P0 NANOSLEEP.SYNCS 0x989680 ;  /* 0x009896800000895d */ /* 0x004fea0003900000 */
[----:B------:R-:W2:Y:S02]  /*cda0*/  @!P0 SYNCS.PHASECHK.TRANS64 P0, [R2+URZ+0x13260], R5 ;  /* 0x01326005020085a7 */ /* 0x000ea4000800007f */
[----:B--2---:R-:W-:Y:S05]  /*cdb0*/  @!P0 BRA `(.L_x_220) ;  /* 0xfffffffc00f08947 */ /* 0x004fea000383ffff */
[----:B------:R-:W-:Y:S05]  /*cdc0*/  BRA `(.L_x_262) ;  /* 0xffffffe800807947 */ /* 0x000fea000383ffff */
.L_x_233:
[----:B0-----:R0:W1:Y:S02]  /*cdd0*/  SYNCS.PHASECHK.TRANS64.TRYWAIT P0, [R7+URZ+0x13220], R0 ;  /* 0x01322000070075a7 */ /* 0x001064000800017f */
[----:B-1----:R-:W-:Y:S05]  /*cde0*/  @!P0 NANOSLEEP.SYNCS 0x989680 ;  /* 0x009896800000895d */ /* 0x002fea0003900000 */
[----:B------:R-:W1:Y:S02]  /*cdf0*/  @!P0 SYNCS.PHASECHK.TRANS64 P0, [R7+URZ+0x13220], R0 ;  /* 0x01322000070085a7 */ /* 0x000e64000800007f */
[----:B-1----:R-:W-:Y:S05]  /*ce00*/  @!P0 BRA `(.L_x_233) ;  /* 0xfffffffc00f08947 */ /* 0x002fea000383ffff */
[----:B------:R-:W-:Y:S05]  /*ce10*/  BRA `(.L_x_263) ;  /* 0xfffffff400b87947 */ /* 0x000fea000383ffff */
.L_x_234:
[----:B------:R-:W1:Y:S01]  /*ce20*/  S2R R2, SR_TID.X ;  /* 0x0000000000027919 */ /* 0x000e620000002100 */
[----:B------:R-:W-:Y:S01]  /*ce30*/  BSSY B0, `(.L_x_264) ;  /* 0x000000a000007945 */ /* 0x000fe20003800000 */
[----:B------:R-:W-:Y:S02]  /*ce40*/  IMAD.MOV.U32 R12, RZ, RZ, RZ ;  /* 0x000000ffff0c7224 */ /* 0x000fe400078e00ff */
[----:B------:R-:W-:Y:S02]  /*ce50*/  IMAD.MOV.U32 R11, RZ, RZ, 0x1f ;  /* 0x0000001fff0b7424 */ /* 0x000fe400078e00ff */
[----:B------:R-:W-:Y:S01]  /*ce60*/  IMAD.MOV.U32 R15, RZ, RZ, -0x1 ;  /* 0xffffffffff0f7424 */ /* 0x000fe200078e00ff */
[----:B-1----:R-:W-:-:S04]  /*ce70*/  SHF.R.U32.HI R2, RZ, 0x5, R2 ;  /* 0x00000005ff027819 */ /* 0x002fc80000011602 */
[----:B------:R-:W-:-:S05]  /*ce80*/  LOP3.LUT R2, R2, 0x3, RZ, 0xc0, !PT ;  /* 0x0000000302027812 */ /* 0x000fca00078ec0ff */
[----:B------:R-:W-:-:S07]  /*ce90*/  IMAD.MOV.U32 R13, RZ, RZ, R2 ;  /* 0x000000ffff0d7224 */ /* 0x000fce00078e0002 */
[----:B0-----:R-:W-:Y:S05]  /*cea0*/  WARPSYNC.COLLECTIVE R15, `(.L_x_265) ;  /* 0x000000000f087348 */ /* 0x001fea0003c00000 */
[----:B------:R1:W2:Y:S02]  /*ceb0*/  SHFL.IDX P6, R14, R13, R12, R11 ;  /* 0x0000000c0d0e7389 */ /* 0x0002a400000c000b */
[----:B012---:R-:W-:Y:S01]  /*cec0*/  ENDCOLLECTIVE ;  /* 0x000000000000791b */ /* 0x007fe20003800000 */
.L_x_265:
[----:B------:R-:W-:Y:S05]  /*ced0*/  BSYNC B0 ;  /* 0x0000000000007941 */ /* 0x000fea0003800000 */
.L_x_264:
[----:B------:R-:W-:Y:S05]  /*cee0*/  BRA `(.L_x_266) ;  /* 0xfffffff400a07947 */ /* 0x000fea000383ffff */
.L_x_237:
[----:B------:R-:W-:Y:S01]  /*cef0*/  BSSY B1, `(.L_x_267) ;  /* 0x0000006000017945 */ /* 0x000fe20003800000 */
[----:B------:R-:W-:-:S07]  /*cf00*/  IMAD.MOV.U32 R15, RZ, RZ, -0x1 ;  /* 0xffffffffff0f7424 */ /* 0x000fce00078e00ff */
[----:B0-----:R-:W-:Y:S05]  /*cf10*/  WARPSYNC.COLLECTIVE R15, `(.L_x_268) ;  /* 0x000000000f0c7348 */ /* 0x001fea0003c00000 */
[----:B------:R-:W-:Y:S02]  /*cf20*/  ELECT P6, UR62, PT ;  /* 0x00000000003e782f */ /* 0x000fe400038c0000 */
[----:B------:R-:W-:Y:S01]  /*cf30*/  MOV R14, UR62 ;  /* 0x0000003e000e7c02 */ /* 0x000fe20008000f00 */
[----:B0-----:R-:W-:Y:S10]  /*cf40*/  ENDCOLLECTIVE ;  /* 0x000000000000791b */ /* 0x001ff40003800000 */
.L_x_268:
[----:B------:R-:W-:Y:S05]  /*cf50*/  BSYNC B1 ;  /* 0x0000000000017941 */ /* 0x000fea0003800000 */
.L_x_267:
[----:B------:R-:W-:Y:S05]  /*cf60*/  BRA `(.L_x_269) ;  /* 0xfffffff400987947 */ /* 0x000fea000383ffff */
.L_x_239:
[----:B0-----:R0:W1:Y:S02]  /*cf70*/  SYNCS.PHASECHK.TRANS64.TRYWAIT P1, [R5+URZ], R4 ;  /* 0x00000004050075a7 */ /* 0x001064000802017f */
[----:B-1----:R-:W-:Y:S05]  /*cf80*/  @!P1 NANOSLEEP.SYNCS 0x989680 ;  /* 0x009896800000995d */ /* 0x002fea0003900000 */
[----:B------:R-:W1:Y:S02]  /*cf90*/  @!P1 SYNCS.PHASECHK.TRANS64 P1, [R5+URZ], R4 ;  /* 0x00000004050095a7 */ /* 0x000e64000802007f */
[----:B-1----:R-:W-:Y:S05]  /*cfa0*/  @!P1 BRA `(.L_x_239) ;  /* 0xfffffffc00f09947 */ /* 0x002fea000383ffff */
[----:B------:R-:W-:Y:S05]  /*cfb0*/  BRA `(.L_x_270) ;  /* 0xfffffff400cc7947 */ /* 0x000fea000383ffff */
.L_x_240:
[----:B-1----:R1:W2:Y:S02]  /*cfc0*/  SYNCS.PHASECHK.TRANS64.TRYWAIT P1, [R3+URZ], R0 ;  /* 0x00000000030075a7 */ /* 0x0022a4000802017f */
[----:B--2---:R-:W-:Y:S05]  /*cfd0*/  @!P1 NANOSLEEP.SYNCS 0x989680 ;  /* 0x009896800000995d */ /* 0x004fea0003900000 */
[----:B------:R-:W2:Y:S02]  /*cfe0*/  @!P1 SYNCS.PHASECHK.TRANS64 P1, [R3+URZ], R0 ;  /* 0x00000000030095a7 */ /* 0x000ea4000802007f */
[----:B--2---:R-:W-:Y:S05]  /*cff0*/  @!P1 BRA `(.L_x_240) ;  /* 0xfffffffc00f09947 */ /* 0x004fea000383ffff */
[----:B------:R-:W-:Y:S05]  /*d000*/  BRA `(.L_x_271) ;  /* 0xfffffff400c07947 */ /* 0x000fea000383ffff */
.L_x_242:
[----:B-1----:R1:W2:Y:S02]  /*d010*/  SYNCS.PHASECHK.TRANS64.TRYWAIT P1, [R3+URZ+0x13260], R4 ;  /* 0x01326004030075a7 */ /* 0x0022a4000802017f */
[----:B--2---:R-:W-:Y:S05]  /*d020*/  @!P1 NANOSLEEP.SYNCS 0x989680 ;  /* 0x009896800000995d */ /* 0x004fea0003900000 */
[----:B------:R-:W2:Y:S02]  /*d030*/  @!P1 SYNCS.PHASECHK.TRANS64 P1, [R3+URZ+0x13260], R4 ;  /* 0x01326004030095a7 */ /* 0x000ea4000802007f */
[----:B--2---:R-:W-:Y:S05]  /*d040*/  @!P1 BRA `(.L_x_242) ;  /* 0xfffffffc00f09947 */ /* 0x004fea000383ffff */
[----:B------:R-:W-:Y:S05]  /*d050*/  BRA `(.L_x_272) ;  /* 0xfffffff400c07947 */ /* 0x000fea000383ffff */
.L_x_244:
[----:B0-----:R0:W2:Y:S02]  /*d060*/  SYNCS.PHASECHK.TRANS64.TRYWAIT P1, [R5+URZ+0x13260], R0 ;  /* 0x01326000050075a7 */ /* 0x0010a4000802017f */
[----:B--2---:R-:W-:Y:S05]  /*d070*/  @!P1 NANOSLEEP.SYNCS 0x989680 ;  /* 0x009896800000995d */ /* 0x004fea0003900000 */
[----:B------:R-:W2:Y:S02]  /*d080*/  @!P1 SYNCS.PHASECHK.TRANS64 P1, [R5+URZ+0x13260], R0 ;  /* 0x01326000050095a7 */ /* 0x000ea4000802007f */
[----:B--2---:R-:W-:Y:S05]  /*d090*/  @!P1 BRA `(.L_x_244) ;  /* 0xfffffffc00f09947 */ /* 0x004fea000383ffff */
[----:B------:R-:W-:Y:S05]  /*d0a0*/  BRA `(.L_x_273) ;  /* 0xfffffff400c07947 */ /* 0x000fea000383ffff */
.L_x_246:
[----:B--2---:R2:W3:Y:S02]  /*d0b0*/  SYNCS.PHASECHK.TRANS64.TRYWAIT P0, [R3+URZ+0x13280], R4 ;  /* 0x01328004030075a7 */ /* 0x0044e4000800017f */
[----:B---3--:R-:W-:Y:S05]  /*d0c0*/  @!P0 NANOSLEEP.SYNCS 0x989680 ;  /* 0x009896800000895d */ /* 0x008fea0003900000 */
[----:B------:R-:W3:Y:S02]  /*d0d0*/  @!P0 SYNCS.PHASECHK.TRANS64 P0, [R3+URZ+0x13280], R4 ;  /* 0x01328004030085a7 */ /* 0x000ee4000800007f */
[----:B---3--:R-:W-:Y:S05]  /*d0e0*/  @!P0 BRA `(.L_x_246) ;  /* 0xfffffffc00f08947 */ /* 0x008fea000383ffff */
[----:B------:R-:W-:Y:S05]  /*d0f0*/  BRA `(.L_x_247) ;  /* 0xfffffff400bc7947 */ /* 0x000fea000383ffff */
.L_x_274:
        /* <DEDUP_REMOVED lines=16> */
.L_x_2164:


//--------------------- .text._ZN7cutlass13device_kernelIN5flash11enable_sm90INS1_16FlashAttnFwdSm90INS1_25CollectiveMainloopFwdSm90ILi2EN4cute5tupleIJNS5_1CILi1EEES8_S8_EEENS6_IJNS7_ILi192EEENS7_ILi160EEENS7_ILi64EEEEEELi64ENS_12float_e4m3_tEfNS_4arch4Sm90ELb0ELb0ELb0ELb1ELb0ELb1ELb0ELb1ELb1ELb0ELb0ELb0EEENS1_21CollectiveEpilogueFwdINS6_IJSA_SC_SB_EEES9_NS_10bfloat16_tESG_Li384ELb1ELb0ELb0ELb1EEENS1_36VarlenDynamicPersistentTileSchedulerILi192ELi160ELi384ELi128ELb0ELb0ELb1ELb0ELb1ELb1EEEEEEEEEvNT_6ParamsE --------------------------
	.section	.text._ZN7cutlass13device_kernelIN5flash11enable_sm90INS1_16FlashAttnFwdSm90INS1_25CollectiveMainloopFwdSm90ILi2EN4cute5tupleIJNS5_1CILi1EEES8_S8_EEENS6_IJNS7_ILi192EEENS7_ILi160EEENS7_ILi64EEEEEELi64ENS_12float_e4m3_tEfNS_4arch4Sm90ELb0ELb0ELb0ELb1ELb0ELb1ELb0ELb1ELb1ELb0ELb0ELb0EEENS1_21CollectiveEpilogueFwdINS6_IJSA_SC_SB_EEES9_NS_10bfloat16_tESG_Li384ELb1ELb0ELb0ELb1EEENS1_36VarlenDynamicPersistentTileSchedulerILi192ELi160ELi384ELi128ELb0ELb0ELb1ELb0ELb1ELb1EEEEEEEEEvNT_6ParamsE,"ax",@progbits
	.align	128
.text._ZN7cutlass13device_kernelIN5flash11enable_sm90INS1_16FlashAttnFwdSm90INS1_25CollectiveMainloopFwdSm90ILi2EN4cute5tupleIJNS5_1CILi1EEES8_S8_EEENS6_IJNS7_ILi192EEENS7_ILi160EEENS7_ILi64EEEEEELi64ENS_12float_e4m3_tEfNS_4arch4Sm90ELb0ELb0ELb0ELb1ELb0ELb1ELb0ELb1ELb1ELb0ELb0ELb0EEENS1_21CollectiveEpilogueFwdINS6_IJSA_SC_SB_EEES9_NS_10bfloat16_tESG_Li384ELb1ELb0ELb0ELb1EEENS1_36VarlenDynamicPersistentTileSchedulerILi192ELi160ELi384ELi128ELb0ELb0ELb1ELb0ELb1ELb1EEEEEEEEEvNT_6ParamsE:
        .type           _ZN7cutlass13device_kernelIN5flash11enable_sm90INS1_16FlashAttnFwdSm90INS1_25CollectiveMainloopFwdSm90ILi2EN4cute5tupleIJNS5_1CILi1EEES8_S8_EEENS6_IJNS7_ILi192EEENS7_ILi160EEENS7_ILi64EEEEEELi64ENS_12float_e4m3_tEfNS_4arch4Sm90ELb0ELb0ELb0ELb1ELb0ELb1ELb0ELb1ELb1ELb0ELb0ELb0EEENS1_21CollectiveEpilogueFwdINS6_IJSA_SC_SB_EEES9_NS_10bfloat16_tESG_Li384ELb1ELb0ELb0ELb1EEENS1_36VarlenDynamicPersistentTileSchedulerILi192ELi160ELi384ELi128ELb0ELb0ELb1ELb0ELb1ELb1EEEEEEEEEvNT_6ParamsE,@function
        .size           _ZN7cutlass13device_kernelIN5flash11enable_sm90INS1_16FlashAttnFwdSm90INS1_25CollectiveMainloopFwdSm90ILi2EN4cute5tupleIJNS5_1CILi1EEES8_S8_EEENS6_IJNS7_ILi192EEENS7_ILi160EEENS7_ILi64EEEEEELi64ENS_12float_e4m3_tEfNS_4arch4Sm90ELb0ELb0ELb0ELb1ELb0ELb1ELb0ELb1ELb1ELb0ELb0ELb0EEENS1_21CollectiveEpilogueFwdINS6_IJSA_SC_SB_EEES9_NS_10bfloat16_tESG_Li384ELb1ELb0ELb0ELb1EEENS1_36VarlenDynamicPersistentTileSchedulerILi192ELi160ELi384ELi128ELb0ELb0ELb1ELb0ELb1ELb1EEEEEEEEEvNT_6ParamsE,(.L_x_2165 - _ZN7cutlass13device_kernelIN5flash11enable_sm90INS1_16FlashAttnFwdSm90INS1_25CollectiveMainloopFwdSm90ILi2EN4cute5tupleIJNS5_1CILi1EEES8_S8_EEENS6_IJNS7_ILi192EEENS7_ILi160EEENS7_ILi64EEEEEELi64ENS_12float_e4m3_tEfNS_4arch4Sm90ELb0ELb0ELb0ELb1ELb0ELb1ELb0ELb1ELb1ELb0ELb0ELb0EEENS1_21CollectiveEpilogueFwdINS6_IJSA_SC_SB_EEES9_NS_10bfloat16_tESG_Li384ELb1ELb0ELb0ELb1EEENS1_36VarlenDynamicPersistentTileSchedulerILi192ELi160ELi384ELi128ELb0ELb0ELb1ELb0ELb1ELb1EEEEEEEEEvNT_6ParamsE)
        .other          _ZN7cutlass13device_kernelIN5flash11enable_sm90INS1_16FlashAttnFwdSm90INS1_25CollectiveMainloopFwdSm90ILi2EN4cute5tupleIJNS5_1CILi1EEES8_S8_EEENS6_IJNS7_ILi192EEENS7_ILi160EEENS7_ILi64EEEEEELi64ENS_12float_e4m3_tEfNS_4arch4Sm90ELb0ELb0ELb0ELb1ELb0ELb1ELb0ELb1ELb1ELb0ELb0ELb0EEENS1_21CollectiveEpilogueFwdINS6_IJSA_SC_SB_EEES9_NS_10bfloat16_tESG_Li384ELb1ELb0ELb0ELb1EEENS1_36VarlenDynamicPersistentTileSchedulerILi192ELi160ELi384ELi128ELb0ELb0ELb1ELb0ELb1ELb1EEEEEEEEEvNT_6ParamsE,@"STO_CUDA_ENTRY STV_DEFAULT"
_ZN7cutlass13device_kernelIN5flash11enable_sm90INS1_16FlashAttnFwdSm90INS1_25CollectiveMainloopFwdSm90ILi2EN4cute5tupleIJNS5_1CILi1EEES8_S8_EEENS6_IJNS7_ILi192EEENS7_ILi160EEENS7_ILi64EEEEEELi64ENS_12float_e4m3_tEfNS_4arch4Sm90ELb0ELb0ELb0ELb1ELb0ELb1ELb0ELb1ELb1ELb0ELb0ELb0EEENS1_21CollectiveEpilogueFwdINS6_IJSA_SC_SB_EEES9_NS_10bfloat16_tESG_Li384ELb1ELb0ELb0ELb1EEENS1_36VarlenDynamicPersistentTileSchedulerILi192ELi160ELi384ELi128ELb0ELb0ELb1ELb0ELb1ELb1EEEEEEEEEvNT_6ParamsE:
[----:B------:R-:W0:Y:S02]  /*0000*/  LDC R1, c[0x0][0x28] ;  /* 0x00000a00ff017b82 */ /* 0x000e240000000800 */
[----:B0-----:R-:W-:Y:S01]  /*0010*/  VIADD R1, R1, 0xffffffa0 ;  /* 0xffffffa001017836 */ /* 0x001fe20000000000 */
[----:B------:R-:W0:Y:S01]  /*0020*/  S2R R3, SR_TID.X ;  /* 0x0000000000037919 */ /* 0x000e220000002100 */
[----:B------:R-:W-:Y:S01]  /*0030*/  ELECT P0, URZ, PT ;  /* 0x00000000003f782f */ /* 0x000fe20003800000 */
[----:B------:R-:W-:Y:S01]  /*0040*/  BSSY B0, `(.L_x_275) ;  /* 0x0000017000007945 */ /* 0x000fe20003800000 */
[--C-:B0-----:R-:W-:Y:S02]  /*0050*/  SHF.R.U32.HI R0, RZ, 0x5, R3.reuse ;  /* 0x00000005ff007819 */ /* 0x101fe40000011603 */
[----:B------:R-:W-:-:S03]  /*0060*/  SHF.R.U32.HI R3, RZ, 0x7, R3 ;  /* 0x00000007ff037819 */ /* 0x000fc60000011603 */
[----:B------:R-:W0:Y:S02]  /*0070*/  SHFL.IDX PT, R2, R0, RZ, 0x1f ;  /* 0x00001fff00027589 */ /* 0x000e2400000e0000 */
[----:B0-----:R-:W-:-:S13]  /*0080*/  ISETP.EQ.AND P0, PT, R2, RZ, P0 ;  /* 0x000000ff0200720c */ /* 0x001fda0000702270 */
[----:B------:R-:W-:Y:S05]  /*0090*/  @!P0 BRA `(.L_x_276) ;  /* 0x0000000000448947 */ /* 0x000fea0003800000 */
[----:B------:R-:W-:Y:S02]  /*00a0*/  ULDC.64 UR4, c[0x0][0x198] ;  /* 0x0000660000047ab9 */ /* 0x000fe40000000a00 */
[----:B------:R-:W-:Y:S02]  /*00b0*/  UIADD3 UR6, UP0, UR4, 0x270, URZ ;  /* 0x0000027004067890 */ /* 0x000fe4000ff1e03f */
[----:B------:R-:W-:Y:S02]  /*00c0*/  UIADD3 UR8, UP1, UR4, 0x370, URZ ;  /* 0x0000037004087890 */ /* 0x000fe4000ff3e03f */
[----:B------:R-:W-:Y:S02]  /*00d0*/  UIADD3 UR10, UP2, UR4, 0x470, URZ ;  /* 0x00000470040a7890 */ /* 0x000fe4000ff5e03f */
[----:B------:R-:W-:Y:S02]  /*00e0*/  UIADD3 UR12, UP3, UR4, 0x570, URZ ;  /* 0x00000570040c7890 */ /* 0x000fe4000ff7e03f */
[----:B------:R-:W-:-:S02]  /*00f0*/  UIADD3 UR4, UP4, UR4, 0x670, URZ ;  /* 0x0000067004047890 */ /* 0x000fc4000ff9e03f */
[----:B------:R-:W-:Y:S02]  /*0100*/  UIADD3.X UR7, URZ, UR5, URZ, UP0, !UPT ;  /* 0x000000053f077290 */ /* 0x000fe400087fe43f */
[----:B------:R-:W-:Y:S02]  /*0110*/  UIADD3.X UR9, URZ, UR5, URZ, UP1, !UPT ;  /* 0x000000053f097290 */ /* 0x000fe40008ffe43f */
[----:B------:R-:W-:Y:S02]  /*0120*/  UIADD3.X UR11, URZ, UR5, URZ, UP2, !UPT ;  /* 0x000000053f0b7290 */ /* 0x000fe400097fe43f */
[----:B------:R-:W-:Y:S02]  /*0130*/  UIADD3.X UR13, URZ, UR5, URZ, UP3, !UPT ;  /* 0x000000053f0d7290 */ /* 0x000fe40009ffe43f */
[----:B------:R-:W-:Y:S01]  /*0140*/  UIADD3.X UR5, URZ, UR5, URZ, UP4, !UPT ;  /* 0x000000053f057290 */ /* 0x000fe2000a7fe43f */
[----:B------:R0:W-:Y:S02]  /*0150*/  UTMACCTL.PF [UR6] ;  /* 0x00000000060079b9 */ /* 0x0001e40008040000 */
[----:B------:R0:W-:Y:S02]  /*0160*/  UTMACCTL.PF [UR8] ;  /* 0x00000000080079b9 */ /* 0x0001e40008040000 */
[----:B------:R0:W-:Y:S02]  /*0170*/  UTMACCTL.PF [UR10] ;  /* 0x000000000a0079b9 */ /* 0x0001e40008040000 */
[----:B------:R0:W-:Y:S02]  /*0180*/  UTMACCTL.PF [UR12] ;  /* 0x000000000c0079b9 */ /* 0x0001e40008040000 */
[----:B------:R0:W-:Y:S02]  /*0190*/  UTMACCTL.PF [UR4] ;  /* 0x00000000040079b9 */ /* 0x0001e40008040000 */
[----:B0-----:R-:W-:Y:S01]  /*01a0*/  NOP ;  /* 0x0000000000007918 */ /* 0x001fe20000000000 */
.L_x_276:
[----:B------:R-:W-:Y:S05]  /*01b0*/  BSYNC B0 ;  /* 0x0000000000007941 */ /* 0x000fea0003800000 */
.L_x_275:
        /* <DEDUP_REMOVED lines=41> */
.L_x_277:
        /* <DEDUP_REMOVED lines=22> */
.L_x_278:
        /* <DEDUP_REMOVED lines=18> */
.L_x_279:
        /* <DEDUP_REMOVED lines=22> */
.L_x_280:
        /* <DEDUP_REMOVED lines=22> */
.L_x_281:
[----:B------:R-:W-:Y:S01]  /*0990*/  PLOP3.LUT P0, PT, PT, PT, UP0, 0x80, 0x0 ;  /* 0x000000000000781c */ /* 0x000fe20003f0f008 */
[----:B------:R-:W-:Y:S01]  /*09a0*/  UMOV UR37, 0x1 ;  /* 0x0000000100257882 */ /* 0x000fe20000000000 */
[----:B------:R-:W-:Y:S01]  /*09b0*/  NOP ;  /* 0x0000000000007918 */ /* 0x000fe20000000000 */
[----:B------:R-:W-:Y:S01]  /*09c0*/  USEL UR37, UR37, 0x2, !UP0 ;  /* 0x0000000225257887 */ /* 0x000fe2000c000000 */
[----:B------:R-:W-:Y:S01]  /*09d0*/  BSSY B8, `(.L_x_282) ;  /* 0x0001377000087945 */ /* 0x000fe20003800000 */
[----:B------:R-:W-:Y:S01]  /*09e0*/  ULDC.64 UR42, c[0x0][0x208] ;  /* 0x00008200002a7ab9 */ /* 0x000fe20000000a00 */
[----:B012-4-:R-:W-:Y:S07]  /*09f0*/  BAR.SYNC.DEFER_BLOCKING 0x0 ;  /* 0x0000000000007b1d */ /* 0x017fee0000010000 */
[----:B------:R-:W-:Y:S05]  /*0a00*/  @!P0 BRA `(.L_x_283) ;  /* 0x000000e400d88947 */ /* 0x000fea0003800000 */
.L_x_284:
[----:B------:R-:W-:-:S08]  /*0a10*/  NOP ;  /* 0x0000000000007918 */ /* 0x000fd00000000000 */
[----:B------:R-:W0:Y:S02]  /*0a20*/  USETMAXREG.TRY_ALLOC.CTAPOOL UP0, 0xa0 ;  /* 0x000000a0000079c8 */ /* 0x000e240008000600 */
[----:B0-----:R-:W-:-:S13]  /*0a30*/  PLOP3.LUT P0, PT, PT, PT, UP0, 0x80, 0x0 ;  /* 0x000000000000781c */ /* 0x001fda0003f0f008 */
[----:B------:R-:W-:Y:S05]  /*0a40*/  @!P0 BRA `(.L_x_284) ;  /* 0xfffffffc00f08947 */ /* 0x000fea000383ffff */
[----:B------:R-:W0:Y:S08]  /*0a50*/  S2UR UR4, SR_CgaCtaId ;  /* 0x00000000000479c3 */ /* 0x000e300000008800 */
[----:B------:R-:W-:Y:S06]  /*0a60*/  BAR.ARV 0x8, 0x1a0 ;  /* 0x0206800000007b1d */ /* 0x000fec0000002000 */
[----:B------:R-:W-:-:S02]  /*0a70*/  MOV R16, 0x400 ;  /* 0x0000040000107802 */ /* 0x000fc40000000f00 */
[----:B------:R-:W-:Y:S01]  /*0a80*/  BAR.SYNC.DEFER_BLOCKING 0x5, 0x200 ;  /* 0x0148000000007b1d */ /* 0x000fe20000010000 */
[----:B0-----:R-:W-:-:S05]  /*0a90*/  IMAD.U32 R0, RZ, RZ, UR4 ;  /* 0x00000004ff007e24 */ /* 0x001fca000f8e00ff */
[----:B------:R-:W-:Y:S01]  /*0aa0*/  ULDC UR4, c[0x0][0xc14] ;  /* 0x0003050000047ab9 */ /* 0x000fe20000000800 */
[----:B------:R-:W-:Y:S01]  /*0ab0*/  LEA R16, R0, R16, 0x18 ;  /* 0x0000001000107211 */ /* 0x000fe200078ec0ff */
[----:B------:R-:W-:Y:S04]  /*0ac0*/  STL [R1+0x14], R0 ;  /* 0x0000140001007387 */ /* 0x000fe80000100800 */
[----:B------:R-:W0:Y:S01]  /*0ad0*/  LDS.128 R24, [R16+0x132d0] ;  /* 0x0132d00010187984 */ /* 0x000e220000000c00 */
[----:B------:R-:W-:Y:S06]  /*0ae0*/  BAR.ARV 0x4, 0x200 ;  /* 0x0108000000007b1d */ /* 0x000fec0000002000 */
[----:B0-----:R-:W-:-:S13]  /*0af0*/  ISETP.GE.AND P0, PT, R27, UR4, PT ;  /* 0x000000041b007c0c */ /* 0x001fda000bf06270 */
[----:B------:R-:W-:Y:S05]  /*0b00*/  @P0 BRA `(.L_x_285) ;  /* 0x00000134008c0947 */ /* 0x000fea0003800000 */
[----:B------:R-:W0:Y:S01]  /*0b10*/  S2R R0, SR_TID.X ;  /* 0x0000000000007919 */ /* 0x000e220000002100 */
[----:B------:R-:W-:Y:S01]  /*0b20*/  CS2R R156, SRZ ;  /* 0x00000000009c7805 */ /* 0x000fe2000001ff00 */
[----:B------:R-:W-:Y:S01]  /*0b30*/  ULOP3.LUT UR36, UR37, 0x1, URZ, 0xfc, !UPT ;  /* 0x0000000125247892 */ /* 0x000fe2000f8efc3f */
[----:B0-----:R-:W-:-:S05]  /*0b40*/  VIADD R14, R0, 0xffffff80 ;  /* 0xffffff80000e7836 */ /* 0x001fca0000000000 */
[----:B------:R-:W-:-:S04]  /*0b50*/  SHF.R.S32.HI R0, RZ, 0x1f, R14 ;  /* 0x0000001fff007819 */ /* 0x000fc8000001140e */
[CC--:B------:R-:W-:Y:S02]  /*0b60*/  LEA.HI R2, R0.reuse, R14.reuse, RZ, 0x7 ;  /* 0x0000000e00027211 */ /* 0x0c0fe400078f38ff */
[-C--:B------:R-:W-:Y:S02]  /*0b70*/  LEA.HI R3, R0, R14.reuse, RZ, 0x5 ;  /* 0x0000000e00037211 */ /* 0x080fe400078f28ff */
[----:B------:R-:W-:Y:S02]  /*0b80*/  LOP3.LUT R5, R2, 0xffffff80, RZ, 0xc0, !PT ;  /* 0xffffff8002057812 */ /* 0x000fe400078ec0ff */
[----:B------:R-:W-:Y:S01]  /*0b90*/  LEA.HI R7, R0, R14, RZ, 0x4 ;  /* 0x0000000e00077211 */ /* 0x000fe200078f20ff */
[----:B------:R-:W-:Y:S01]  /*0ba0*/  IMAD.SHL.U32 R4, R3, 0x20, RZ ;  /* 0x0000002003047824 */ /* 0x000fe200078e00ff */
[----:B------:R-:W-:Y:S01]  /*0bb0*/  SHF.R.S32.HI R15, RZ, 0x7, R2 ;  /* 0x00000007ff0f7819 */ /* 0x000fe20000011402 */
[----:B------:R-:W-:Y:S01]  /*0bc0*/  IMAD.IADD R17, R14, 0x1, -R5 ;  /* 0x000000010e117824 */ /* 0x000fe200078e0a05 */
[----:B------:R-:W-:-:S02]  /*0bd0*/  LOP3.LUT R3, R7, 0x3fffff0, RZ, 0xc0, !PT ;  /* 0x03fffff007037812 */ /* 0x000fc400078ec0ff */
[----:B------:R-:W-:Y:S02]  /*0be0*/  LOP3.LUT R6, R4, 0xfffffc00, RZ, 0xc0, !PT ;  /* 0xfffffc0004067812 */ /* 0x000fe400078ec0ff */
[----:B------:R-:W-:Y:S01]  /*0bf0*/  SHF.R.S32.HI R9, RZ, 0x1f, R17 ;  /* 0x0000001fff097819 */ /* 0x000fe20000011411 */
[C---:B------:R-:W-:Y:S01]  /*0c00*/  IMAD.IADD R3, R14.reuse, 0x1, -R3 ;  /* 0x000000010e037824 */ /* 0x040fe200078e0a03 */
[----:B------:R-:W-:Y:S02]  /*0c10*/  LEA.HI R4, R14, R14, RZ, 0x1 ;  /* 0x0000000e0e047211 */ /* 0x000fe400078f08ff */
[----:B------:R-:W-:Y:S01]  /*0c20*/  LEA.HI R11, R9, R17, RZ, 0x2 ;  /* 0x00000011090b7211 */ /* 0x000fe200078f10ff */
[----:B------:R-:W-:Y:S01]  /*0c30*/  IMAD R10, R3, 0x40, R6 ;  /* 0x00000040030a7824 */ /* 0x000fe200078e0206 */
[----:B------:R-:W-:Y:S02]  /*0c40*/  SHF.R.S32.HI R23, RZ, 0x1, R4 ;  /* 0x00000001ff177819 */ /* 0x000fe40000011404 */
[----:B------:R-:W-:-:S02]  /*0c50*/  SHF.R.S32.HI R12, RZ, 0x2, R11 ;  /* 0x00000002ff0c7819 */ /* 0x000fc4000001140b */
[----:B------:R-:W-:Y:S02]  /*0c60*/  SHF.R.S32.HI R13, RZ, 0x1f, R11 ;  /* 0x0000001fff0d7819 */ /* 0x000fe4000001140b */
[----:B------:R-:W-:Y:S02]  /*0c70*/  LEA.HI R3, R0, R14, RZ, 0x2 ;  /* 0x0000000e00037211 */ /* 0x000fe400078f10ff */
[----:B------:R-:W-:Y:S02]  /*0c80*/  SHF.R.S32.HI R8, RZ, 0x4, R7 ;  /* 0x00000004ff087819 */ /* 0x000fe40000011407 */
[----:B------:R-:W-:Y:S02]  /*0c90*/  LEA.HI R5, R4, R23, RZ, 0x1 ;  /* 0x0000001704057211 */ /* 0x000fe400078f08ff */
[----:B------:R-:W-:Y:S02]  /*0ca0*/  LEA.HI R13, R13, R12, RZ, 0x3 ;  /* 0x0000000c0d0d7211 */ /* 0x000fe400078f18ff */
[----:B------:R-:W-:-:S02]  /*0cb0*/  SHF.R.S32.HI R2, RZ, 0x2, R3 ;  /* 0x00000002ff027819 */ /* 0x000fc40000011403 */
[----:B------:R-:W-:Y:S02]  /*0cc0*/  LEA.HI R7, R7, R8, RZ, 0x1 ;  /* 0x0000000807077211 */ /* 0x000fe400078f08ff */
[----:B------:R-:W-:Y:S01]  /*0cd0*/  LOP3.LUT R6, R5, 0x3fffffe, RZ, 0xc0, !PT ;  /* 0x03fffffe05067812 */ /* 0x000fe200078ec0ff */
[----:B------:R-:W-:Y:S01]  /*0ce0*/  IMAD.HI R5, R15, 0x55555556, RZ ;  /* 0x555555560f057827 */ /* 0x000fe200078e02ff */
[----:B------:R-:W-:Y:S02]  /*0cf0*/  SHF.R.S32.HI R3, RZ, 0x1f, R3 ;  /* 0x0000001fff037819 */ /* 0x000fe40000011403 */
[----:B------:R-:W-:Y:S01]  /*0d00*/  LOP3.LUT R13, R13, 0xfffffff8, RZ, 0xc0, !PT ;  /* 0xfffffff80d0d7812 */ /* 0x000fe200078ec0ff */
[----:B------:R-:W-:Y:S01]  /*0d10*/  IMAD.IADD R6, R23, 0x1, -R6 ;  /* 0x0000000117067824 */ /* 0x000fe200078e0a06 */
[----:B------:R-:W-:Y:S02]  /*0d20*/  LEA.HI R9, R9, R17, RZ, 0x5 ;  /* 0x0000001109097211 */ /* 0x000fe400078f28ff */
[----:B------:R-:W-:Y:S01]  /*0d30*/  LOP3.LUT R7, R7, 0x1ffffffe, RZ, 0xc0, !PT ;  /* 0x1ffffffe07077812 */ /* 0x000fe200078ec0ff */
[----:B------:R-:W-:Y:S01]  /*0d40*/  IMAD.IADD R12, R12, 0x1, -R13 ;  /* 0x000000010c0c7824 */ /* 0x000fe200078e0a0d */
[----:B------:R-:W-:Y:S01]  /*0d50*/  LEA.HI R3, R3, R2, RZ, 0x2 ;  /* 0x0000000203037211 */ /* 0x000fe200078f10ff */
[C---:B------:R-:W-:Y:S01]  /*0d60*/  IMAD R6, R8.reuse, 0x8, R6 ;  /* 0x0000000808067824 */ /* 0x040fe200078e0206 */
[----:B------:R-:W-:Y:S01]  /*0d70*/  LOP3.LUT R11, R11, 0x7ffffffc, RZ, 0xc0, !PT ;  /* 0x7ffffffc0b0b7812 */ /* 0x000fe200078ec0ff */
[----:B------:R-:W-:Y:S01]  /*0d80*/  IMAD.IADD R7, R8, 0x1, -R7 ;  /* 0x0000000108077824 */ /* 0x000fe200078e0a07 */
[----:B------:R-:W-:Y:S01]  /*0d90*/  LEA.HI R5, R5, R5, RZ, 0x1 ;  /* 0x0000000505057211 */ /* 0x000fe200078f08ff */
[----:B------:R-:W-:Y:S01]  /*0da0*/  IMAD.MOV.U32 R8, RZ, RZ, -0x2 ;  /* 0xfffffffeff087424 */ /* 0x000fe200078e00ff */
[----:B------:R-:W-:Y:S01]  /*0db0*/  SHF.R.S32.HI R9, RZ, 0x5, R9 ;  /* 0x00000005ff097819 */ /* 0x000fe20000011409 */
[----:B------:R-:W-:Y:S01]  /*0dc0*/  IMAD.IADD R11, R17, 0x1, -R11 ;  /* 0x00000001110b7824 */ /* 0x000fe200078e0a0b */
[----:B------:R-:W-:Y:S01]  /*0dd0*/  LOP3.LUT R3, R3, 0xfffffffc, RZ, 0xc0, !PT ;  /* 0xfffffffc03037812 */ /* 0x000fe200078ec0ff */
[----:B------:R-:W-:Y:S01]  /*0de0*/  IMAD R5, R5, -0x3, R15 ;  /* 0xfffffffd05057824 */ /* 0x000fe200078e020f */
[----:B------:R-:W-:Y:S01]  /*0df0*/  LOP3.LUT R4, R4, 0xfffffffe, RZ, 0xc0, !PT ;  /* 0xfffffffe04047812 */ /* 0x000fe200078ec0ff */
[----:B------:R-:W-:Y:S01]  /*0e00*/  IMAD R12, R9, 0x10, R12 ;  /* 0x00000010090c7824 */ /* 0x000fe200078e020c */
[----:B------:R-:W-:Y:S01]  /*0e10*/  LEA.HI R0, R0, R14, RZ, 0x3 ;  /* 0x0000000e00007211 */ /* 0x000fe200078f18ff */
[----:B------:R-:W-:-:S02]  /*0e20*/  IMAD R9, R7, 0x8, R10 ;  /* 0x0000000807097824 */ /* 0x000fc400078e020a */
[----:B------:R-:W-:Y:S02]  /*0e30*/  IMAD.IADD R2, R2, 0x1, -R3 ;  /* 0x0000000102027824 */ /* 0x000fe400078e0a03 */
[----:B------:R-:W-:Y:S01]  /*0e40*/  IMAD R7, R11, R8, 0xa0 ;  /* 0x000000a00b077424 */ /* 0x000fe200078e0208 */
[----:B------:R-:W-:Y:S01]  /*0e50*/  STL [R1+0x58], R9 ;  /* 0x0000580901007387 */ /* 0x000fe20000100800 */
[----:B------:R-:W-:Y:S02]  /*0e60*/  IMAD R3, R5, 0x40, R12 ;  /* 0x0000004005037824 */ /* 0x000fe400078e020c */
[----:B------:R-:W-:Y:S01]  /*0e70*/  IMAD.MOV.U32 R17, RZ, RZ, RZ ;  /* 0x000000ffff117224 */ /* 0x000fe200078e00ff */
[----:B------:R0:W-:Y:S04]  /*0e80*/  STL [R1+0x48], R2 ;  /* 0x0000480201007387 */ /* 0x0001e80000100800 */
[----:B------:R-:W-:Y:S04]  /*0e90*/  STL [R1+0x50], R7 ;  /* 0x0000500701007387 */ /* 0x000fe80000100800 */
[----:B------:R1:W-:Y:S01]  /*0ea0*/  STL [R1+0x54], R3 ;  /* 0x0000540301007387 */ /* 0x0003e20000100800 */
[----:B0-----:R-:W-:-:S03]  /*0eb0*/  IMAD.SHL.U32 R2, R2, 0x80, RZ ;  /* 0x0000008002027824 */ /* 0x001fc600078e00ff */
[----:B------:R-:W-:Y:S04]  /*0ec0*/  STL [R1+0x38], RZ ;  /* 0x000038ff01007387 */ /* 0x000fe80000100800 */
[----:B------:R-:W-:Y:S01]  /*0ed0*/  STL [R1], RZ ;  /* 0x000000ff01007387 */ /* 0x000fe20000100800 */
[----:B-1----:R-:W-:Y:S01]  /*0ee0*/  IMAD.IADD R3, R14, 0x1, -R4 ;  /* 0x000000010e037824 */ /* 0x002fe200078e0a04 */
[----:B------:R-:W-:-:S03]  /*0ef0*/  SHF.R.S32.HI R4, RZ, 0x3, R0 ;  /* 0x00000003ff047819 */ /* 0x000fc60000011400 */
[----:B------:R-:W-:Y:S01]  /*0f00*/  IMAD.SHL.U32 R18, R3, 0x10, RZ ;  /* 0x0000001003127824 */ /* 0x000fe200078e00ff */
[----:B------:R-:W-:Y:S02]  /*0f10*/  LOP3.LUT R3, R2, 0x180, RZ, 0xc0, !PT ;  /* 0x0000018002037812 */ /* 0x000fe400078ec0ff */
[----:B------:R-:W-:Y:S02]  /*0f20*/  LOP3.LUT R2, R0, 0x1ffffff8, RZ, 0xc0, !PT ;  /* 0x1ffffff800027812 */ /* 0x000fe400078ec0ff */
[----:B------:R-:W-:Y:S01]  /*0f30*/  LOP3.LUT R0, R3, 0x10, R18, 0xf8, !PT ;  /* 0x0000001003007812 */ /* 0x000fe200078ef812 */
[----:B------:R0:W-:Y:S01]  /*0f40*/  STL [R1+0x18], R3 ;  /* 0x0000180301007387 */ /* 0x0001e20000100800 */
[----:B------:R-:W-:Y:S01]  /*0f50*/  SHF.R.U32.HI R5, RZ, 0x3, R3 ;  /* 0x00000003ff057819 */ /* 0x000fe20000011603 */
[----:B------:R-:W-:Y:S02]  /*0f60*/  IMAD.IADD R2, R14, 0x1, -R2 ;  /* 0x000000010e027824 */ /* 0x000fe400078e0a02 */
[----:B------:R1:W-:Y:S01]  /*0f70*/  STL [R1+0x8], R4 ;  /* 0x0000080401007387 */ /* 0x0003e20000100800 */
[----:B------:R-:W-:-:S03]  /*0f80*/  LOP3.LUT R0, R0, R5, RZ, 0x3c, !PT ;  /* 0x0000000500007212 */ /* 0x000fc600078e3cff */
[----:B------:R2:W-:Y:S01]  /*0f90*/  STL [R1+0x1c], R5 ;  /* 0x00001c0501007387 */ /* 0x0005e20000100800 */
[----:B0-----:R-:W-:Y:S01]  /*0fa0*/  LOP3.LUT R3, R3, 0x30, R18, 0xf8, !PT ;  /* 0x0000003003037812 */ /* 0x001fe200078ef812 */
[----:B-1----:R-:W-:-:S03]  /*0fb0*/  IMAD.SHL.U32 R4, R6, 0x40, RZ ;  /* 0x0000004006047824 */ /* 0x002fc600078e00ff */
[----:B------:R-:W-:Y:S02]  /*0fc0*/  LOP3.LUT R3, R3, R5, RZ, 0x3c, !PT ;  /* 0x0000000503037212 */ /* 0x000fe400078e3cff */
[----:B------:R-:W-:Y:S01]  /*0fd0*/  SHF.R.S32.HI R6, RZ, 0x1f, R23 ;  /* 0x0000001fff067819 */ /* 0x000fe20000011417 */
[----:B--2---:R-:W-:Y:S01]  /*0fe0*/  IMAD.SHL.U32 R5, R2, 0x8, RZ ;  /* 0x0000000802057824 */ /* 0x004fe200078e00ff */
[----:B------:R0:W-:Y:S01]  /*0ff0*/  STL [R1+0x20], R4 ;  /* 0x0000200401007387 */ /* 0x0001e20000100800 */
[----:B------:R-:W-:Y:S01]  /*1000*/  IMAD.IADD R2, R4, 0x1, R0 ;  /* 0x0000000104027824 */ /* 0x000fe200078e0200 */
[----:B------:R-:W-:Y:S02]  /*1010*/  IADD3 R0, R16, R4, R3 ;  /* 0x0000000410007210 */ /* 0x000fe40007ffe003 */
[----:B------:R0:W-:Y:S04]  /*1020*/  STL [R1+0x2c], R5 ;  /* 0x00002c0501007387 */ /* 0x0001e80000100800 */
[----:B------:R0:W-:Y:S04]  /*1030*/  STL [R1+0x4c], R0 ;  /* 0x00004c0001007387 */ /* 0x0001e80000100800 */
[----:B------:R0:W-:Y:S02]  /*1040*/  STL [R1+0x4], R2 ;  /* 0x0000040201007387 */ /* 0x0001e40000100800 */
.L_x_398:
[----:B0-----:R-:W0:Y:S01]  /*1050*/  LDC.64 R2, c[0x0][0xc60] ;  /* 0x00031800ff027b82 */ /* 0x001e220000000a00 */
[----:B------:R-:W-:Y:S01]  /*1060*/  ULDC.64 UR4, c[0x0][0xa28] ;  /* 0x00028a0000047ab9 */ /* 0x000fe20000000a00 */
[----:B------:R-:W-:Y:S01]  /*1070*/  ULDC.64 UR8, c[0x0][0xa18] ;  /* 0x0002860000087ab9 */ /* 0x000fe20000000a00 */
[----:B------:R-:W-:Y:S01]  /*1080*/  ULDC.64 UR6, c[0x0][0xa08] ;  /* 0x0002820000067ab9 */ /* 0x000fe20000000a00 */
[----:B0-----:R-:W-:-:S05]  /*1090*/  IMAD.WIDE R2, R27, 0x4, R2 ;  /* 0x000000041b027825 */ /* 0x001fca00078e0202 */
[----:B--2---:R-:W2:Y:S01]  /*10a0*/  LDG.E R0, desc[UR42][R2.64] ;  /* 0x0000002a02007981 */ /* 0x004ea2000c1e1900 */
[----:B------:R-:W-:Y:S01]  /*10b0*/  ISETP.NE.U32.AND P2, PT, RZ, UR4, PT ;  /* 0x00000004ff007c0c */ /* 0x000fe2000bf45070 */
[----:B---3-5:R-:W-:Y:S01]  /*10c0*/  IMAD.MOV.U32 R9, RZ, RZ, RZ ;  /* 0x000000ffff097224 */ /* 0x028fe200078e00ff */
[----:B------:R-:W-:Y:S01]  /*10d0*/  ISETP.NE.U32.AND P1, PT, RZ, UR8, PT ;  /* 0x00000008ff007c0c */ /* 0x000fe2000bf25070 */
[----:B------:R-:W-:Y:S01]  /*10e0*/  IMAD.MOV.U32 R31, RZ, RZ, RZ ;  /* 0x000000ffff1f7224 */ /* 0x000fe200078e00ff */
[----:B------:R-:W-:Y:S02]  /*10f0*/  ISETP.NE.AND.EX P2, PT, RZ, UR5, PT, P2 ;  /* 0x00000005ff007c0c */ /* 0x000fe4000bf45320 */
[----:B------:R-:W-:Y:S02]  /*1100*/  ISETP.NE.AND.EX P1, PT, RZ, UR9, PT, P1 ;  /* 0x00000009ff007c0c */ /* 0x000fe4000bf25310 */
[----:B------:R-:W-:-:S04]  /*1110*/  ISETP.NE.U32.AND P0, PT, RZ, UR6, PT ;  /* 0x00000006ff007c0c */ /* 0x000fc8000bf05070 */
[----:B------:R-:W-:Y:S02]  /*1120*/  ISETP.NE.AND.EX P0, PT, RZ, UR7, PT, P0 ;  /* 0x00000007ff007c0c */ /* 0x000fe4000bf05300 */
[----:B--2-4-:R-:W-:Y:S01]  /*1130*/  SHF.R.S32.HI R4, RZ, 0x1f, R0 ;  /* 0x0000001fff047819 */ /* 0x014fe20000011400 */
[C---:B------:R-:W-:Y:S02]  /*1140*/  IMAD.SHL.U32 R34, R0.reuse, 0x4, RZ ;  /* 0x0000000400227824 */ /* 0x040fe400078e00ff */
[C---:B------:R-:W-:Y:S01]  /*1150*/  @P2 LEA R2, P3, R0.reuse, UR4, 0x2 ;  /* 0x0000000400022c11 */ /* 0x040fe2000f8610ff */
[----:B------:R-:W-:Y:S01]  /*1160*/  STL [R1+0x24], R0 ;  /* 0x0000240001007387 */ /* 0x000fe20000100800 */
[C-C-:B------:R-:W-:Y:S02]  /*1170*/  SHF.L.U64.HI R30, R0.reuse, 0x2, R4.reuse ;  /* 0x00000002001e7819 */ /* 0x140fe40000010204 */
[----:B------:R-:W-:Y:S01]  /*1180*/  @P2 LEA.HI.X R3, R0, UR5, R4, 0x2, P3 ;  /* 0x0000000500032c11 */ /* 0x000fe200098f1404 */
[----:B------:R0:W-:Y:S01]  /*1190*/  STL [R1+0x3c], R4 ;  /* 0x00003c0401007387 */ /* 0x0001e20000100800 */
[----:B------:R-:W-:Y:S01]  /*11a0*/  IADD3 R6, P4, R34, UR6, RZ ;  /* 0x0000000622067c10 */ /* 0x000fe2000ff9e0ff */
[----:B------:R-:W-:-:S02]  /*11b0*/  ULDC UR4, c[0x0][0x288] ;  /* 0x0000a20000047ab9 */ /* 0x000fc40000000800 */
[----:B------:R1:W5:Y:S01]  /*11c0*/  @P2 LDG.E R9, desc[UR42][R2.64] ;  /* 0x0000002a02092981 */ /* 0x000362000c1e1900 */
[----:B------:R-:W-:Y:S01]  /*11d0*/  IMAD.U32 R27, RZ, RZ, UR4 ;  /* 0x00000004ff1b7e24 */ /* 0x000fe2000f8e00ff */
[----:B------:R-:W-:Y:S01]  /*11e0*/  IADD3.X R7, R30, UR7, RZ, P4, !PT ;  /* 0x000000071e077c10 */ /* 0x000fe2000a7fe4ff */
[----:B------:R-:W-:Y:S01]  /*11f0*/  ULDC.64 UR4, c[0x0][0x3f8] ;  /* 0x0000fe0000047ab9 */ /* 0x000fe20000000a00 */
[----:B------:R1:W-:Y:S01]  /*1200*/  STL [R1+0x30], R34 ;  /* 0x0000302201007387 */ /* 0x0003e20000100800 */
[----:B0-----:R-:W-:-:S03]  /*1210*/  @P1 IADD3 R4, P2, R34, UR8, RZ ;  /* 0x0000000822041c10 */ /* 0x001fc6000ff5e0ff */
[----:B------:R1:W5:Y:S01]  /*1220*/  @P0 LDG.E R31, desc[UR42][R6.64] ;  /* 0x0000002a061f0981 */ /* 0x000362000c1e1900 */
[----:B------:R-:W-:Y:S01]  /*1230*/  @P1 IADD3.X R5, R30, UR9, RZ, P2, !PT ;  /* 0x000000091e051c10 */ /* 0x000fe200097fe4ff */
[----:B------:R-:W-:Y:S02]  /*1240*/  UISETP.NE.U32.AND UP0, UPT, UR4, URZ, UPT ;  /* 0x0000003f0400728c */ /* 0x000fe4000bf05070 */
[----:B------:R1:W-:Y:S01]  /*1250*/  STL [R1+0x34], R30 ;  /* 0x0000341e01007387 */ /* 0x0003e20000100800 */
[----:B------:R-:W-:Y:S01]  /*1260*/  ULDC.64 UR8, c[0x0][0xa20] ;  /* 0x0002880000087ab9 */ /* 0x000fe20000000a00 */
[----:B------:R-:W-:Y:S02]  /*1270*/  ULDC UR4, c[0x0][0x404] ;  /* 0x0001010000047ab9 */ /* 0x000fe40000000800 */
[----:B------:R1:W5:Y:S04]  /*1280*/  @P1 LDG.E R27, desc[UR42][R4.64] ;  /* 0x0000002a041b1981 */ /* 0x000368000c1e1900 */
[----:B------:R1:W-:Y:S04]  /*1290*/  STL [R1+0x40], R25 ;  /* 0x0000401901007387 */ /* 0x0003e80000100800 */
[----:B------:R1:W-:Y:S01]  /*12a0*/  STL [R1+0x28], R26 ;  /* 0x0000281a01007387 */ /* 0x0003e20000100800 */
[----:B------:R-:W-:Y:S01]  /*12b0*/  UISETP.NE.AND.EX UP0, UPT, UR5, URZ, UPT, UP0 ;  /* 0x0000003f0500728c */ /* 0x000fe2000bf05300 */
[----:B------:R-:W-:-:S02]  /*12c0*/  ISETP.NE.U32.AND P2, PT, RZ, UR8, PT ;  /* 0x00000008ff007c0c */ /* 0x000fc4000bf45070 */
[----:B------:R-:W-:Y:S01]  /*12d0*/  ULDC UR5, c[0x0][0x2e0] ;  /* 0x0000b80000057ab9 */ /* 0x000fe20000000800 */
[----:B------:R-:W-:Y:S01]  /*12e0*/  USEL UR4, UR4, 0x1, UP0 ;  /* 0x0000000104047887 */ /* 0x000fe20008000000 */
[----:B------:R-:W-:-:S03]  /*12f0*/  ISETP.NE.AND.EX P2, PT, RZ, UR9, PT, P2 ;  /* 0x00000009ff007c0c */ /* 0x000fc6000bf45320 */
[----:B------:R-:W-:-:S03]  /*1300*/  UIMAD UR4, UR4, UR5, URZ ;  /* 0x00000005040472a4 */ /* 0x000fc6000f8e023f */
[----:B------:R-:W-:Y:S01]  /*1310*/  ULDC UR5, c[0x0][0x338] ;  /* 0x0000ce0000057ab9 */ /* 0x000fe20000000800 */
[----:B------:R-:W-:Y:S01]  /*1320*/  IMAD.MOV.U32 R29, RZ, RZ, R0 ;  /* 0x000000ffff1d7224 */ /* 0x000fe200078e0000 */
[----:B-1----:R-:W-:Y:S07]  /*1330*/  @P1 BRA `(.L_x_286) ;  /* 0x0000000000241947 */ /* 0x002fee0003800000 */
[----:B------:R-:W-:Y:S02]  /*1340*/  ULDC.64 UR6, c[0x0][0xa00] ;  /* 0x0002800000067ab9 */ /* 0x000fe40000000a00 */
[----:B------:R-:W-:-:S04]  /*1350*/  ISETP.NE.U32.AND P1, PT, RZ, UR6, PT ;  /* 0x00000006ff007c0c */ /* 0x000fc8000bf25070 */
[----:B------:R-:W-:-:S13]  /*1360*/  ISETP.NE.AND.EX P1, PT, RZ, UR7, PT, P1 ;  /* 0x00000007ff007c0c */ /* 0x000fda000bf25310 */
[----:B------:R-:W-:Y:S05]  /*1370*/  @!P1 BRA `(.L_x_286) ;  /* 0x0000000000149947 */ /* 0x000fea0003800000 */
[----:B------:R-:W0:Y:S02]  /*1380*/  LDC.64 R2, c[0x0][0xa00] ;  /* 0x00028000ff027b82 */ /* 0x000e240000000a00 */
[----:B0-----:R-:W-:-:S05]  /*1390*/  IMAD.WIDE R2, R29, 0x4, R2 ;  /* 0x000000041d027825 */ /* 0x001fca00078e0202 */
[----:B-----5:R-:W2:Y:S04]  /*13a0*/  LDG.E R27, desc[UR42][R2.64] ;  /* 0x0000002a021b7981 */ /* 0x020ea8000c1e1900 */
[----:B------:R-:W2:Y:S02]  /*13b0*/  LDG.E R0, desc[UR42][R2.64+0x4] ;  /* 0x0000042a02007981 */ /* 0x000ea4000c1e1900 */
[----:B--2---:R-:W-:-:S07]  /*13c0*/  IMAD.IADD R27, R0, 0x1, -R27 ;  /* 0x00000001001b7824 */ /* 0x004fce00078e0a1b */
.L_x_286:
[----:B------:R-:W-:Y:S02]  /*13d0*/  IMAD.U32 R33, RZ, RZ, UR5 ;  /* 0x00000005ff217e24 */ /* 0x000fe4000f8e00ff */
[----:B------:R-:W-:Y:S01]  /*13e0*/  IMAD.U32 R28, RZ, RZ, UR4 ;  /* 0x00000004ff1c7e24 */ /* 0x000fe2000f8e00ff */
[----:B------:R-:W-:Y:S06]  /*13f0*/  @!P2 BRA `(.L_x_287) ;  /* 0x000000000010a947 */ /* 0x000fec0003800000 */
[----:B------:R-:W-:-:S04]  /*1400*/  IADD3 R2, P0, R34, UR8, RZ ;  /* 0x0000000822027c10 */ /* 0x000fc8000ff1e0ff */
[----:B------:R-:W-:-:S05]  /*1410*/  IADD3.X R3, R30, UR9, RZ, P0, !PT ;  /* 0x000000091e037c10 */ /* 0x000fca00087fe4ff */
[----:B------:R0:W5:Y:S01]  /*1420*/  LDG.E R28, desc[UR42][R2.64] ;  /* 0x0000002a021c7981 */ /* 0x000162000c1e1900 */
[----:B------:R-:W-:Y:S05]  /*1430*/  BRA `(.L_x_288) ;  /* 0x0000000000107947 */ /* 0x000fea0003800000 */
.L_x_287:
[----:B------:R-:W-:Y:S05]  /*1440*/  @!P0 BRA `(.L_x_288) ;  /* 0x00000000000c8947 */ /* 0x000fea0003800000 */
[----:B------:R-:W2:Y:S04]  /*1450*/  LDG.E R3, desc[UR42][R6.64] ;  /* 0x0000002a06037981 */ /* 0x000ea8000c1e1900 */
[----:B------:R-:W2:Y:S02]  /*1460*/  LDG.E R28, desc[UR42][R6.64+0x4] ;  /* 0x0000042a061c7981 */ /* 0x000ea4000c1e1900 */
[----:B--2---:R-:W-:-:S07]  /*1470*/  IMAD.IADD R28, R28, 0x1, -R3 ;  /* 0x000000011c1c7824 */ /* 0x004fce00078e0a03 */
.L_x_288:
[----:B------:R-:W-:Y:S02]  /*1480*/  ULDC.64 UR4, c[0x0][0xa10] ;  /* 0x0002840000047ab9 */ /* 0x000fe40000000a00 */
[----:B------:R-:W-:-:S04]  /*1490*/  ISETP.NE.U32.AND P0, PT, RZ, UR4, PT ;  /* 0x00000004ff007c0c */ /* 0x000fc8000bf05070 */
[----:B------:R-:W-:Y:S01]  /*14a0*/  ISETP.NE.AND.EX P0, PT, RZ, UR5, PT, P0 ;  /* 0x00000005ff007c0c */ /* 0x000fe2000bf05300 */
[----:B-----5:R-:W-:Y:S01]  /*14b0*/  IMAD.IADD R9, R28, 0x1, -R9 ;  /* 0x000000011c097824 */ /* 0x020fe200078e0a09 */
[----:B------:R-:W-:-:S11]  /*14c0*/  ULDC.64 UR4, c[0x0][0xa30] ;  /* 0x00028c0000047ab9 */ /* 0x000fd60000000a00 */
[----:B0-----:R-:W0:Y:S02]  /*14d0*/  @P0 LDC.64 R2, c[0x0][0xa10] ;  /* 0x00028400ff020b82 */ /* 0x001e240000000a00 */
[----:B0-----:R-:W-:-:S05]  /*14e0*/  @P0 IMAD.WIDE R2, R29, 0x4, R2 ;  /* 0x000000041d020825 */ /* 0x001fca00078e0202 */
[----:B------:R-:W2:Y:S04]  /*14f0*/  @P0 LDG.E R0, desc[UR42][R2.64] ;  /* 0x0000002a02000981 */ /* 0x000ea8000c1e1900 */
[----:B------:R0:W2:Y:S01]  /*1500*/  @P0 LDG.E R7, desc[UR42][R2.64+0x4] ;  /* 0x0000042a02070981 */ /* 0x0000a2000c1e1900 */
[----:B------:R-:W-:Y:S01]  /*1510*/  ISETP.NE.U32.AND P1, PT, RZ, UR4, PT ;  /* 0x00000004ff007c0c */ /* 0x000fe2000bf25070 */
[----:B------:R-:W-:-:S03]  /*1520*/  IMAD.MOV.U32 R24, RZ, RZ, R28 ;  /* 0x000000ffff187224 */ /* 0x000fc600078e001c */
[----:B------:R-:W-:Y:S01]  /*1530*/  ISETP.NE.AND.EX P1, PT, RZ, UR5, PT, P1 ;  /* 0x00000005ff007c0c */ /* 0x000fe2000bf25310 */
[----:B0-----:R-:W-:-:S12]  /*1540*/  IMAD.MOV R2, RZ, RZ, -R9 ;  /* 0x000000ffff027224 */ /* 0x001fd800078e0a09 */
[----:B------:R-:W-:-:S04]  /*1550*/  @P1 IADD3 R4, P2, R34, UR4, RZ ;  /* 0x0000000422041c10 */ /* 0x000fc8000ff5e0ff */
[----:B------:R-:W-:Y:S02]  /*1560*/  @P1 IADD3.X R5, R30, UR5, RZ, P2, !PT ;  /* 0x000000051e051c10 */ /* 0x000fe400097fe4ff */
[----:B------:R-:W-:-:S03]  /*1570*/  VIMNMX R2, RZ, R2, !PT ;  /* 0x00000002ff027248 */ /* 0x000fc60007fe0100 */
[----:B------:R0:W5:Y:S01]  /*1580*/  @P1 LDG.E R24, desc[UR42][R4.64] ;  /* 0x0000002a04181981 */ /* 0x000162000c1e1900 */
[----:B--2---:R-:W-:-:S04]  /*1590*/  @P0 IMAD.IADD R33, R7, 0x1, -R0 ;  /* 0x0000000107210824 */ /* 0x004fc800078e0a00 */
[----:B------:R-:W-:-:S04]  /*15a0*/  IMAD.IADD R105, R9, 0x1, R33 ;  /* 0x0000000109697824 */ /* 0x000fc800078e0221 */
[----:B------:R-:W-:-:S04]  /*15b0*/  VIADD R0, R105, 0x9f ;  /* 0x0000009f69007836 */ /* 0x000fc80000000000 */
[----:B------:R-:W-:-:S05]  /*15c0*/  IMAD.HI R0, R0, 0x66666667, RZ ;  /* 0x6666666700007827 */ /* 0x000fca00078e02ff */
[----:B------:R-:W-:-:S04]  /*15d0*/  SHF.R.U32.HI R3, RZ, 0x1f, R0 ;  /* 0x0000001fff037819 */ /* 0x000fc80000011600 */
[----:B------:R-:W-:-:S05]  /*15e0*/  LEA.HI.SX32 R104, R0, R3, 0x1a ;  /* 0x0000000300687211 */ /* 0x000fca00078fd2ff */
[----:B------:R-:W-:-:S05]  /*15f0*/  IMAD R0, R104, 0xa0, -R9 ;  /* 0x000000a068007824 */ /* 0x000fca00078e0a09 */
[----:B0-----:R-:W-:-:S04]  /*1600*/  VIMNMX R5, R0, R33, PT ;  /* 0x0000002100057248 */ /* 0x001fc80003fe0100 */
[----:B------:R-:W-:Y:S01]  /*1610*/  ISETP.GT.AND P0, PT, R5, R2, PT ;  /* 0x000000020500720c */ /* 0x000fe20003f04270 */
[----:B------:R-:W-:-:S05]  /*1620*/  IMAD.WIDE.U32 R2, R2, -0x33333333, RZ ;  /* 0xcccccccd02027825 */ /* 0x000fca00078e00ff */
[----:B------:R-:W-:-:S05]  /*1630*/  SHF.R.U32.HI R32, RZ, 0x7, R3 ;  /* 0x00000007ff207819 */ /* 0x000fca0000011603 */
[----:B------:R-:W-:Y:S02]  /*1640*/  IMAD.MOV.U32 R2, RZ, RZ, R32 ;  /* 0x000000ffff027224 */ /* 0x000fe400078e0020 */
[----:B------:R-:W-:-:S04]  /*1650*/  @P0 VIADD R0, R5, 0x9f ;  /* 0x0000009f05000836 */ /* 0x000fc80000000000 */
[----:B------:R-:W-:-:S05]  /*1660*/  @P0 IMAD.HI R0, R0, 0x66666667, RZ ;  /* 0x6666666700000827 */ /* 0x000fca00078e02ff */
[----:B------:R-:W-:-:S04]  /*1670*/  @P0 SHF.R.U32.HI R3, RZ, 0x1f, R0 ;  /* 0x0000001fff030819 */ /* 0x000fc80000011600 */
[----:B------:R-:W-:Y:S02]  /*1680*/  @P0 LEA.HI.SX32 R2, R0, R3, 0x1a ;  /* 0x0000000300020211 */ /* 0x000fe400078fd2ff */
[----:B------:R-:W-:Y:S02]  /*1690*/  PLOP3.LUT P0, PT, PT, PT, PT, 0x80, 0x0 ;  /* 0x000000000000781c */ /* 0x000fe40003f0f070 */
[----:B------:R-:W-:-:S13]  /*16a0*/  ISETP.GT.AND P1, PT, R2, R32, PT ;  /* 0x000000200200720c */ /* 0x000fda0003f24270 */
[----:B------:R-:W-:Y:S05]  /*16b0*/  @!P1 BRA `(.L_x_289) ;  /* 0x00000034000c9947 */ /* 0x000fea0003800000 */
[----:B------:R-:W-:Y:S01]  /*16c0*/  VIADD R0, R16, 0xe000 ;  /* 0x0000e00010007836 */ /* 0x000fe20000000000 */
[----:B------:R-:W-:Y:S04]  /*16d0*/  BSSY B6, `(.L_x_290) ;  /* 0x0000013000067945 */ /* 0x000fe80003800000 */
[----:B------:R-:W-:-:S13]  /*16e0*/  LOP3.LUT P0, RZ, R0, 0x1bf, RZ, 0xc0, !PT ;  /* 0x000001bf00ff7812 */ /* 0x000fda000780c0ff */
[----:B------:R-:W-:Y:S05]  /*16f0*/  @!P0 BRA `(.L_x_291) ;  /* 0x0000000000408947 */ /* 0x000fea0003800000 */
        /* <DEDUP_REMOVED lines=15> */
[----:B-1---5:R-:W-:Y:S05]  /*17f0*/  CALL.ABS.NOINC R14 ;  /* 0x000000000e007343 */ /* 0x022fea0003c00000 */
.L_x_291:
[----:B------:R-:W-:Y:S05]  /*1800*/  BSYNC B6 ;  /* 0x0000000000067941 */ /* 0x000fea0003800000 */
.L_x_290:
        /* <DEDUP_REMOVED lines=11> */
[----:B------:R-:W-:Y:S01]  /*18c0*/  IMAD.U32 R10, RZ, RZ, UR6 ;  /* 0x00000006ff0a7e24 */ /* 0x000fe2000f8e00ff */
[----:B------:R-:W-:Y:S01]  /*18d0*/  MOV R12, 0x1 ;  /* 0x00000001000c7802 */ /* 0x000fe20000000f00 */
[----:B------:R-:W-:Y:S02]  /*18e0*/  IMAD.U32 R6, RZ, RZ, UR4 ;  /* 0x00000004ff067e24 */ /* 0x000fe4000f8e00ff */
[----:B------:R-:W-:-:S02]  /*18f0*/  IMAD.U32 R7, RZ, RZ, UR5 ;  /* 0x00000005ff077e24 */ /* 0x000fc4000f8e00ff */
[----:B------:R-:W-:Y:S02]  /*1900*/  IMAD.U32 R11, RZ, RZ, UR7 ;  /* 0x00000007ff0b7e24 */ /* 0x000fe4000f8e00ff */
[----:B------:R-:W-:Y:S02]  /*1910*/  IMAD.MOV.U32 R8, RZ, RZ, 0x70 ;  /* 0x00000070ff087424 */ /* 0x000fe400078e00ff */
[----:B0-----:R-:W-:-:S07]  /*1920*/  IMAD.MOV.U32 R13, RZ, RZ, RZ ;  /* 0x000000ffff0d7224 */ /* 0x001fce00078e00ff */
[----:B------:R-:W-:-:S07]  /*1930*/  LEPC R20, `(.L_x_293) ;  /* 0x000000001014794e */ /* 0x000fce0000000000 */
[----:B-1---5:R-:W-:Y:S05]  /*1940*/  CALL.ABS.NOINC R14 ;  /* 0x000000000e007343 */ /* 0x022fea0003c00000 */
.L_x_293:
[----:B------:R-:W-:Y:S05]  /*1950*/  BSYNC B6 ;  /* 0x0000000000067941 */ /* 0x000fea0003800000 */
.L_x_292:
[----:B------:R-:W-:Y:S01]  /*1960*/  ULDC.64 UR4, c[0x0][0x9f8] ;  /* 0x00027e0000047ab9 */ /* 0x000fe20000000a00 */
[----:B------:R-:W0:Y:S01]  /*1970*/  LDC R0, c[0x0][0x428] ;  /* 0x00010a00ff007b82 */ /* 0x000e220000000800 */
[----:B------:R-:W-:-:S07]  /*1980*/  ISETP.NE.U32.AND P0, PT, RZ, UR4, PT ;  /* 0x00000004ff007c0c */ /* 0x000fce000bf05070 */
[----:B------:R-:W1:Y:S01]  /*1990*/  LDC.64 R48, c[0x0][0x2f0] ;  /* 0x0000bc00ff307b82 */ /* 0x000e620000000a00 */
[----:B------:R-:W-:Y:S01]  /*19a0*/  ISETP.NE.AND.EX P0, PT, RZ, UR5, PT, P0 ;  /* 0x00000005ff007c0c */ /* 0x000fe2000bf05300 */
[----:B------:R-:W-:Y:S01]  /*19b0*/  IMAD.IADD R56, R31, 0x1, R28 ;  /* 0x000000011f387824 */ /* 0x000fe200078e021c */
[----:B------:R-:W-:Y:S01]  /*19c0*/  ULDC.64 UR6, c[0x0][0xa08] ;  /* 0x0002820000067ab9 */ /* 0x000fe20000000a00 */
[----:B------:R-:W-:Y:S01]  /*19d0*/  IMAD.MOV.U32 R3, RZ, RZ, R26 ;  /* 0x000000ffff037224 */ /* 0x000fe200078e001a */
[----:B------:R-:W2:Y:S03]  /*19e0*/  LDL R28, [R1+0x1c] ;  /* 0x00001c00011c7983 */ /* 0x000ea60000100800 */
[----:B------:R-:W3:Y:S01]  /*19f0*/  LDC.64 R42, c[0x0][0x3d8] ;  /* 0x0000f600ff2a7b82 */ /* 0x000ee20000000a00 */
[----:B------:R-:W4:Y:S05]  /*1a00*/  LDL R14, [R1+0x20] ;  /* 0x00002000010e7983 */ /* 0x000f2a0000100800 */
[----:B------:R-:W-:-:S02]  /*1a10*/  @P0 IADD3 R4, P1, R34, UR4, RZ ;  /* 0x0000000422040c10 */ /* 0x000fc4000ff3e0ff */
[----:B------:R-:W-:Y:S01]  /*1a20*/  SHF.R.S32.HI R13, RZ, 0x1f, R56 ;  /* 0x0000001fff0d7819 */ /* 0x000fe20000011438 */
[----:B------:R-:W2:Y:S01]  /*1a30*/  LDL R34, [R1+0x48] ;  /* 0x0000480001227983 */ /* 0x000ea20000100800 */
[----:B------:R-:W-:Y:S01]  /*1a40*/  @P0 IADD3.X R5, R30, UR5, RZ, P1, !PT ;  /* 0x000000051e050c10 */ /* 0x000fe20008ffe4ff */
[----:B------:R-:W-:Y:S01]  /*1a50*/  ULDC.64 UR4, c[0x0][0x2f8] ;  /* 0x0000be0000047ab9 */ /* 0x000fe20000000a00 */
[----:B------:R-:W3:Y:S03]  /*1a60*/  LDC R31, c[0x0][0x3d4] ;  /* 0x0000f500ff1f7b82 */ /* 0x000ee60000000800 */
[----:B------:R1:W4:Y:S01]  /*1a70*/  @P0 LDG.E R29, desc[UR42][R4.64] ;  /* 0x0000002a041d0981 */ /* 0x000322000c1e1900 */
[----:B0-----:R-:W-:Y:S01]  /*1a80*/  ISETP.NE.AND P0, PT, R0, 0x1, PT ;  /* 0x000000010000780c */ /* 0x001fe20003f05270 */
[-C--:B-1----:R-:W-:Y:S01]  /*1a90*/  IMAD R6, R13, R48.reuse, RZ ;  /* 0x000000300d067224 */ /* 0x082fe200078e02ff */
[----:B------:R-:W-:Y:S01]  /*1aa0*/  SHF.R.S32.HI R19, RZ, 0x1f, R18 ;  /* 0x0000001fff137819 */ /* 0x000fe20000011412 */
[----:B------:R-:W0:Y:S01]  /*1ab0*/  S2R R10, SR_TID.X ;  /* 0x00000000000a7919 */ /* 0x000e220000002100 */
[----:B------:R-:W1:Y:S01]  /*1ac0*/  LDC.64 R36, c[0x0][0x3e8] ;  /* 0x0000fa00ff247b82 */ /* 0x000e620000000a00 */
[----:B------:R-:W-:Y:S01]  /*1ad0*/  SHF.R.S32.HI R30, RZ, 0x1f, R23 ;  /* 0x0000001fff1e7819 */ /* 0x000fe20000011417 */
[----:B------:R-:W-:-:S07]  /*1ae0*/  IMAD.WIDE.U32 R4, R56, R48, RZ ;  /* 0x0000003038047225 */ /* 0x000fce00078e00ff */
[----:B------:R-:W3:Y:S08]  /*1af0*/  @P0 LDC R7, c[0x0][0x42c] ;  /* 0x00010b00ff070b82 */ /* 0x000ef00000000800 */
[----:B------:R-:W1:Y:S01]  /*1b00*/  @P0 LDC R9, c[0x0][0x430] ;  /* 0x00010c00ff090b82 */ /* 0x000e620000000800 */
[----:B------:R-:W2:Y:S01]  /*1b10*/  S2R R35, SR_TID.X ;  /* 0x0000000000237919 */ /* 0x000ea20000002100 */
[----:B0-----:R-:W-:-:S02]  /*1b20*/  VIADD R20, R10, 0xffffff80 ;  /* 0xffffff800a147836 */ /* 0x001fc40000000000 */
[----:B---3--:R-:W-:-:S03]  /*1b30*/  @P0 IMAD.HI.U32 R0, R26, R7, RZ ;  /* 0x000000071a000227 */ /* 0x008fc600078e00ff */
[----:B------:R-:W-:Y:S01]  /*1b40*/  LEA.HI R10, R20, R20, RZ, 0x1 ;  /* 0x00000014140a7211 */ /* 0x000fe200078f08ff */
[----:B------:R-:W-:-:S03]  /*1b50*/  IMAD R7, R56, R49, R6 ;  /* 0x0000003138077224 */ /* 0x000fc600078e0206 */
[----:B------:R-:W-:Y:S01]  /*1b60*/  LOP3.LUT R10, R10, 0xfffffffe, RZ, 0xc0, !PT ;  /* 0xfffffffe0a0a7812 */ /* 0x000fe200078ec0ff */
[----:B------:R-:W-:Y:S01]  /*1b70*/  IMAD.IADD R5, R5, 0x1, R7 ;  /* 0x0000000105057824 */ /* 0x000fe200078e0207 */
[----:B-1----:R-:W-:Y:S02]  /*1b80*/  @P0 SHF.R.U32.HI R3, RZ, R9, R0 ;  /* 0x00000009ff030219 */ /* 0x002fe40000011600 */
[----:B------:R-:W-:Y:S01]  /*1b90*/  ISETP.NE.U32.AND P0, PT, RZ, UR6, PT ;  /* 0x00000006ff007c0c */ /* 0x000fe2000bf05070 */
[----:B------:R-:W-:Y:S01]  /*1ba0*/  IMAD.IADD R10, R20, 0x1, -R10 ;  /* 0x00000001140a7824 */ /* 0x000fe200078e0a0a */
[----:B------:R-:W-:Y:S01]  /*1bb0*/  SHF.R.S32.HI R0, RZ, 0x1f, R3 ;  /* 0x0000001fff007819 */ /* 0x000fe20000011403 */
[----:B------:R-:W-:Y:S01]  /*1bc0*/  IMAD.WIDE.U32 R4, R3, UR4, R4 ;  /* 0x0000000403047c25 */ /* 0x000fe2000f8e0004 */
[----:B------:R-:W-:Y:S01]  /*1bd0*/  ISETP.NE.AND.EX P0, PT, RZ, UR7, PT, P0 ;  /* 0x00000007ff007c0c */ /* 0x000fe2000bf05300 */
[----:B------:R-:W-:Y:S02]  /*1be0*/  ULDC.64 UR6, c[0x0][0x320] ;  /* 0x0000c80000067ab9 */ /* 0x000fe40000000a00 */
[----:B------:R-:W-:-:S02]  /*1bf0*/  IMAD R6, R0, UR4, RZ ;  /* 0x0000000400067c24 */ /* 0x000fc4000f8e02ff */
[----:B------:R-:W-:Y:S02]  /*1c00*/  IMAD R0, R0, UR6, RZ ;  /* 0x0000000600007c24 */ /* 0x000fe4000f8e02ff */
[C---:B------:R-:W-:Y:S01]  /*1c10*/  IMAD R9, R3.reuse, UR5, R6 ;  /* 0x0000000503097c24 */ /* 0x040fe2000f8e0206 */
[----:B------:R-:W-:Y:S01]  /*1c20*/  ULDC.64 UR4, c[0x0][0x300] ;  /* 0x0000c00000047ab9 */ /* 0x000fe20000000a00 */
[----:B------:R-:W-:Y:S02]  /*1c30*/  IMAD R11, R3, UR7, R0 ;  /* 0x00000007030b7c24 */ /* 0x000fe4000f8e0200 */
[----:B------:R-:W-:Y:S01]  /*1c40*/  IMAD.IADD R5, R5, 0x1, R9 ;  /* 0x0000000105057824 */ /* 0x000fe200078e0209 */
[----:B------:R-:W-:Y:S01]  /*1c50*/  ISETP.GE.AND P2, PT, R18, R31, PT ;  /* 0x0000001f1200720c */ /* 0x000fe20003f46270 */
[----:B------:R-:W-:-:S04]  /*1c60*/  IMAD.WIDE.U32 R6, R3, UR6, R18 ;  /* 0x0000000603067c25 */ /* 0x000fc8000f8e0012 */
[----:B------:R-:W-:Y:S02]  /*1c70*/  IMAD.SHL.U32 R52, R10, 0x8, RZ ;  /* 0x000000080a347824 */ /* 0x000fe400078e00ff */
[----:B------:R-:W-:-:S04]  /*1c80*/  IMAD.WIDE.U32 R20, R23, R48, R18 ;  /* 0x0000003017147225 */ /* 0x000fc800078e0012 */
[----:B------:R-:W-:Y:S01]  /*1c90*/  IMAD.IADD R7, R7, 0x1, R11 ;  /* 0x0000000107077824 */ /* 0x000fe200078e020b */
[----:B----4-:R-:W-:Y:S02]  /*1ca0*/  SHF.R.S32.HI R0, RZ, 0x1f, R29 ;  /* 0x0000001fff007819 */ /* 0x010fe4000001141d */
[----:B------:R-:W-:Y:S02]  /*1cb0*/  SEL R9, R29, RZ, !P0 ;  /* 0x000000ff1d097207 */ /* 0x000fe40004000000 */
[----:B------:R-:W3:Y:S01]  /*1cc0*/  LDL R29, [R1+0x18] ;  /* 0x00001800011d7983 */ /* 0x000ee20000100800 */
[----:B------:R-:W-:Y:S02]  /*1cd0*/  SEL R0, R0, RZ, !P0 ;  /* 0x000000ff00007207 */ /* 0x000fe40004000000 */
[----:B------:R-:W-:-:S04]  /*1ce0*/  IMAD.WIDE.U32 R54, R9, UR4, R4 ;  /* 0x0000000409367c25 */ /* 0x000fc8000f8e0004 */
[----:B------:R-:W-:Y:S02]  /*1cf0*/  IMAD R8, R0, UR4, RZ ;  /* 0x0000000400087c24 */ /* 0x000fe4000f8e02ff */
[----:B------:R-:W-:Y:S02]  /*1d00*/  IMAD R4, R30, R48, RZ ;  /* 0x000000301e047224 */ /* 0x000fe400078e02ff */
[----:B------:R-:W-:Y:S01]  /*1d10*/  IMAD R3, R9, UR5, R8 ;  /* 0x0000000509037c24 */ /* 0x000fe2000f8e0208 */
[----:B------:R-:W-:Y:S01]  /*1d20*/  ULDC.64 UR4, c[0x0][0x328] ;  /* 0x0000ca0000047ab9 */ /* 0x000fe20000000a00 */
[----:B------:R-:W-:Y:S01]  /*1d30*/  SEL R11, R31, RZ, P2 ;  /* 0x000000ff1f0b7207 */ /* 0x000fe20001000000 */
[----:B------:R-:W-:Y:S01]  /*1d40*/  IMAD R8, R0, UR4, RZ ;  /* 0x0000000400087c24 */ /* 0x000fe2000f8e02ff */
[----:B------:R-:W-:Y:S01]  /*1d50*/  SHF.R.S32.HI R53, RZ, 0x1f, R52 ;  /* 0x0000001fff357819 */ /* 0x000fe20000011434 */
[----:B------:R-:W-:Y:S02]  /*1d60*/  IMAD R5, R23, R49, R4 ;  /* 0x0000003117057224 */ /* 0x000fe400078e0204 */
[----:B------:R-:W-:Y:S01]  /*1d70*/  IMAD.IADD R0, R55, 0x1, R3 ;  /* 0x0000000137007824 */ /* 0x000fe200078e0203 */
[----:B------:R-:W-:Y:S01]  /*1d80*/  IADD3 R3, P0, R54, R20, RZ ;  /* 0x0000001436037210 */ /* 0x000fe20007f1e0ff */
[----:B------:R-:W-:-:S02]  /*1d90*/  IMAD R4, R30, R42, RZ ;  /* 0x0000002a1e047224 */ /* 0x000fc400078e02ff */
[C---:B------:R-:W-:Y:S01]  /*1da0*/  IMAD.WIDE.U32 R50, R9.reuse, UR4, R6 ;  /* 0x0000000409327c25 */ /* 0x040fe2000f8e0006 */
[----:B------:R-:W-:Y:S01]  /*1db0*/  IADD3.X R20, R0, R21, R5, P0, !PT ;  /* 0x0000001500147210 */ /* 0x000fe200007fe405 */
[----:B------:R-:W-:Y:S02]  /*1dc0*/  ULDC UR4, c[0x0][0x2e4] ;  /* 0x0000b90000047ab9 */ /* 0x000fe40000000800 */
[----:B------:R-:W-:Y:S02]  /*1dd0*/  IMAD R6, R30, R36, RZ ;  /* 0x000000241e067224 */ /* 0x000fe400078e02ff */
[----:B------:R-:W-:Y:S02]  /*1de0*/  IMAD.IADD R11, R18, 0x1, R11 ;  /* 0x00000001120b7824 */ /* 0x000fe400078e020b */
[----:B------:R-:W-:Y:S02]  /*1df0*/  IMAD R75, R9, UR5, R8 ;  /* 0x00000005094b7c24 */ /* 0x000fe4000f8e0208 */
[----:B------:R-:W-:-:S02]  /*1e00*/  IMAD R15, R23, R43, R4 ;  /* 0x0000002b170f7224 */ /* 0x000fc400078e0204 */
[----:B------:R-:W-:Y:S01]  /*1e10*/  IMAD.WIDE.U32 R8, R23, R42, R18 ;  /* 0x0000002a17087225 */ /* 0x000fe200078e0012 */
[----:B------:R-:W-:-:S03]  /*1e20*/  SHF.R.S32.HI R10, RZ, 0x1f, R11 ;  /* 0x0000001fff0a7819 */ /* 0x000fc6000001140b */
[----:B------:R-:W-:-:S04]  /*1e30*/  IMAD.WIDE.U32 R4, R23, R42, R52 ;  /* 0x0000002a17047225 */ /* 0x000fc800078e0034 */
[C---:B------:R-:W-:Y:S02]  /*1e40*/  IMAD R21, R23.reuse, R37, R6 ;  /* 0x0000002517157224 */ /* 0x040fe400078e0206 */
[----:B------:R-:W-:-:S04]  /*1e50*/  IMAD.WIDE.U32 R40, R23, R36, R18 ;  /* 0x0000002417287225 */ /* 0x000fc800078e0012 */
[----:B------:R-:W-:-:S04]  /*1e60*/  IMAD.WIDE.U32 R6, R23, R36, R52 ;  /* 0x0000002417067225 */ /* 0x000fc800078e0034 */
[----:B------:R-:W-:Y:S02]  /*1e70*/  IMAD.IADD R9, R15, 0x1, R9 ;  /* 0x000000010f097824 */ /* 0x000fe400078e0209 */
[----:B------:R-:W-:Y:S01]  /*1e80*/  IMAD.IADD R5, R5, 0x1, R15 ;  /* 0x0000000105057824 */ /* 0x000fe200078e020f */
[----:B-----5:R-:W-:Y:S01]  /*1e90*/  SHF.R.S32.HI R15, RZ, 0x1f, R24 ;  /* 0x0000001fff0f7819 */ /* 0x020fe20000011418 */
[----:B------:R-:W-:Y:S02]  /*1ea0*/  IMAD.IADD R41, R21, 0x1, R41 ;  /* 0x0000000115297824 */ /* 0x000fe400078e0229 */
[----:B------:R-:W-:Y:S01]  /*1eb0*/  IMAD.IADD R7, R7, 0x1, R21 ;  /* 0x0000000107077824 */ /* 0x000fe200078e0215 */
[----:B------:R-:W-:Y:S01]  /*1ec0*/  LEA.HI R21, R10, R11, RZ, 0x4 ;  /* 0x0000000b0a157211 */ /* 0x000fe200078f20ff */
[-C--:B------:R-:W-:Y:S02]  /*1ed0*/  IMAD R12, R15, R42.reuse, RZ ;  /* 0x0000002a0f0c7224 */ /* 0x080fe400078e02ff */
[----:B------:R-:W-:Y:S01]  /*1ee0*/  IMAD.WIDE.U32 R44, R24, R42, R4 ;  /* 0x0000002a182c7225 */ /* 0x000fe200078e0004 */
[----:B--2---:R-:W-:-:S03]  /*1ef0*/  LOP3.LUT P4, RZ, R34, 0x2, RZ, 0xc0, !PT ;  /* 0x0000000222ff7812 */ /* 0x004fc6000788c0ff */
[----:B------:R-:W-:Y:S01]  /*1f00*/  IMAD R15, R15, R36, RZ ;  /* 0x000000240f0f7224 */ /* 0x000fe200078e02ff */
[----:B------:R-:W-:Y:S01]  /*1f10*/  LOP3.LUT R22, R22, 0xfffffffb, RZ, 0xc0, !PT ;  /* 0xfffffffb16167812 */ /* 0x000fe200078ec0ff */
[----:B------:R-:W-:Y:S01]  /*1f20*/  IMAD R59, R49, 0xa0, RZ ;  /* 0x000000a0313b7824 */ /* 0x000fe200078e02ff */
[----:B------:R-:W-:Y:S01]  /*1f30*/  SHF.R.U32.HI R35, RZ, 0x7, R35 ;  /* 0x00000007ff237819 */ /* 0x000fe20000011623 */
[C---:B------:R-:W-:Y:S01]  /*1f40*/  IMAD R65, R24.reuse, R43, R12 ;  /* 0x0000002b18417224 */ /* 0x040fe200078e020c */
[----:B------:R-:W-:Y:S01]  /*1f50*/  IADD3 R56, P0, R23, R56, RZ ;  /* 0x0000003817387210 */ /* 0x000fe20007f1e0ff */
[----:B------:R-:W-:Y:S01]  /*1f60*/  IMAD R11, R43, 0xa0, RZ ;  /* 0x000000a02b0b7824 */ /* 0x000fe200078e02ff */
[----:B------:R-:W-:Y:S01]  /*1f70*/  LOP3.LUT R64, R21, 0xfffffff0, RZ, 0xc0, !PT ;  /* 0xfffffff015407812 */ /* 0x000fe200078ec0ff */
[----:B------:R-:W-:-:S04]  /*1f80*/  IMAD.WIDE.U32 R46, R24, R42, R8 ;  /* 0x0000002a182e7225 */ /* 0x000fc800078e0008 */
[C---:B------:R-:W-:Y:S02]  /*1f90*/  IMAD R15, R24.reuse, R37, R15 ;  /* 0x00000025180f7224 */ /* 0x040fe400078e020f */
[----:B------:R-:W-:Y:S02]  /*1fa0*/  IMAD R61, R37, 0xa0, RZ ;  /* 0x000000a0253d7824 */ /* 0x000fe400078e02ff */
[----:B------:R-:W-:-:S04]  /*1fb0*/  IMAD.WIDE.U32 R40, R24, R36, R40 ;  /* 0x0000002418287225 */ /* 0x000fc800078e0028 */
[----:B------:R-:W-:-:S04]  /*1fc0*/  IMAD.WIDE.U32 R38, R24, R36, R6 ;  /* 0x0000002418267225 */ /* 0x000fc800078e0006 */
[----:B------:R-:W-:Y:S02]  /*1fd0*/  VIADD R34, R18, 0x20 ;  /* 0x0000002012227836 */ /* 0x000fe40000000000 */
[----:B------:R-:W-:Y:S01]  /*1fe0*/  IMAD.WIDE.U32 R48, R48, 0xa0, RZ ;  /* 0x000000a030307825 */ /* 0x000fe200078e00ff */
[----:B------:R-:W-:-:S03]  /*1ff0*/  @P2 LOP3.LUT R22, R22, 0x4, RZ, 0xfc, !PT ;  /* 0x0000000416162812 */ /* 0x000fc600078efcff */
[----:B------:R-:W-:-:S04]  /*2000*/  IMAD.WIDE.U32 R42, R42, 0xa0, RZ ;  /* 0x000000a02a2a7825 */ /* 0x000fc800078e00ff */
[----:B------:R-:W-:Y:S01]  /*2010*/  IMAD.WIDE.U32 R36, R36, 0xa0, RZ ;  /* 0x000000a024247825 */ /* 0x000fe200078e00ff */
[----:B------:R-:W-:Y:S02]  /*2020*/  ISETP.GE.AND P3, PT, R18, UR4, PT ;  /* 0x0000000412007c0c */ /* 0x000fe4000bf66270 */
[----:B------:R-:W-:Y:S01]  /*2030*/  ISETP.GE.AND P2, PT, R34, UR4, PT ;  /* 0x0000000422007c0c */ /* 0x000fe2000bf46270 */
[----:B------:R-:W-:Y:S01]  /*2040*/  IMAD.IADD R62, R65, 0x1, R47 ;  /* 0x00000001413e7824 */ /* 0x000fe200078e022f */
[----:B------:R-:W-:Y:S01]  /*2050*/  SHF.R.S32.HI R73, RZ, 0x1f, R64 ;  /* 0x0000001fff497819 */ /* 0x000fe20000011440 */
[----:B------:R-:W-:Y:S02]  /*2060*/  VIADD R35, R35, 0x8 ;  /* 0x0000000823237836 */ /* 0x000fe40000000000 */
[----:B------:R-:W-:Y:S02]  /*2070*/  IMAD.SHL.U32 R58, R31, 0x2, RZ ;  /* 0x000000021f3a7824 */ /* 0x000fe400078e00ff */
[----:B------:R-:W-:-:S02]  /*2080*/  IMAD.X R57, R30, 0x1, R13, P0 ;  /* 0x000000011e397824 */ /* 0x000fc400000e060d */
[----:B------:R-:W-:Y:S02]  /*2090*/  IMAD.IADD R59, R49, 0x1, R59 ;  /* 0x00000001313b7824 */ /* 0x000fe400078e023b */
[----:B------:R-:W-:Y:S02]  /*20a0*/  IMAD.IADD R60, R43, 0x1, R11 ;  /* 0x000000012b3c7824 */ /* 0x000fe400078e020b */
[----:B------:R-:W-:Y:S02]  /*20b0*/  IMAD.IADD R61, R37, 0x1, R61 ;  /* 0x00000001253d7824 */ /* 0x000fe400078e023d */
[----:B------:R-:W-:Y:S02]  /*20c0*/  IMAD.IADD R63, R15, 0x1, R41 ;  /* 0x000000010f3f7824 */ /* 0x000fe400078e0229 */
[----:B------:R-:W-:Y:S02]  /*20d0*/  IMAD.IADD R65, R45, 0x1, R65 ;  /* 0x000000012d417824 */ /* 0x000fe400078e0241 */
[----:B------:R-:W-:-:S02]  /*20e0*/  IMAD.IADD R72, R39, 0x1, R15 ;  /* 0x0000000127487824 */ /* 0x000fc400078e020f */
[----:B------:R-:W-:Y:S01]  /*20f0*/  IMAD.IADD R75, R51, 0x1, R75 ;  /* 0x00000001334b7824 */ /* 0x000fe200078e024b */
[----:B---3--:R-:W-:-:S04]  /*2100*/  LOP3.LUT R4, R29, 0x30, R21, 0xf8, !PT ;  /* 0x000000301d047812 */ /* 0x008fc800078ef815 */
[----:B------:R-:W-:-:S05]  /*2110*/  LOP3.LUT R4, R4, R28, RZ, 0x3c, !PT ;  /* 0x0000001c04047212 */ /* 0x000fca00078e3cff */
[----:B------:R-:W-:-:S07]  /*2120*/  IMAD.IADD R74, R14, 0x1, R4 ;  /* 0x000000010e4a7824 */ /* 0x000fce00078e0204 */
.L_x_323:
[----:B0-----:R-:W2:Y:S01]  /*2130*/  LDL R4, [R1+0x4] ;  /* 0x0000040001047983 */ /* 0x001ea20000100800 */
[----:B----4-:R-:W0:Y:S01]  /*2140*/  LDC.64 R66, c[0x0][0x2d8] ;  /* 0x0000b600ff427b82 */ /* 0x010e220000000a00 */
[----:B------:R-:W-:Y:S01]  /*2150*/  VIADD R2, R2, 0xffffffff ;  /* 0xffffffff02027836 */ /* 0x000fe20000000000 */
[----:B------:R-:W-:Y:S01]  /*2160*/  LOP3.LUT R22, R22, 0xfffffffd, RZ, 0xc0, !PT ;  /* 0xfffffffd16167812 */ /* 0x000fe200078ec0ff */
[----:B------:R-:W-:Y:S05]  /*2170*/  YIELD ;  /* 0x0000000000007946 */ /* 0x000fea0003800000 */
[----:B------:R-:W1:Y:S01]  /*2180*/  LDC R31, c[0x0][0x3d4] ;  /* 0x0000f500ff1f7b82 */ /* 0x000e620000000800 */
[----:B------:R-:W-:Y:S01]  /*2190*/  SHF.R.S32.HI R11, RZ, 0x1f, R2 ;  /* 0x0000001fff0b7819 */ /* 0x000fe20000011402 */
[----:B------:R-:W-:Y:S01]  /*21a0*/  IMAD R5, R59, R2, RZ ;  /* 0x000000023b057224 */ /* 0x000fe200078e02ff */
[----:B------:R-:W-:Y:S01]  /*21b0*/  ISETP.GT.AND P5, PT, R2, R32, PT ;  /* 0x000000200200720c */ /* 0x000fe20003fa4270 */
[----:B---3--:R-:W-:Y:S01]  /*21c0*/  IMAD.WIDE.U32 R14, R48, R2, RZ ;  /* 0x00000002300e7225 */ /* 0x008fe200078e00ff */
[----:B------:R-:W-:Y:S03]  /*21d0*/  BSSY B0, `(.L_x_294) ;  /* 0x0000255000007945 */ /* 0x000fe60003800000 */
[----:B------:R-:W-:-:S04]  /*21e0*/  IMAD R7, R11, R48, R5 ;  /* 0x000000300b077224 */ /* 0x000fc800078e0205 */
[----:B------:R-:W-:Y:S01]  /*21f0*/  IMAD.IADD R69, R15, 0x1, R7 ;  /* 0x000000010f457824 */ /* 0x000fe200078e0207 */
[----:B0-----:R-:W-:-:S03]  /*2200*/  IADD3 R12, P0, P1, R14, R66, R3 ;  /* 0x000000420e0c7210 */ /* 0x001fc6000791e003 */
[----:B------:R-:W-:Y:S02]  /*2210*/  @P5 LOP3.LUT R22, R22, 0x2, RZ, 0xfc, !PT ;  /* 0x0000000216165812 */ /* 0x000fe400078efcff */
[----:B------:R-:W-:Y:S02]  /*2220*/  IADD3.X R13, R69, R67, R20, P0, P1 ;  /* 0x00000043450d7210 */ /* 0x000fe400007e2414 */
[----:B-1----:R-:W-:Y:S01]  /*2230*/  ISETP.GE.AND P0, PT, R31, 0x1, PT ;  /* 0x000000011f00780c */ /* 0x002fe20003f06270 */
[----:B--2---:R-:W-:-:S04]  /*2240*/  IMAD R77, R17, 0x2800, R4 ;  /* 0x00002800114d7824 */ /* 0x004fc800078e0204 */
[C---:B------:R-:W-:Y:S02]  /*2250*/  VIADD R5, R77.reuse, 0x20 ;  /* 0x000000204d057836 */ /* 0x040fe40000000000 */
[----:B------:R-:W-:Y:S02]  /*2260*/  @P4 VIADD R5, R77, 0xffffffe0 ;  /* 0xffffffe04d054836 */ /* 0x000fe40000000000 */
[C---:B------:R-:W-:Y:S02]  /*2270*/  IMAD.IADD R77, R16.reuse, 0x1, R77 ;  /* 0x00000001104d7824 */ /* 0x040fe400078e024d */
[----:B------:R-:W-:Y:S02]  /*2280*/  IMAD.IADD R76, R16, 0x1, R5 ;  /* 0x00000001104c7824 */ /* 0x000fe400078e0205 */
[----:B------:R-:W-:Y:S05]  /*2290*/  @!P0 BRA `(.L_x_295) ;  /* 0x0000002000d88947 */ /* 0x000fea0003800000 */
[----:B------:R-:W-:Y:S01]  /*22a0*/  ULDC.U8 UR4, c[0x0][0x3f0] ;  /* 0x0000fc0000047ab9 */ /* 0x000fe20000000000 */
[-C--:B------:R-:W-:Y:S01]  /*22b0*/  IMAD R5, R60, R2.reuse, RZ ;  /* 0x000000023c057224 */ /* 0x080fe200078e02ff */
[----:B------:R-:W-:Y:S01]  /*22c0*/  ISETP.NE.AND P0, PT, RZ, UR4, PT ;  /* 0x00000004ff007c0c */ /* 0x000fe2000bf05270 */
[----:B------:R-:W-:Y:S02]  /*22d0*/  IMAD R7, R61, R2, RZ ;  /* 0x000000023d077224 */ /* 0x000fe400078e02ff */
[C---:B------:R-:W-:Y:S02]  /*22e0*/  IMAD R9, R11.reuse, R42, R5 ;  /* 0x0000002a0b097224 */ /* 0x040fe400078e0205 */
[----:B------:R-:W-:Y:S02]  /*22f0*/  IMAD R11, R11, R36, R7 ;  /* 0x000000240b0b7224 */ /* 0x000fe400078e0207 */
[----:B------:R-:W-:-:S04]  /*2300*/  IMAD.WIDE.U32 R4, R42, R2, RZ ;  /* 0x000000022a047225 */ /* 0x000fc800078e00ff */
[----:B------:R-:W-:-:S04]  /*2310*/  IMAD.WIDE.U32 R6, R36, R2, RZ ;  /* 0x0000000224067225 */ /* 0x000fc800078e00ff */
[----:B------:R-:W-:Y:S02]  /*2320*/  IMAD.IADD R30, R5, 0x1, R9 ;  /* 0x00000001051e7824 */ /* 0x000fe400078e0209 */
[----:B------:R-:W-:Y:S01]  /*2330*/  IMAD.IADD R68, R7, 0x1, R11 ;  /* 0x0000000107447824 */ /* 0x000fe200078e020b */
[----:B------:R-:W-:Y:S06]  /*2340*/  @!P0 BRA `(.L_x_296) ;  /* 0x0000001000388947 */ /* 0x000fec0003800000 */
[----:B------:R-:W-:Y:S01]  /*2350*/  IMAD R8, R2, -0xa0, R33 ;  /* 0xffffff6002087824 */ /* 0x000fe200078e0221 */
[----:B------:R-:W-:Y:S01]  /*2360*/  BSSY B1, `(.L_x_297) ;  /* 0x0000017000017945 */ /* 0x000fe20003800000 */
[----:B------:R-:W-:Y:S02]  /*2370*/  CS2R R14, SRZ ;  /* 0x00000000000e7805 */ /* 0x000fe4000001ff00 */
[----:B------:R-:W-:Y:S02]  /*2380*/  CS2R R10, SRZ ;  /* 0x00000000000a7805 */ /* 0x000fe4000001ff00 */
[----:B------:R-:W-:Y:S02]  /*2390*/  CS2R R28, SRZ ;  /* 0x00000000001c7805 */ /* 0x000fe4000001ff00 */
[----:B------:R-:W-:-:S04]  /*23a0*/  VIMNMX R8, R8, 0xa0, PT ;  /* 0x000000a008087848 */ /* 0x000fc80003fe0100 */
[----:B------:R-:W-:Y:S02]  /*23b0*/  ISETP.GE.AND P1, PT, R23, R8, PT ;  /* 0x000000081700720c */ /* 0x000fe40003f26270 */
[----:B------:R-:W-:-:S11]  /*23c0*/  CS2R R8, SRZ ;  /* 0x0000000000087805 */ /* 0x000fd6000001ff00 */
[----:B------:R-:W-:Y:S05]  /*23d0*/  @P1 BRA `(.L_x_298) ;  /* 0x00000000003c1947 */ /* 0x000fea0003800000 */
[----:B------:R-:W-:Y:S01]  /*23e0*/  ULDC.64 UR4, c[0x0][0x3c8] ;  /* 0x0000f20000047ab9 */ /* 0x000fe20000000a00 */
[----:B------:R-:W-:Y:S01]  /*23f0*/  VIADD R8, R52, 0x10 ;  /* 0x0000001034087836 */ /* 0x000fe20000000000 */
[----:B------:R-:W-:-:S04]  /*2400*/  IADD3 R4, P0, P5, R44, UR4, R4 ;  /* 0x000000042c047c10 */ /* 0x000fc8000fd1e004 */
[----:B------:R-:W-:Y:S01]  /*2410*/  IADD3.X R5, R65, UR5, R30, P0, P5 ;  /* 0x0000000541057c10 */ /* 0x000fe200087ea41e */
[----:B------:R-:W-:Y:S02]  /*2420*/  ULDC.64 UR4, c[0x0][0x3e0] ;  /* 0x0000f80000047ab9 */ /* 0x000fe40000000a00 */
[----:B------:R-:W-:-:S04]  /*2430*/  IADD3 R6, P0, P5, R38, UR4, R6 ;  /* 0x0000000426067c10 */ /* 0x000fc8000fd1e006 */
[----:B------:R-:W-:Y:S02]  /*2440*/  IADD3.X R7, R72, UR5, R68, P0, P5 ;  /* 0x0000000548077c10 */ /* 0x000fe400087ea444 */
[----:B------:R-:W-:Y:S02]  /*2450*/  ISETP.GE.AND P0, PT, R52, R31, PT ;  /* 0x0000001f3400720c */ /* 0x000fe40003f06270 */
[----:B------:R-:W-:-:S11]  /*2460*/  CS2R R10, SRZ ;  /* 0x00000000000a7805 */ /* 0x000fd6000001ff00 */
[----:B------:R0:W5:Y:S04]  /*2470*/  @!P0 LDG.E.64 R14, desc[UR42][R4.64] ;  /* 0x0000002a040e8981 */ /* 0x000168000c1e1b00 */
[----:B------:R0:W5:Y:S01]  /*2480*/  @!P0 LDG.E.64 R28, desc[UR42][R6.64] ;  /* 0x0000002a061c8981 */ /* 0x000162000c1e1b00 */
[----:B------:R-:W-:Y:S02]  /*2490*/  ISETP.GE.AND P0, PT, R8, R31, PT ;  /* 0x0000001f0800720c */ /* 0x000fe40003f06270 */
[----:B------:R-:W-:-:S11]  /*24a0*/  CS2R R8, SRZ ;  /* 0x0000000000087805 */ /* 0x000fd6000001ff00 */
[----:B------:R0:W5:Y:S04]  /*24b0*/  @!P0 LDG.E.64 R8, desc[UR42][R4.64+0x10] ;  /* 0x0000102a04088981 */ /* 0x000168000c1e1b00 */
[----:B------:R0:W5:Y:S02]  /*24c0*/  @!P0 LDG.E.64 R10, desc[UR42][R6.64+0x10] ;  /* 0x0000102a060a8981 */ /* 0x000164000c1e1b00 */
.L_x_298:
[----:B------:R-:W-:Y:S05]  /*24d0*/  BSYNC B1 ;  /* 0x0000000000017941 */ /* 0x000fea0003800000 */
.L_x_297:
[----:B------:R-:W-:Y:S01]  /*24e0*/  UISETP.NE.AND UP0, UPT, UR36, 0x3, UPT ;  /* 0x000000032400788c */ /* 0x000fe2000bf05270 */
[----:B-----5:R-:W-:Y:S02]  /*24f0*/  IMAD.MOV.U32 R30, RZ, RZ, R8 ;  /* 0x000000ffff1e7224 */ /* 0x020fe400078e0008 */
[----:B------:R-:W-:Y:S02]  /*2500*/  IMAD.MOV.U32 R85, RZ, RZ, R14 ;  /* 0x000000ffff557224 */ /* 0x000fe400078e000e */
[----:B------:R-:W-:Y:S01]  /*2510*/  IMAD.MOV.U32 R66, RZ, RZ, R10 ;  /* 0x000000ffff427224 */ /* 0x000fe200078e000a */
[----:B------:R-:W-:Y:S01]  /*2520*/  PLOP3.LUT P0, PT, PT, PT, UP0, 0x80, 0x0 ;  /* 0x000000000000781c */ /* 0x000fe20003f0f008 */
[----:B------:R-:W-:-:S12]  /*2530*/  IMAD.MOV.U32 R83, RZ, RZ, R28 ;  /* 0x000000ffff537224 */ /* 0x000fd800078e001c */
[----:B------:R-:W-:Y:S05]  /*2540*/  @!P0 BRA `(.L_x_299) ;  /* 0x0000000000048947 */ /* 0x000fea0003800000 */
[----:B------:R-:W-:Y:S01]  /*2550*/  BPT.TRAP 0x1 ;  /* 0x000000040000795c */ /* 0x000fe20000300000 */
.L_x_299:
[----:B------:R-:W-:Y:S01]  /*2560*/  IMAD R78, R17, 0x8, R16 ;  /* 0x00000008114e7824 */ /* 0x000fe200078e0210 */
[----:B------:R-:W-:Y:S01]  /*2570*/  SHF.L.U32 R79, R156, 0x1f, RZ ;  /* 0x0000001f9c4f7819 */ /* 0x000fe200000006ff */
[----:B------:R-:W-:Y:S03]  /*2580*/  BSSY B1, `(.L_x_300) ;  /* 0x0000003000017945 */ /* 0x000fe60003800000 */
[----:B------:R-:W1:Y:S02]  /*2590*/  SYNCS.PHASECHK.TRANS64.TRYWAIT P5, [R78+URZ+0x13290], R79 ;  /* 0x0132904f4e0075a7 */ /* 0x000e6400080a017f */
[----:B-1----:R-:W-:Y:S05]  /*25a0*/  @!P5 BRA `(.L_x_301) ;  /* 0x0000011800ecd947 */ /* 0x002fea0003800000 */
.L_x_518:
[----:B------:R-:W-:Y:S05]  /*25b0*/  BSYNC B1 ;  /* 0x0000000000017941 */ /* 0x000fea0003800000 */
.L_x_300:
[----:B------:R-:W-:Y:S05]  /*25c0*/  @P1 BRA `(.L_x_302) ;  /* 0x0000002000541947 */ /* 0x000fea0003800000 */
[----:B------:R-:W-:Y:S04]  /*25d0*/  BSSY B1, `(.L_x_303) ;  /* 0x000006f000017945 */ /* 0x000fe80003800000 */
[----:B------:R-:W-:Y:S05]  /*25e0*/  @P3 BRA `(.L_x_304) ;  /* 0x0000000400b43947 */ /* 0x000fea0003800000 */
[----:B0-----:R0:W2:Y:S01]  /*25f0*/  LDS.128 R4, [R77+0xe000] ;  /* 0x00e000004d047984 */ /* 0x0010a20000000c00 */
[----:B------:R-:W-:Y:S01]  /*2600*/  ISETP.GE.AND P5, PT, R52, R31, PT ;  /* 0x0000001f3400720c */ /* 0x000fe20003fa6270 */
[----:B------:R-:W-:-:S12]  /*2610*/  BSSY B2, `(.L_x_305) ;  /* 0x0000069000027945 */ /* 0x000fd80003800000 */
[----:B0-----:R-:W-:Y:S05]  /*2620*/  @P5 BRA `(.L_x_306) ;  /* 0x00000004009c5947 */ /* 0x001fea0003800000 */
[----:B------:R-:W-:Y:S02]  /*2630*/  SHF.R.U32.HI R28, RZ, 0x8, R29 ;  /* 0x00000008ff1c7819 */ /* 0x000fe4000001161d */
[----:B------:R-:W-:Y:S02]  /*2640*/  SHF.R.U32.HI R14, RZ, 0x8, R15 ;  /* 0x00000008ff0e7819 */ /* 0x000fe4000001160f */
[----:B------:R-:W-:Y:S01]  /*2650*/  SHF.R.U32.HI R68, RZ, 0x10, R29 ;  /* 0x00000010ff447819 */ /* 0x000fe2000001161d */
[----:B------:R-:W-:Y:S01]  /*2660*/  IMAD.SHL.U32 R28, R28, 0x100, RZ ;  /* 0x000001001c1c7824 */ /* 0x000fe200078e00ff */
[----:B------:R-:W-:Y:S01]  /*2670*/  LOP3.LUT R29, R29, 0xff0000ff, RZ, 0xc0, !PT ;  /* 0xff0000ff1d1d7812 */ /* 0x000fe200078ec0ff */
[----:B------:R-:W-:Y:S01]  /*2680*/  IMAD.SHL.U32 R14, R14, 0x100, RZ ;  /* 0x000001000e0e7824 */ /* 0x000fe200078e00ff */
[----:B------:R-:W-:Y:S02]  /*2690*/  SHF.R.U32.HI R70, RZ, 0x10, R15 ;  /* 0x00000010ff467819 */ /* 0x000fe4000001160f */
[----:B------:R-:W-:Y:S01]  /*26a0*/  LOP3.LUT R67, R15, 0xff0000ff, RZ, 0xc0, !PT ;  /* 0xff0000ff0f437812 */ /* 0x000fe200078ec0ff */
[----:B--2---:R-:W-:Y:S01]  /*26b0*/  IMAD.MOV.U32 R15, RZ, RZ, R4 ;  /* 0x000000ffff0f7224 */ /* 0x004fe200078e0004 */
[----:B------:R-:W-:Y:S01]  /*26c0*/  LOP3.LUT R69, R29, 0xff00, R28, 0xf8, !PT ;  /* 0x0000ff001d457812 */ /* 0x000fe200078ef81c */
[----:B------:R-:W-:Y:S01]  /*26d0*/  IMAD.U32 R28, R68, 0x10000, RZ ;  /* 0x00010000441c7824 */ /* 0x000fe200078e00ff */
[----:B------:R-:W-:-:S02]  /*26e0*/  F2FP.F16.E4M3.UNPACK_B R4, R5 ;  /* 0x00000005ff04723e */ /* 0x000fc400020006ff */
[----:B------:R-:W-:Y:S02]  /*26f0*/  F2FP.F16.E4M3.UNPACK_B R29, R83.H1 ;  /* 0x00000053ff1d723e */ /* 0x000fe400030006ff */
[----:B------:R-:W-:Y:S01]  /*2700*/  LOP3.LUT R67, R67, 0xff00, R14, 0xf8, !PT ;  /* 0x0000ff0043437812 */ /* 0x000fe200078ef80e */
[----:B------:R-:W-:Y:S01]  /*2710*/  IMAD.U32 R14, R70, 0x10000, RZ ;  /* 0x00010000460e7824 */ /* 0x000fe200078e00ff */
[----:B------:R-:W-:Y:S01]  /*2720*/  LOP3.LUT R80, R69, 0xff0000, R28, 0xf8, !PT ;  /* 0x00ff000045507812 */ /* 0x000fe200078ef81c */
[--C-:B------:R-:W-:Y:S01]  /*2730*/  HADD2.F32 R28, -RZ, R4.reuse.H1_H1 ;  /* 0x30000004ff1c7230 */ /* 0x100fe20000004100 */
[----:B------:R-:W-:Y:S01]  /*2740*/  F2FP.F16.E4M3.UNPACK_B R68, R85.H1 ;  /* 0x00000055ff44723e */ /* 0x000fe200030006ff */
[--C-:B------:R-:W-:Y:S01]  /*2750*/  HADD2.F32 R71, -RZ, R29.reuse.H0_H0 ;  /* 0x2000001dff477230 */ /* 0x100fe20000004100 */
[----:B------:R-:W-:Y:S01]  /*2760*/  F2FP.F16.E4M3.UNPACK_B R5, R5.H1 ;  /* 0x00000005ff05723e */ /* 0x000fe200030006ff */
[----:B------:R-:W-:Y:S01]  /*2770*/  HADD2.F32 R4, -RZ, R4.H0_H0 ;  /* 0x20000004ff047230 */ /* 0x000fe20000004100 */
[----:B------:R-:W-:Y:S01]  /*2780*/  LOP3.LUT R14, R67, 0xff0000, R14, 0xf8, !PT ;  /* 0x00ff0000430e7812 */ /* 0x000fe200078ef80e */
[----:B------:R-:W-:-:S02]  /*2790*/  HADD2.F32 R70, -RZ, R29.H1_H1 ;  /* 0x3000001dff467230 */ /* 0x000fc40000004100 */
[-C--:B------:R-:W-:Y:S01]  /*27a0*/  FMUL.FTZ R81, R28, R71.reuse ;  /* 0x000000471c517220 */ /* 0x080fe20000410000 */
[--C-:B------:R-:W-:Y:S02]  /*27b0*/  HADD2.F32 R69, -RZ, R68.reuse.H0_H0 ;  /* 0x20000044ff457230 */ /* 0x100fe40000004100 */
[--C-:B------:R-:W-:Y:S02]  /*27c0*/  HADD2.F32 R67, -RZ, R5.reuse.H1_H1 ;  /* 0x30000005ff437230 */ /* 0x100fe40000004100 */
[----:B------:R-:W-:Y:S02]  /*27d0*/  HADD2.F32 R29, -RZ, R5.H0_H0 ;  /* 0x20000005ff1d7230 */ /* 0x000fe40000004100 */
[C---:B------:R-:W-:Y:S01]  /*27e0*/  FMUL.FTZ R5, R4.reuse, R71 ;  /* 0x0000004704057220 */ /* 0x040fe20000410000 */
[----:B------:R-:W-:Y:S02]  /*27f0*/  HADD2.F32 R68, -RZ, R68.H1_H1 ;  /* 0x30000044ff447230 */ /* 0x000fe40000004100 */
[-C--:B------:R-:W-:Y:S01]  /*2800*/  FMUL.FTZ R82, R67, R70.reuse ;  /* 0x0000004643527220 */ /* 0x080fe20000410000 */
[-C--:B------:R-:W-:Y:S01]  /*2810*/  FFMA.FTZ R4, R4, R69.reuse, -R81 ;  /* 0x0000004504047223 */ /* 0x080fe20000010851 */
[C---:B------:R-:W-:Y:S01]  /*2820*/  FMUL.FTZ R84, R29.reuse, R70 ;  /* 0x000000461d547220 */ /* 0x040fe20000410000 */
[----:B------:R-:W-:Y:S01]  /*2830*/  FFMA.FTZ R5, R28, R69, R5 ;  /* 0x000000451c057223 */ /* 0x000fe20000010005 */
[----:B------:R-:W-:Y:S01]  /*2840*/  F2FP.F16.E4M3.UNPACK_B R70, R83 ;  /* 0x00000053ff46723e */ /* 0x000fe200020006ff */
[-C--:B------:R-:W-:Y:S01]  /*2850*/  FFMA.FTZ R83, R29, R68.reuse, -R82 ;  /* 0x000000441d537223 */ /* 0x080fe20000010852 */
[-C--:B------:R-:W-:Y:S01]  /*2860*/  F2FP.F16.E4M3.UNPACK_B R28, R15.reuse.H1 ;  /* 0x0000000fff1c723e */ /* 0x080fe200030006ff */
[----:B------:R-:W-:Y:S01]  /*2870*/  FFMA.FTZ R86, R67, R68, R84 ;  /* 0x0000004443567223 */ /* 0x000fe20000010054 */
[----:B------:R-:W-:Y:S01]  /*2880*/  F2FP.F16.E4M3.UNPACK_B R15, R15 ;  /* 0x0000000fff0f723e */ /* 0x000fe200020006ff */
[----:B------:R-:W-:Y:S01]  /*2890*/  HADD2.F32 R71, -RZ, R70.H1_H1 ;  /* 0x30000046ff477230 */ /* 0x000fe20000004100 */
[----:B------:R-:W-:Y:S01]  /*28a0*/  F2FP.F16.E4M3.UNPACK_B R69, R85 ;  /* 0x00000055ff45723e */ /* 0x000fe200020006ff */
[--C-:B------:R-:W-:Y:S01]  /*28b0*/  HADD2.F32 R67, -RZ, R28.reuse.H0_H0 ;  /* 0x2000001cff437230 */ /* 0x100fe20000004100 */
[----:B------:R-:W-:Y:S01]  /*28c0*/  F2FP.SATFINITE.E4M3.F32.PACK_AB_MERGE_C R88, R86, R83, RZ ;  /* 0x000000535658723e */ /* 0x000fe200048070ff */
[----:B------:R-:W-:-:S02]  /*28d0*/  HADD2.F32 R68, -RZ, R28.H1_H1 ;  /* 0x3000001cff447230 */ /* 0x000fc40000004100 */
[--C-:B------:R-:W-:Y:S02]  /*28e0*/  HADD2.F32 R28, -RZ, R15.reuse.H0_H0 ;  /* 0x2000000fff1c7230 */ /* 0x100fe40000004100 */
[-C--:B------:R-:W-:Y:S01]  /*28f0*/  FMUL.FTZ R81, R67, R71.reuse ;  /* 0x0000004743517220 */ /* 0x080fe20000410000 */
[----:B------:R-:W-:Y:S02]  /*2900*/  HADD2.F32 R29, -RZ, R15.H1_H1 ;  /* 0x3000000fff1d7230 */ /* 0x000fe40000004100 */
[----:B------:R-:W-:Y:S01]  /*2910*/  FMUL.FTZ R82, R68, R71 ;  /* 0x0000004744527220 */ /* 0x000fe20000410000 */
[----:B------:R-:W-:Y:S01]  /*2920*/  HADD2.F32 R70, -RZ, R70.H0_H0 ;  /* 0x20000046ff467230 */ /* 0x000fe20000004100 */
[----:B------:R-:W-:Y:S01]  /*2930*/  F2FP.SATFINITE.E4M3.F32.PACK_AB_MERGE_C R5, R5, R4, R88 ;  /* 0x000000040505723e */ /* 0x000fe20004807058 */
[--C-:B------:R-:W-:Y:S02]  /*2940*/  HADD2.F32 R15, -RZ, R69.reuse.H1_H1 ;  /* 0x30000045ff0f7230 */ /* 0x100fe40000004100 */
[----:B------:R-:W-:-:S02]  /*2950*/  HADD2.F32 R69, -RZ, R69.H0_H0 ;  /* 0x20000045ff457230 */ /* 0x000fc40000004100 */
[-C--:B------:R-:W-:Y:S01]  /*2960*/  FMUL.FTZ R71, R29, R70.reuse ;  /* 0x000000461d477220 */ /* 0x080fe20000410000 */
[----:B------:R-:W-:Y:S01]  /*2970*/  FMUL.FTZ R70, R28, R70 ;  /* 0x000000461c467220 */ /* 0x000fe20000410000 */
[-C--:B------:R-:W-:Y:S01]  /*2980*/  FFMA.FTZ R82, R67, R15.reuse, -R82 ;  /* 0x0000000f43527223 */ /* 0x080fe20000010852 */
[----:B------:R-:W-:Y:S01]  /*2990*/  FFMA.FTZ R81, R68, R15, R81 ;  /* 0x0000000f44517223 */ /* 0x000fe20000010051 */
[-C--:B------:R-:W-:Y:S01]  /*29a0*/  FFMA.FTZ R15, R28, R69.reuse, -R71 ;  /* 0x000000451c0f7223 */ /* 0x080fe20000010847 */
[----:B------:R-:W-:Y:S01]  /*29b0*/  FFMA.FTZ R84, R29, R69, R70 ;  /* 0x000000451d547223 */ /* 0x000fe20000010046 */
[----:B------:R-:W-:Y:S02]  /*29c0*/  F2FP.F16.E4M3.UNPACK_B R29, R7.H1 ;  /* 0x00000007ff1d723e */ /* 0x000fe400030006ff */
[----:B------:R-:W-:Y:S02]  /*29d0*/  F2FP.SATFINITE.E4M3.F32.PACK_AB_MERGE_C R87, R81, R82, RZ ;  /* 0x000000525157723e */ /* 0x000fe400048070ff */
[----:B------:R-:W-:Y:S01]  /*29e0*/  F2FP.F16.E4M3.UNPACK_B R81, R80.H1 ;  /* 0x00000050ff51723e */ /* 0x000fe200030006ff */
[--C-:B------:R-:W-:Y:S01]  /*29f0*/  HADD2.F32 R68, -RZ, R29.reuse.H1_H1 ;  /* 0x3000001dff447230 */ /* 0x100fe20000004100 */
[----:B------:R-:W-:Y:S01]  /*2a00*/  F2FP.F16.E4M3.UNPACK_B R70, R14.H1 ;  /* 0x0000000eff46723e */ /* 0x000fe200030006ff */
[----:B------:R-:W-:Y:S01]  /*2a10*/  HADD2.F32 R67, -RZ, R29.H0_H0 ;  /* 0x2000001dff437230 */ /* 0x000fe20000004100 */
[----:B------:R-:W-:Y:S01]  /*2a20*/  F2FP.F16.E4M3.UNPACK_B R28, R6.H1 ;  /* 0x00000006ff1c723e */ /* 0x000fe200030006ff */
[----:B------:R-:W-:Y:S01]  /*2a30*/  HADD2.F32 R83, -RZ, R81.H1_H1 ;  /* 0x30000051ff537230 */ /* 0x000fe20000004100 */
[----:B------:R-:W-:Y:S01]  /*2a40*/  F2FP.F16.E4M3.UNPACK_B R80, R80 ;  /* 0x00000050ff50723e */ /* 0x000fe200020006ff */
[----:B------:R-:W-:Y:S01]  /*2a50*/  HADD2.F32 R71, -RZ, R70.H1_H1 ;  /* 0x30000046ff477230 */ /* 0x000fe20000004100 */
[----:B------:R-:W-:Y:S01]  /*2a60*/  F2FP.F16.E4M3.UNPACK_B R69, R14 ;  /* 0x0000000eff45723e */ /* 0x000fe200020006ff */
[----:B------:R-:W-:-:S02]  /*2a70*/  HADD2.F32 R29, -RZ, R28.H1_H1 ;  /* 0x3000001cff1d7230 */ /* 0x000fc40000004100 */
[-C--:B------:R-:W-:Y:S01]  /*2a80*/  FMUL.FTZ R14, R68, R83.reuse ;  /* 0x00000053440e7220 */ /* 0x080fe20000410000 */
[----:B------:R-:W-:Y:S02]  /*2a90*/  HADD2.F32 R82, -RZ, R80.H1_H1 ;  /* 0x30000050ff527230 */ /* 0x000fe40000004100 */
[C---:B------:R-:W-:Y:S01]  /*2aa0*/  FMUL.FTZ R83, R67.reuse, R83 ;  /* 0x0000005343537220 */ /* 0x040fe20000410000 */
[----:B------:R-:W-:Y:S02]  /*2ab0*/  HADD2.F32 R28, -RZ, R28.H0_H0 ;  /* 0x2000001cff1c7230 */ /* 0x000fe40000004100 */
[----:B------:R-:W-:Y:S01]  /*2ac0*/  FFMA.FTZ R85, R67, R71, -R14 ;  /* 0x0000004743557223 */ /* 0x000fe2000001080e */
[----:B------:R-:W-:Y:S02]  /*2ad0*/  HADD2.F32 R14, -RZ, R69.H1_H1 ;  /* 0x30000045ff0e7230 */ /* 0x000fe40000004100 */
[CC--:B------:R-:W-:Y:S01]  /*2ae0*/  FMUL.FTZ R67, R29.reuse, R82.reuse ;  /* 0x000000521d437220 */ /* 0x0c0fe20000410000 */
[----:B------:R-:W-:Y:S01]  /*2af0*/  F2FP.F16.E4M3.UNPACK_B R7, R7 ;  /* 0x00000007ff07723e */ /* 0x000fe200020006ff */
[----:B------:R-:W-:Y:S01]  /*2b00*/  FMUL.FTZ R82, R28, R82 ;  /* 0x000000521c527220 */ /* 0x000fe20000410000 */
[----:B------:R-:W-:Y:S01]  /*2b10*/  F2FP.F16.E4M3.UNPACK_B R6, R6 ;  /* 0x00000006ff06723e */ /* 0x000fe200020006ff */
[----:B------:R-:W-:Y:S01]  /*2b20*/  FFMA.FTZ R86, R68, R71, R83 ;  /* 0x0000004744567223 */ /* 0x000fe20000010053 */
[-C--:B------:R-:W-:Y:S01]  /*2b30*/  FFMA.FTZ R71, R28, R14.reuse, -R67 ;  /* 0x0000000e1c477223 */ /* 0x080fe20000010843 */
[----:B------:R-:W-:Y:S01]  /*2b40*/  FFMA.FTZ R82, R29, R14, R82 ;  /* 0x0000000e1d527223 */ /* 0x000fe20000010052 */
[--C-:B------:R-:W-:Y:S01]  /*2b50*/  HADD2.F32 R14, -RZ, R7.reuse.H0_H0 ;  /* 0x20000007ff0e7230 */ /* 0x100fe20000004100 */
[----:B------:R-:W-:Y:S01]  /*2b60*/  F2FP.SATFINITE.E4M3.F32.PACK_AB_MERGE_C R4, R84, R15, R87 ;  /* 0x0000000f5404723e */ /* 0x000fe20004807057 */
[----:B------:R-:W-:Y:S01]  /*2b70*/  HADD2.F32 R28, -RZ, R7.H1_H1 ;  /* 0x30000007ff1c7230 */ /* 0x000fe20000004100 */
[----:B------:R-:W-:Y:S01]  /*2b80*/  F2FP.SATFINITE.E4M3.F32.PACK_AB_MERGE_C R85, R86, R85, RZ ;  /* 0x000000555655723e */ /* 0x000fe200048070ff */
[----:B------:R-:W-:Y:S01]  /*2b90*/  HADD2.F32 R81, -RZ, R81.H0_H0 ;  /* 0x20000051ff517230 */ /* 0x000fe20000004100 */
[----:B------:R-:W-:Y:S01]  /*2ba0*/  F2FP.SATFINITE.E4M3.F32.PACK_AB_MERGE_C R71, R82, R71, RZ ;  /* 0x000000475247723e */ /* 0x000fe200048070ff */
[----:B------:R-:W-:-:S02]  /*2bb0*/  HADD2.F32 R7, -RZ, R6.H0_H0 ;  /* 0x20000006ff077230 */ /* 0x000fc40000004100 */
[----:B------:R-:W-:Y:S02]  /*2bc0*/  HADD2.F32 R6, -RZ, R6.H1_H1 ;  /* 0x30000006ff067230 */ /* 0x000fe40000004100 */
[-C--:B------:R-:W-:Y:S01]  /*2bd0*/  FMUL.FTZ R83, R28, R81.reuse ;  /* 0x000000511c537220 */ /* 0x080fe20000410000 */
[----:B------:R-:W-:Y:S02]  /*2be0*/  HADD2.F32 R80, -RZ, R80.H0_H0 ;  /* 0x20000050ff507230 */ /* 0x000fe40000004100 */
[----:B------:R-:W-:Y:S01]  /*2bf0*/  FMUL.FTZ R81, R14, R81 ;  /* 0x000000510e517220 */ /* 0x000fe20000410000 */
[----:B------:R-:W-:Y:S02]  /*2c00*/  HADD2.F32 R29, -RZ, R70.H0_H0 ;  /* 0x20000046ff1d7230 */ /* 0x000fe40000004100 */
[----:B------:R-:W-:Y:S02]  /*2c10*/  HADD2.F32 R69, -RZ, R69.H0_H0 ;  /* 0x20000045ff457230 */ /* 0x000fe40000004100 */
[-C--:B------:R-:W-:Y:S01]  /*2c20*/  FMUL.FTZ R68, R6, R80.reuse ;  /* 0x0000005006447220 */ /* 0x080fe20000410000 */
[C---:B------:R-:W-:Y:S01]  /*2c30*/  FMUL.FTZ R67, R7.reuse, R80 ;  /* 0x0000005007437220 */ /* 0x040fe20000410000 */
[-C--:B------:R-:W-:Y:S01]  /*2c40*/  FFMA.FTZ R83, R14, R29.reuse, -R83 ;  /* 0x0000001d0e537223 */ /* 0x080fe20000010853 */
[----:B------:R-:W-:Y:S01]  /*2c50*/  FFMA.FTZ R28, R28, R29, R81 ;  /* 0x0000001d1c1c7223 */ /* 0x000fe20000010051 */
[-C--:B------:R-:W-:Y:S01]  /*2c60*/  FFMA.FTZ R68, R7, R69.reuse, -R68 ;  /* 0x0000004507447223 */ /* 0x080fe20000010844 */
[----:B------:R-:W-:-:S03]  /*2c70*/  FFMA.FTZ R67, R6, R69, R67 ;  /* 0x0000004506437223 */ /* 0x000fc60000010043 */
[----:B------:R-:W-:Y:S02]  /*2c80*/  F2FP.SATFINITE.E4M3.F32.PACK_AB_MERGE_C R7, R28, R83, R85 ;  /* 0x000000531c07723e */ /* 0x000fe40004807055 */
[----:B------:R-:W-:-:S07]  /*2c90*/  F2FP.SATFINITE.E4M3.F32.PACK_AB_MERGE_C R6, R67, R68, R71 ;  /* 0x000000444306723e */ /* 0x000fce0004807047 */
.L_x_306:
[----:B------:R-:W-:Y:S05]  /*2ca0*/  BSYNC B2 ;  /* 0x0000000000027941 */ /* 0x000fea0003800000 */
.L_x_305:
[----:B--2---:R2:W-:Y:S02]  /*2cb0*/  STG.E.128 desc[UR42][R12.64], R4 ;  /* 0x000000040c007986 */ /* 0x0045e4000c101d2a */
.L_x_304:
[----:B------:R-:W-:Y:S05]  /*2cc0*/  BSYNC B1 ;  /* 0x0000000000017941 */ /* 0x000fea0003800000 */
.L_x_303:
[----:B------:R-:W-:Y:S05]  /*2cd0*/  @P2 BRA `(.L_x_302) ;  /* 0x0000001800902947 */ /* 0x000fea0003800000 */
[----:B0-2---:R-:W2:Y:S01]  /*2ce0*/  LDL R6, [R1+0x4] ;  /* 0x0000040001067983 */ /* 0x005ea20000100800 */
[----:B------:R-:W-:Y:S01]  /*2cf0*/  IMAD.MOV.U32 R5, RZ, RZ, 0x20 ;  /* 0x00000020ff057424 */ /* 0x000fe200078e00ff */
[----:B------:R-:W-:Y:S01]  /*2d00*/  BSSY B1, `(.L_x_307) ;  /* 0x0000070000017945 */ /* 0x000fe20003800000 */
[----:B------:R-:W-:Y:S02]  /*2d10*/  IMAD R4, R17, 0x2800, RZ ;  /* 0x0000280011047824 */ /* 0x000fe400078e02ff */
[----:B------:R-:W-:Y:S01]  /*2d20*/  VIADD R14, R52, 0x10 ;  /* 0x00000010340e7836 */ /* 0x000fe20000000000 */
[----:B------:R-:W-:-:S04]  /*2d30*/  SEL R5, R5, 0xffffffe0, !P4 ;  /* 0xffffffe005057807 */ /* 0x000fc80006000000 */
[----:B------:R-:W-:Y:S02]  /*2d40*/  ISETP.GE.AND P5, PT, R14, R31, PT ;  /* 0x0000001f0e00720c */ /* 0x000fe40003fa6270 */
[----:B--2---:R-:W-:-:S05]  /*2d50*/  IADD3 R5, R5, R6, R4 ;  /* 0x0000000605057210 */ /* 0x004fca0007ffe004 */
[----:B------:R-:W-:-:S06]  /*2d60*/  IMAD.IADD R4, R16, 0x1, R5 ;  /* 0x0000000110047824 */ /* 0x000fcc00078e0205 */
[----:B------:R-:W0:Y:S01]  /*2d70*/  LDS.128 R4, [R4+0xe000] ;  /* 0x00e0000004047984 */ /* 0x000e220000000c00 */
[----:B------:R-:W-:Y:S05]  /*2d80*/  @P5 BRA `(.L_x_308) ;  /* 0x00000004009c5947 */ /* 0x000fea0003800000 */
[----:B------:R-:W-:Y:S02]  /*2d90*/  SHF.R.U32.HI R29, RZ, 0x8, R9 ;  /* 0x00000008ff1d7819 */ /* 0x000fe40000011609 */
[----:B------:R-:W-:Y:S02]  /*2da0*/  SHF.R.U32.HI R8, RZ, 0x8, R11 ;  /* 0x00000008ff087819 */ /* 0x000fe4000001160b */
[----:B------:R-:W-:Y:S02]  /*2db0*/  LOP3.LUT R10, R9, 0xff0000ff, RZ, 0xc0, !PT ;  /* 0xff0000ff090a7812 */ /* 0x000fe400078ec0ff */
[----:B------:R-:W-:Y:S01]  /*2dc0*/  SHF.R.U32.HI R28, RZ, 0x10, R9 ;  /* 0x00000010ff1c7819 */ /* 0x000fe20000011609 */
[----:B------:R-:W-:Y:S01]  /*2dd0*/  IMAD.SHL.U32 R9, R29, 0x100, RZ ;  /* 0x000001001d097824 */ /* 0x000fe200078e00ff */
[----:B------:R-:W-:Y:S02]  /*2de0*/  LOP3.LUT R14, R11, 0xff0000ff, RZ, 0xc0, !PT ;  /* 0xff0000ff0b0e7812 */ /* 0x000fe400078ec0ff */
[----:B------:R-:W-:Y:S01]  /*2df0*/  SHF.R.U32.HI R15, RZ, 0x10, R11 ;  /* 0x00000010ff0f7819 */ /* 0x000fe2000001160b */
[----:B------:R-:W-:Y:S01]  /*2e00*/  IMAD.SHL.U32 R11, R8, 0x100, RZ ;  /* 0x00000100080b7824 */ /* 0x000fe200078e00ff */
[----:B------:R-:W-:Y:S01]  /*2e10*/  LOP3.LUT R9, R10, 0xff00, R9, 0xf8, !PT ;  /* 0x0000ff000a097812 */ /* 0x000fe200078ef809 */
[----:B0-----:R-:W-:Y:S01]  /*2e20*/  IMAD.MOV.U32 R8, RZ, RZ, R4 ;  /* 0x000000ffff087224 */ /* 0x001fe200078e0004 */
[----:B------:R-:W-:Y:S01]  /*2e30*/  F2FP.F16.E4M3.UNPACK_B R4, R5 ;  /* 0x00000005ff04723e */ /* 0x000fe200020006ff */
[----:B------:R-:W-:Y:S01]  /*2e40*/  IMAD.U32 R10, R28, 0x10000, RZ ;  /* 0x000100001c0a7824 */ /* 0x000fe200078e00ff */
[----:B------:R-:W-:Y:S01]  /*2e50*/  LOP3.LUT R14, R14, 0xff00, R11, 0xf8, !PT ;  /* 0x0000ff000e0e7812 */ /* 0x000fe200078ef80b */
[----:B------:R-:W-:Y:S01]  /*2e60*/  IMAD.U32 R15, R15, 0x10000, RZ ;  /* 0x000100000f0f7824 */ /* 0x000fe200078e00ff */
[----:B------:R-:W-:-:S02]  /*2e70*/  F2FP.F16.E4M3.UNPACK_B R11, R66.H1 ;  /* 0x00000042ff0b723e */ /* 0x000fc400030006ff */
[----:B------:R-:W-:Y:S01]  /*2e80*/  LOP3.LUT R28, R9, 0xff0000, R10, 0xf8, !PT ;  /* 0x00ff0000091c7812 */ /* 0x000fe200078ef80a */
[--C-:B------:R-:W-:Y:S01]  /*2e90*/  HADD2.F32 R9, -RZ, R4.reuse.H1_H1 ;  /* 0x30000004ff097230 */ /* 0x100fe20000004100 */
[----:B------:R-:W-:Y:S01]  /*2ea0*/  LOP3.LUT R67, R14, 0xff0000, R15, 0xf8, !PT ;  /* 0x00ff00000e437812 */ /* 0x000fe200078ef80f */
[--C-:B------:R-:W-:Y:S01]  /*2eb0*/  HADD2.F32 R29, -RZ, R11.reuse.H0_H0 ;  /* 0x2000000bff1d7230 */ /* 0x100fe20000004100 */
[----:B------:R-:W-:Y:S01]  /*2ec0*/  F2FP.F16.E4M3.UNPACK_B R14, R30.H1 ;  /* 0x0000001eff0e723e */ /* 0x000fe200030006ff */
[----:B------:R-:W-:Y:S01]  /*2ed0*/  HADD2.F32 R4, -RZ, R4.H0_H0 ;  /* 0x20000004ff047230 */ /* 0x000fe20000004100 */
[----:B------:R-:W-:Y:S01]  /*2ee0*/  F2FP.F16.E4M3.UNPACK_B R5, R5.H1 ;  /* 0x00000005ff05723e */ /* 0x000fe200030006ff */
[----:B------:R-:W-:Y:S02]  /*2ef0*/  HADD2.F32 R31, -RZ, R11.H1_H1 ;  /* 0x3000000bff1f7230 */ /* 0x000fe40000004100 */
[----:B------:R-:W-:Y:S01]  /*2f00*/  FMUL.FTZ R69, R9, R29 ;  /* 0x0000001d09457220 */ /* 0x000fe20000410000 */
[----:B------:R-:W-:-:S02]  /*2f10*/  HADD2.F32 R15, -RZ, R14.H0_H0 ;  /* 0x2000000eff0f7230 */ /* 0x000fc40000004100 */
[----:B------:R-:W-:Y:S01]  /*2f20*/  FMUL.FTZ R68, R4, R29 ;  /* 0x0000001d04447220 */ /* 0x000fe20000410000 */
[--C-:B------:R-:W-:Y:S01]  /*2f30*/  HADD2.F32 R11, -RZ, R5.reuse.H1_H1 ;  /* 0x30000005ff0b7230 */ /* 0x100fe20000004100 */
[----:B------:R-:W-:Y:S01]  /*2f40*/  F2FP.F16.E4M3.UNPACK_B R66, R66 ;  /* 0x00000042ff42723e */ /* 0x000fe200020006ff */
[----:B------:R-:W-:Y:S02]  /*2f50*/  HADD2.F32 R10, -RZ, R5.H0_H0 ;  /* 0x20000005ff0a7230 */ /* 0x000fe40000004100 */
[----:B------:R-:W-:Y:S01]  /*2f60*/  FFMA.FTZ R5, R9, R15, R68 ;  /* 0x0000000f09057223 */ /* 0x000fe20000010044 */
[----:B------:R-:W-:Y:S02]  /*2f70*/  HADD2.F32 R14, -RZ, R14.H1_H1 ;  /* 0x3000000eff0e7230 */ /* 0x000fe40000004100 */
[CC--:B------:R-:W-:Y:S01]  /*2f80*/  FMUL.FTZ R29, R11.reuse, R31.reuse ;  /* 0x0000001f0b1d7220 */ /* 0x0c0fe20000410000 */
[----:B------:R-:W-:Y:S01]  /*2f90*/  F2FP.F16.E4M3.UNPACK_B R9, R8.H1 ;  /* 0x00000008ff09723e */ /* 0x000fe200030006ff */
[----:B------:R-:W-:Y:S01]  /*2fa0*/  FMUL.FTZ R70, R10, R31 ;  /* 0x0000001f0a467220 */ /* 0x000fe20000410000 */
[----:B------:R-:W-:Y:S01]  /*2fb0*/  FFMA.FTZ R4, R4, R15, -R69 ;  /* 0x0000000f04047223 */ /* 0x000fe20000010845 */
[----:B------:R-:W-:Y:S01]  /*2fc0*/  FFMA.FTZ R31, R10, R14, -R29 ;  /* 0x0000000e0a1f7223 */ /* 0x000fe2000001081d */
[----:B------:R-:W-:Y:S01]  /*2fd0*/  F2FP.F16.E4M3.UNPACK_B R8, R8 ;  /* 0x00000008ff08723e */ /* 0x000fe200020006ff */
[----:B------:R-:W-:Y:S01]  /*2fe0*/  FFMA.FTZ R80, R11, R14, R70 ;  /* 0x0000000e0b507223 */ /* 0x000fe20000010046 */
[----:B------:R-:W-:Y:S01]  /*2ff0*/  F2FP.F16.E4M3.UNPACK_B R30, R30 ;  /* 0x0000001eff1e723e */ /* 0x000fe200020006ff */
[----:B------:R-:W-:-:S02]  /*3000*/  HADD2.F32 R15, -RZ, R66.H1_H1 ;  /* 0x30000042ff0f7230 */ /* 0x000fc40000004100 */
[--C-:B------:R-:W-:Y:S01]  /*3010*/  HADD2.F32 R10, -RZ, R9.reuse.H0_H0 ;  /* 0x20000009ff0a7230 */ /* 0x100fe20000004100 */
[----:B------:R-:W-:Y:S01]  /*3020*/  F2FP.SATFINITE.E4M3.F32.PACK_AB_MERGE_C R81, R80, R31, RZ ;  /* 0x0000001f5051723e */ /* 0x000fe200048070ff */
[----:B------:R-:W-:Y:S02]  /*3030*/  HADD2.F32 R11, -RZ, R9.H1_H1 ;  /* 0x30000009ff0b7230 */ /* 0x000fe40000004100 */
[----:B------:R-:W-:Y:S02]  /*3040*/  HADD2.F32 R9, -RZ, R8.H0_H0 ;  /* 0x20000008ff097230 */ /* 0x000fe40000004100 */
[-C--:B------:R-:W-:Y:S01]  /*3050*/  FMUL.FTZ R70, R10, R15.reuse ;  /* 0x0000000f0a467220 */ /* 0x080fe20000410000 */
[----:B------:R-:W-:Y:S02]  /*3060*/  HADD2.F32 R14, -RZ, R30.H1_H1 ;  /* 0x3000001eff0e7230 */ /* 0x000fe40000004100 */
[----:B------:R-:W-:Y:S01]  /*3070*/  FMUL.FTZ R29, R11, R15 ;  /* 0x0000000f0b1d7220 */ /* 0x000fe20000410000 */
[----:B------:R-:W-:Y:S01]  /*3080*/  HADD2.F32 R66, -RZ, R66.H0_H0 ;  /* 0x20000042ff427230 */ /* 0x000fe20000004100 */
[----:B------:R-:W-:Y:S01]  /*3090*/  F2FP.SATFINITE.E4M3.F32.PACK_AB_MERGE_C R5, R5, R4, R81 ;  /* 0x000000040505723e */ /* 0x000fe20004807051 */
[----:B------:R-:W-:-:S02]  /*30a0*/  HADD2.F32 R8, -RZ, R8.H1_H1 ;  /* 0x30000008ff087230 */ /* 0x000fc40000004100 */
[-C--:B------:R-:W-:Y:S01]  /*30b0*/  FFMA.FTZ R29, R10, R14.reuse, -R29 ;  /* 0x0000000e0a1d7223 */ /* 0x080fe2000001081d */
[----:B------:R-:W-:Y:S02]  /*30c0*/  HADD2.F32 R30, -RZ, R30.H0_H0 ;  /* 0x2000001eff1e7230 */ /* 0x000fe40000004100 */
[----:B------:R-:W-:Y:S01]  /*30d0*/  FFMA.FTZ R70, R11, R14, R70 ;  /* 0x0000000e0b467223 */ /* 0x000fe20000010046 */
[CC--:B------:R-:W-:Y:S01]  /*30e0*/  FMUL.FTZ R15, R9.reuse, R66.reuse ;  /* 0x00000042090f7220 */ /* 0x0c0fe20000410000 */
[----:B------:R-:W-:Y:S01]  /*30f0*/  FMUL.FTZ R68, R8, R66 ;  /* 0x0000004208447220 */ /* 0x000fe20000410000 */
[----:B------:R-:W-:Y:S02]  /*3100*/  F2FP.F16.E4M3.UNPACK_B R14, R28.H1 ;  /* 0x0000001cff0e723e */ /* 0x000fe400030006ff */
[----:B------:R-:W-:Y:S01]  /*3110*/  F2FP.SATFINITE.E4M3.F32.PACK_AB_MERGE_C R80, R70, R29, RZ ;  /* 0x0000001d4650723e */ /* 0x000fe200048070ff */
[-C--:B------:R-:W-:Y:S01]  /*3120*/  FFMA.FTZ R68, R9, R30.reuse, -R68 ;  /* 0x0000001e09447223 */ /* 0x080fe20000010844 */
[----:B------:R-:W-:Y:S01]  /*3130*/  F2FP.F16.E4M3.UNPACK_B R9, R7.H1 ;  /* 0x00000007ff09723e */ /* 0x000fe200030006ff */
[----:B------:R-:W-:Y:S01]  /*3140*/  FFMA.FTZ R69, R8, R30, R15 ;  /* 0x0000001e08457223 */ /* 0x000fe2000001000f */
[-C--:B------:R-:W-:Y:S01]  /*3150*/  F2FP.F16.E4M3.UNPACK_B R29, R67.reuse.H1 ;  /* 0x00000043ff1d723e */ /* 0x080fe200030006ff */
[----:B------:R-:W-:Y:S01]  /*3160*/  HADD2.F32 R15, -RZ, R14.H1_H1 ;  /* 0x3000000eff0f7230 */ /* 0x000fe20000004100 */
[----:B------:R-:W-:Y:S01]  /*3170*/  F2FP.F16.E4M3.UNPACK_B R8, R6.H1 ;  /* 0x00000006ff08723e */ /* 0x000fe200030006ff */
[----:B------:R-:W-:Y:S01]  /*3180*/  HADD2.F32 R11, -RZ, R9.H1_H1 ;  /* 0x30000009ff0b7230 */ /* 0x000fe20000004100 */
[----:B------:R-:W-:Y:S01]  /*3190*/  F2FP.F16.E4M3.UNPACK_B R67, R67 ;  /* 0x00000043ff43723e */ /* 0x000fe200020006ff */
[----:B------:R-:W-:Y:S01]  /*31a0*/  HADD2.F32 R31, -RZ, R29.H1_H1 ;  /* 0x3000001dff1f7230 */ /* 0x000fe20000004100 */
[----:B------:R-:W-:Y:S01]  /*31b0*/  F2FP.F16.E4M3.UNPACK_B R28, R28 ;  /* 0x0000001cff1c723e */ /* 0x000fe200020006ff */
[----:B------:R-:W-:Y:S01]  /*31c0*/  HADD2.F32 R10, -RZ, R9.H0_H0 ;  /* 0x20000009ff0a7230 */ /* 0x000fe20000004100 */
[----:B------:R-:W-:Y:S01]  /*31d0*/  F2FP.F16.E4M3.UNPACK_B R7, R7 ;  /* 0x00000007ff07723e */ /* 0x000fe200020006ff */
[----:B------:R-:W-:-:S02]  /*31e0*/  HADD2.F32 R9, -RZ, R8.H1_H1 ;  /* 0x30000008ff097230 */ /* 0x000fc40000004100 */
[-C--:B------:R-:W-:Y:S01]  /*31f0*/  FMUL.FTZ R71, R11, R31.reuse ;  /* 0x0000001f0b477220 */ /* 0x080fe20000410000 */
[--C-:B------:R-:W-:Y:S02]  /*3200*/  HADD2.F32 R30, -RZ, R67.reuse.H1_H1 ;  /* 0x30000043ff1e7230 */ /* 0x100fe40000004100 */
[C---:B------:R-:W-:Y:S01]  /*3210*/  FMUL.FTZ R66, R10.reuse, R31 ;  /* 0x0000001f0a427220 */ /* 0x040fe20000410000 */
[----:B------:R-:W-:Y:S02]  /*3220*/  HADD2.F32 R8, -RZ, R8.H0_H0 ;  /* 0x20000008ff087230 */ /* 0x000fe40000004100 */
[----:B------:R-:W-:Y:S01]  /*3230*/  FFMA.FTZ R71, R10, R15, -R71 ;  /* 0x0000000f0a477223 */ /* 0x000fe20000010847 */
[----:B------:R-:W-:Y:S02]  /*3240*/  HADD2.F32 R10, -RZ, R28.H1_H1 ;  /* 0x3000001cff0a7230 */ /* 0x000fe40000004100 */
[----:B------:R-:W-:Y:S01]  /*3250*/  FMUL.FTZ R31, R9, R30 ;  /* 0x0000001e091f7220 */ /* 0x000fe20000410000 */
[----:B------:R-:W-:Y:S01]  /*3260*/  F2FP.F16.E4M3.UNPACK_B R6, R6 ;  /* 0x00000006ff06723e */ /* 0x000fe200020006ff */
[----:B------:R-:W-:Y:S01]  /*3270*/  FMUL.FTZ R30, R8, R30 ;  /* 0x0000001e081e7220 */ /* 0x000fe20000410000 */
[----:B------:R-:W-:-:S02]  /*3280*/  HADD2.F32 R67, -RZ, R67.H0_H0 ;  /* 0x20000043ff437230 */ /* 0x000fc40000004100 */
[-C--:B------:R-:W-:Y:S01]  /*3290*/  FFMA.FTZ R31, R8, R10.reuse, -R31 ;  /* 0x0000000a081f7223 */ /* 0x080fe2000001081f */
[--C-:B------:R-:W-:Y:S02]  /*32a0*/  HADD2.F32 R8, -RZ, R7.reuse.H0_H0 ;  /* 0x20000007ff087230 */ /* 0x100fe40000004100 */
[----:B------:R-:W-:Y:S01]  /*32b0*/  FFMA.FTZ R30, R9, R10, R30 ;  /* 0x0000000a091e7223 */ /* 0x000fe2000001001e */
[----:B------:R-:W-:Y:S02]  /*32c0*/  HADD2.F32 R9, -RZ, R7.H1_H1 ;  /* 0x30000007ff097230 */ /* 0x000fe40000004100 */
        /* <DEDUP_REMOVED lines=8> */
[----:B------:R-:W-:Y:S01]  /*3350*/  FMUL.FTZ R10, R6, R67 ;  /* 0x00000043060a7220 */ /* 0x000fe20000410000 */
[----:B------:R-:W-:Y:S02]  /*3360*/  HADD2.F32 R28, -RZ, R28.H0_H0 ;  /* 0x2000001cff1c7230 */ /* 0x000fe40000004100 */
[-C--:B------:R-:W-:Y:S01]  /*3370*/  FMUL.FTZ R11, R9, R29.reuse ;  /* 0x0000001d090b7220 */ /* 0x080fe20000410000 */
[C---:B------:R-:W-:Y:S01]  /*3380*/  FMUL.FTZ R66, R8.reuse, R29 ;  /* 0x0000001d08427220 */ /* 0x040fe20000410000 */
[----:B------:R-:W-:Y:S02]  /*3390*/  FMUL.FTZ R67, R7, R67 ;  /* 0x0000004307437220 */ /* 0x000fe40000410000 */
[-C--:B------:R-:W-:Y:S01]  /*33a0*/  FFMA.FTZ R11, R8, R14.reuse, -R11 ;  /* 0x0000000e080b7223 */ /* 0x080fe2000001080b */
[----:B------:R-:W-:Y:S01]  /*33b0*/  FFMA.FTZ R66, R9, R14, R66 ;  /* 0x0000000e09427223 */ /* 0x000fe20000010042 */
[-C--:B------:R-:W-:Y:S01]  /*33c0*/  FFMA.FTZ R10, R7, R28.reuse, -R10 ;  /* 0x0000001c070a7223 */ /* 0x080fe2000001080a */
[----:B------:R-:W-:-:S03]  /*33d0*/  FFMA.FTZ R67, R6, R28, R67 ;  /* 0x0000001c06437223 */ /* 0x000fc60000010043 */
[----:B------:R-:W-:Y:S02]  /*33e0*/  F2FP.SATFINITE.E4M3.F32.PACK_AB_MERGE_C R7, R66, R11, R70 ;  /* 0x0000000b4207723e */ /* 0x000fe40004807046 */
[----:B------:R-:W-:-:S07]  /*33f0*/  F2FP.SATFINITE.E4M3.F32.PACK_AB_MERGE_C R6, R67, R10, R30 ;  /* 0x0000000a4306723e */ /* 0x000fce000480701e */
.L_x_308:
[----:B------:R-:W-:Y:S05]  /*3400*/  BSYNC B1 ;  /* 0x0000000000017941 */ /* 0x000fea0003800000 */
.L_x_307:
[----:B0-----:R0:W-:Y:S01]  /*3410*/  STG.E.128 desc[UR42][R12.64+0x20], R4 ;  /* 0x000020040c007986 */ /* 0x0011e2000c101d2a */
[----:B------:R-:W-:Y:S05]  /*3420*/  BRA `(.L_x_302) ;  /* 0x0000001000bc7947 */ /* 0x000fea0003800000 */
.L_x_296:
[----:B------:R-:W-:Y:S01]  /*3430*/  IMAD R5, R2, -0xa0, R33 ;  /* 0xffffff6002057824 */ /* 0x000fe200078e0221 */
[----:B------:R-:W-:-:S04]  /*3440*/  CS2R R10, SRZ ;  /* 0x00000000000a7805 */ /* 0x000fc8000001ff00 */
[----:B------:R-:W-:-:S04]  /*3450*/  VIMNMX R8, R5, 0xa0, PT ;  /* 0x000000a005087848 */ /* 0x000fc80003fe0100 */
[----:B------:R-:W-:Y:S02]  /*3460*/  ISETP.GE.AND P1, PT, R23, R8, PT ;  /* 0x000000081700720c */ /* 0x000fe40003f26270 */
[----:B------:R-:W-:Y:S02]  /*3470*/  CS2R R8, SRZ ;  /* 0x0000000000087805 */ /* 0x000fe4000001ff00 */
[----:B------:R-:W-:-:S13]  /*3480*/  ISETP.GE.OR P0, PT, R18, R31, P1 ;  /* 0x0000001f1200720c */ /* 0x000fda0000f06670 */
[----:B------:R-:W0:Y:S08]  /*3490*/  @!P0 LDC.64 R12, c[0x0][0x3c8] ;  /* 0x0000f200ff0c8b82 */ /* 0x000e300000000a00 */
[----:B------:R-:W1:Y:S01]  /*34a0*/  @!P0 LDC.64 R28, c[0x0][0x3e0] ;  /* 0x0000f800ff1c8b82 */ /* 0x000e620000000a00 */
[----:B0-----:R-:W-:Y:S02]  /*34b0*/  @!P0 IADD3 R12, P5, P6, R46, R12, R4 ;  /* 0x0000000c2e0c8210 */ /* 0x001fe40007ebe004 */
[----:B------:R-:W-:-:S02]  /*34c0*/  CS2R R4, SRZ ;  /* 0x0000000000047805 */ /* 0x000fc4000001ff00 */
[----:B------:R-:W-:Y:S02]  /*34d0*/  @!P0 IADD3.X R13, R62, R13, R30, P5, P6 ;  /* 0x0000000d3e0d8210 */ /* 0x000fe40002fec41e */
[----:B-1----:R-:W-:Y:S02]  /*34e0*/  @!P0 IADD3 R28, P5, P6, R40, R28, R6 ;  /* 0x0000001c281c8210 */ /* 0x002fe40007ebe006 */
[----:B------:R-:W-:Y:S02]  /*34f0*/  CS2R R6, SRZ ;  /* 0x0000000000067805 */ /* 0x000fe4000001ff00 */
[----:B------:R-:W-:-:S04]  /*3500*/  @!P0 IADD3.X R29, R63, R29, R68, P5, P6 ;  /* 0x0000001d3f1d8210 */ /* 0x000fc80002fec444 */
[----:B------:R-:W2:Y:S04]  /*3510*/  @!P0 LDG.E.128 R4, desc[UR42][R12.64] ;  /* 0x0000002a0c048981 */ /* 0x000ea8000c1e1d00 */
[----:B------:R-:W3:Y:S01]  /*3520*/  @!P0 LDG.E.128 R8, desc[UR42][R28.64] ;  /* 0x0000002a1c088981 */ /* 0x000ee2000c1e1d00 */
[----:B------:R-:W-:Y:S01]  /*3530*/  ISETP.GE.AND P0, PT, R18, R31, PT ;  /* 0x0000001f1200720c */ /* 0x000fe20003f06270 */
[----:B------:R-:W-:Y:S01]  /*3540*/  UISETP.NE.AND UP0, UPT, UR36, 0x3, UPT ;  /* 0x000000032400788c */ /* 0x000fe2000bf05270 */
[----:B------:R-:W-:-:S11]  /*3550*/  LOP3.LUT R22, R22, 0xfffffffe, RZ, 0xc0, !PT ;  /* 0xfffffffe16167812 */ /* 0x000fd600078ec0ff */
[----:B------:R-:W-:Y:S02]  /*3560*/  @P0 LOP3.LUT R22, R22, 0x1, RZ, 0xfc, !PT ;  /* 0x0000000116160812 */ /* 0x000fe400078efcff */
[----:B------:R-:W-:Y:S02]  /*3570*/  PLOP3.LUT P0, PT, PT, PT, UP0, 0x80, 0x0 ;  /* 0x000000000000781c */ /* 0x000fe40003f0f008 */
[----:B--2---:R-:W-:Y:S01]  /*3580*/  MOV R82, R6 ;  /* 0x0000000600527202 */ /* 0x004fe20000000f00 */
[----:B------:R-:W-:Y:S02]  /*3590*/  IMAD.MOV.U32 R84, RZ, RZ, R4 ;  /* 0x000000ffff547224 */ /* 0x000fe400078e0004 */
[----:B---3--:R-:W-:Y:S02]  /*35a0*/  IMAD.MOV.U32 R80, RZ, RZ, R10 ;  /* 0x000000ffff507224 */ /* 0x008fe400078e000a */
[----:B------:R-:W-:-:S06]  /*35b0*/  IMAD.MOV.U32 R86, RZ, RZ, R8 ;  /* 0x000000ffff567224 */ /* 0x000fcc00078e0008 */
[----:B------:R-:W-:Y:S05]  /*35c0*/  @!P0 BRA `(.L_x_309) ;  /* 0x0000000000048947 */ /* 0x000fea0003800000 */
[----:B------:R-:W-:Y:S01]  /*35d0*/  BPT.TRAP 0x1 ;  /* 0x000000040000795c */ /* 0x000fe20000300000 */
.L_x_309:
[----:B------:R-:W-:Y:S01]  /*35e0*/  IMAD R78, R17, 0x8, R16 ;  /* 0x00000008114e7824 */ /* 0x000fe200078e0210 */
[----:B------:R-:W-:Y:S01]  /*35f0*/  SHF.L.U32 R79, R156, 0x1f, RZ ;  /* 0x0000001f9c4f7819 */ /* 0x000fe200000006ff */
[----:B------:R-:W0:Y:S01]  /*3600*/  LDC R81, c[0x0][0x2e4] ;  /* 0x0000b900ff517b82 */ /* 0x000e220000000800 */
[----:B------:R-:W-:Y:S02]  /*3610*/  BSSY B1, `(.L_x_310) ;  /* 0x0000003000017945 */ /* 0x000fe40003800000 */
[----:B------:R-:W1:Y:S02]  /*3620*/  SYNCS.PHASECHK.TRANS64.TRYWAIT P5, [R78+URZ+0x13290], R79 ;  /* 0x0132904f4e0075a7 */ /* 0x000e6400080a017f */
[----:B-1----:R-:W-:Y:S05]  /*3630*/  @!P5 BRA `(.L_x_311) ;  /* 0x0000010800dcd947 */ /* 0x002fea0003800000 */
.L_x_519:
[----:B------:R-:W-:Y:S05]  /*3640*/  BSYNC B1 ;  /* 0x0000000000017941 */ /* 0x000fea0003800000 */
.L_x_310:
[----:B0-----:R-:W-:Y:S01]  /*3650*/  ISETP.GE.OR P5, PT, R18, R81, P1 ;  /* 0x000000511200720c */ /* 0x001fe20000fa6670 */
[----:B------:R-:W-:Y:S01]  /*3660*/  ULDC.64 UR4, c[0x0][0x2f0] ;  /* 0x0000bc0000047ab9 */ /* 0x000fe20000000a00 */
[----:B------:R-:W-:Y:S01]  /*3670*/  SHF.R.S32.HI R12, RZ, 0x1f, R23 ;  /* 0x0000001fff0c7819 */ /* 0x000fe20000011417 */
[----:B------:R-:W-:-:S04]  /*3680*/  IMAD.MOV.U32 R68, RZ, RZ, R14 ;  /* 0x000000ffff447224 */ /* 0x000fc800078e000e */
[----:B------:R-:W-:Y:S02]  /*3690*/  IMAD R12, R12, UR4, RZ ;  /* 0x000000040c0c7c24 */ /* 0x000fe4000f8e02ff */
[----:B------:R-:W-:-:S04]  /*36a0*/  IMAD.WIDE.U32 R68, R23, UR4, R68 ;  /* 0x0000000417447c25 */ /* 0x000fc8000f8e0044 */
[----:B------:R-:W-:Y:S01]  /*36b0*/  IMAD R83, R23, UR5, R12 ;  /* 0x0000000517537c24 */ /* 0x000fe2000f8e020c */
[----:B------:R-:W-:Y:S06]  /*36c0*/  @P5 BRA `(.L_x_302) ;  /* 0x0000001000145947 */ /* 0x000fec0003800000 */
[----:B------:R-:W2:Y:S04]  /*36d0*/  LDL R30, [R1+0x18] ;  /* 0x00001800011e7983 */ /* 0x000ea80000100800 */
[----:B------:R-:W3:Y:S04]  /*36e0*/  LDL R29, [R1+0x1c] ;  /* 0x00001c00011d7983 */ /* 0x000ee80000100800 */
[----:B------:R-:W4:Y:S01]  /*36f0*/  LDL R28, [R1+0x20] ;  /* 0x00002000011c7983 */ /* 0x000f220000100800 */
[----:B------:R-:W-:Y:S01]  /*3700*/  IMAD.IADD R83, R83, 0x1, R69 ;  /* 0x0000000153537824 */ /* 0x000fe200078e0245 */
[----:B------:R-:W-:Y:S01]  /*3710*/  IADD3 R71, P5, P6, R54, R68, R64 ;  /* 0x0000004436477210 */ /* 0x000fe20007ebe040 */
[----:B------:R-:W-:Y:S01]  /*3720*/  IMAD.IADD R13, R81, 0x1, -R58 ;  /* 0x00000001510d7824 */ /* 0x000fe200078e0a3a */
[----:B------:R-:W-:Y:S02]  /*3730*/  BSSY B1, `(.L_x_312) ;  /* 0x00000e2000017945 */ /* 0x000fe40003800000 */
[----:B------:R-:W-:-:S02]  /*3740*/  IADD3.X R12, R0, R83, R73, P5, P6 ;  /* 0x00000053000c7210 */ /* 0x000fc40002fec449 */
[----:B------:R-:W-:Y:S02]  /*3750*/  IADD3 R70, P5, R71, R66, RZ ;  /* 0x0000004247467210 */ /* 0x000fe40007fbe0ff */
[----:B------:R-:W-:-:S03]  /*3760*/  LOP3.LUT P6, RZ, R22, 0x1, RZ, 0xc0, !PT ;  /* 0x0000000116ff7812 */ /* 0x000fc600078cc0ff */
[----:B------:R-:W-:Y:S01]  /*3770*/  IMAD.X R71, R12, 0x1, R67, P5 ;  /* 0x000000010c477824 */ /* 0x000fe200028e0643 */
[----:B------:R-:W-:-:S04]  /*3780*/  LOP3.LUT P5, RZ, R22, 0x4, RZ, 0xc0, !PT ;  /* 0x0000000416ff7812 */ /* 0x000fc800078ac0ff */
[----:B------:R-:W-:-:S04]  /*3790*/  SEL R13, R58, R13, !P5 ;  /* 0x0000000d3a0d7207 */ /* 0x000fc80006800000 */
[----:B------:R-:W-:-:S04]  /*37a0*/  SHF.R.S32.HI R12, RZ, 0x1f, R13 ;  /* 0x0000001fff0c7819 */ /* 0x000fc8000001140d */
[----:B------:R-:W-:Y:S01]  /*37b0*/  LEA.HI R12, R12, R13, RZ, 0x5 ;  /* 0x0000000d0c0c7211 */ /* 0x000fe200078f28ff */
[----:B------:R-:W-:-:S03]  /*37c0*/  IMAD R13, R17, 0x2800, R74 ;  /* 0x00002800110d7824 */ /* 0x000fc600078e024a */
[----:B------:R-:W-:Y:S01]  /*37d0*/  SHF.R.S32.HI R12, RZ, 0x5, R12 ;  /* 0x00000005ff0c7819 */ /* 0x000fe2000001140c */
[----:B------:R-:W-:-:S03]  /*37e0*/  IMAD.IADD R13, R16, 0x1, R13 ;  /* 0x00000001100d7824 */ /* 0x000fc600078e020d */
[----:B------:R-:W-:-:S05]  /*37f0*/  LEA.HI.SX32 R12, R21, R12, 0x1c ;  /* 0x0000000c150c7211 */ /* 0x000fca00078fe2ff */
[----:B------:R-:W-:-:S05]  /*3800*/  IMAD.SHL.U32 R85, R12, 0x10, RZ ;  /* 0x000000100c557824 */ /* 0x000fca00078e00ff */
[----:B--2---:R-:W-:-:S04]  /*3810*/  LOP3.LUT R12, R30, 0x30, R85, 0xf8, !PT ;  /* 0x000000301e0c7812 */ /* 0x004fc800078ef855 */
[----:B---3--:R-:W-:-:S05]  /*3820*/  LOP3.LUT R12, R12, R29, RZ, 0x3c, !PT ;  /* 0x0000001d0c0c7212 */ /* 0x008fca00078e3cff */
[----:B----4-:R-:W-:-:S04]  /*3830*/  IMAD.IADD R12, R28, 0x1, R12 ;  /* 0x000000011c0c7824 */ /* 0x010fc800078e020c */
[----:B------:R-:W-:-:S04]  /*3840*/  IMAD R15, R17, 0x2800, R12 ;  /* 0x00002800110f7824 */ /* 0x000fc800078e020c */
[----:B------:R-:W-:Y:S02]  /*3850*/  IMAD.IADD R28, R16, 0x1, R15 ;  /* 0x00000001101c7824 */ /* 0x000fe400078e020f */
[----:B------:R-:W0:Y:S04]  /*3860*/  LDS.128 R12, [R13+0xe000] ;  /* 0x00e000000d0c7984 */ /* 0x000e280000000c00 */
[----:B------:R-:W2:Y:S01]  /*3870*/  LDS.128 R28, [R28+0xe000] ;  /* 0x00e000001c1c7984 */ /* 0x000ea20000000c00 */
[----:B------:R-:W-:Y:S05]  /*3880*/  @P6 BRA `(.L_x_313) ;  /* 0x0000000c00306947 */ /* 0x000fea0003800000 */
[--C-:B------:R-:W-:Y:S02]  /*3890*/  SHF.R.U32.HI R93, RZ, 0x8, R5.reuse ;  /* 0x00000008ff5d7819 */ /* 0x100fe40000011605 */
[----:B------:R-:W-:Y:S02]  /*38a0*/  LOP3.LUT R4, R5, 0xff0000ff, RZ, 0xc0, !PT ;  /* 0xff0000ff05047812 */ /* 0x000fe400078ec0ff */
[----:B------:R-:W-:Y:S01]  /*38b0*/  SHF.R.U32.HI R91, RZ, 0x10, R5 ;  /* 0x00000010ff5b7819 */ /* 0x000fe20000011605 */
[----:B------:R-:W-:Y:S01]  /*38c0*/  IMAD.SHL.U32 R5, R93, 0x100, RZ ;  /* 0x000001005d057824 */ /* 0x000fe200078e00ff */
[----:B------:R-:W-:Y:S02]  /*38d0*/  SHF.R.U32.HI R89, RZ, 0x8, R7 ;  /* 0x00000008ff597819 */ /* 0x000fe40000011607 */
[----:B------:R-:W-:Y:S02]  /*38e0*/  SHF.R.U32.HI R87, RZ, 0x8, R11 ;  /* 0x00000008ff577819 */ /* 0x000fe4000001160b */
[----:B------:R-:W-:-:S02]  /*38f0*/  LOP3.LUT R6, R7, 0xff0000ff, RZ, 0xc0, !PT ;  /* 0xff0000ff07067812 */ /* 0x000fc400078ec0ff */
[----:B------:R-:W-:Y:S01]  /*3900*/  SHF.R.U32.HI R90, RZ, 0x10, R7 ;  /* 0x00000010ff5a7819 */ /* 0x000fe20000011607 */
[----:B------:R-:W-:Y:S01]  /*3910*/  IMAD.SHL.U32 R7, R89, 0x100, RZ ;  /* 0x0000010059077824 */ /* 0x000fe200078e00ff */
[----:B------:R-:W-:Y:S01]  /*3920*/  LOP3.LUT R4, R4, 0xff00, R5, 0xf8, !PT ;  /* 0x0000ff0004047812 */ /* 0x000fe200078ef805 */
[----:B------:R-:W-:Y:S01]  /*3930*/  IMAD.U32 R5, R91, 0x10000, RZ ;  /* 0x000100005b057824 */ /* 0x000fe200078e00ff */
[----:B------:R-:W-:Y:S02]  /*3940*/  LOP3.LUT R10, R11, 0xff0000ff, RZ, 0xc0, !PT ;  /* 0xff0000ff0b0a7812 */ /* 0x000fe400078ec0ff */
[----:B------:R-:W-:Y:S01]  /*3950*/  SHF.R.U32.HI R94, RZ, 0x10, R11 ;  /* 0x00000010ff5e7819 */ /* 0x000fe2000001160b */
[----:B------:R-:W-:Y:S01]  /*3960*/  IMAD.SHL.U32 R11, R87, 0x100, RZ ;  /* 0x00000100570b7824 */ /* 0x000fe200078e00ff */
[----:B------:R-:W-:Y:S02]  /*3970*/  SHF.R.U32.HI R88, RZ, 0x8, R9 ;  /* 0x00000008ff587819 */ /* 0x000fe40000011609 */
[----:B------:R-:W-:Y:S01]  /*3980*/  LOP3.LUT R7, R6, 0xff00, R7, 0xf8, !PT ;  /* 0x0000ff0006077812 */ /* 0x000fe200078ef807 */
[----:B------:R-:W-:Y:S01]  /*3990*/  IMAD.U32 R94, R94, 0x10000, RZ ;  /* 0x000100005e5e7824 */ /* 0x000fe200078e00ff */
[----:B------:R-:W-:-:S02]  /*39a0*/  LOP3.LUT R8, R9, 0xff0000ff, RZ, 0xc0, !PT ;  /* 0xff0000ff09087812 */ /* 0x000fc400078ec0ff */
[----:B------:R-:W-:Y:S01]  /*39b0*/  SHF.R.U32.HI R92, RZ, 0x10, R9 ;  /* 0x00000010ff5c7819 */ /* 0x000fe20000011609 */
[----:B------:R-:W-:Y:S01]  /*39c0*/  IMAD.SHL.U32 R9, R88, 0x100, RZ ;  /* 0x0000010058097824 */ /* 0x000fe200078e00ff */
[----:B------:R-:W-:Y:S01]  /*39d0*/  LOP3.LUT R6, R4, 0xff0000, R5, 0xf8, !PT ;  /* 0x00ff000004067812 */ /* 0x000fe200078ef805 */
[----:B------:R-:W-:Y:S01]  /*39e0*/  IMAD.U32 R4, R90, 0x10000, RZ ;  /* 0x000100005a047824 */ /* 0x000fe200078e00ff */
[----:B------:R-:W-:Y:S01]  /*39f0*/  LOP3.LUT R91, R10, 0xff00, R11, 0xf8, !PT ;  /* 0x0000ff000a5b7812 */ /* 0x000fe200078ef80b */
[----:B------:R-:W-:Y:S01]  /*3a00*/  IMAD.U32 R92, R92, 0x10000, RZ ;  /* 0x000100005c5c7824 */ /* 0x000fe200078e00ff */
[----:B------:R-:W-:Y:S02]  /*3a10*/  F2FP.F16.E4M3.UNPACK_B R90, R86.H1 ;  /* 0x00000056ff5a723e */ /* 0x000fe400030006ff */
[----:B--2---:R-:W-:Y:S02]  /*3a20*/  F2FP.F16.E4M3.UNPACK_B R11, R28.H1 ;  /* 0x0000001cff0b723e */ /* 0x004fe400030006ff */
[----:B0-----:R-:W-:-:S02]  /*3a30*/  F2FP.F16.E4M3.UNPACK_B R10, R12.H1 ;  /* 0x0000000cff0a723e */ /* 0x001fc400030006ff */
[----:B------:R-:W-:Y:S01]  /*3a40*/  LOP3.LUT R89, R8, 0xff00, R9, 0xf8, !PT ;  /* 0x0000ff0008597812 */ /* 0x000fe200078ef809 */
[----:B------:R-:W-:Y:S01]  /*3a50*/  HADD2.F32 R9, -RZ, R11.H0_H0 ;  /* 0x2000000bff097230 */ /* 0x000fe20000004100 */
[----:B------:R-:W-:Y:S01]  /*3a60*/  LOP3.LUT R5, R7, 0xff0000, R4, 0xf8, !PT ;  /* 0x00ff000007057812 */ /* 0x000fe200078ef804 */
[----:B------:R-:W-:Y:S01]  /*3a70*/  HADD2.F32 R4, -RZ, R90.H0_H0 ;  /* 0x2000005aff047230 */ /* 0x000fe20000004100 */
[----:B------:R-:W-:Y:S01]  /*3a80*/  F2FP.F16.E4M3.UNPACK_B R87, R84.H1 ;  /* 0x00000054ff57723e */ /* 0x000fe200030006ff */
[----:B------:R-:W-:Y:S01]  /*3a90*/  HADD2.F32 R8, -RZ, R10.H0_H0 ;  /* 0x2000000aff087230 */ /* 0x000fe20000004100 */
[----:B------:R-:W-:Y:S01]  /*3aa0*/  LOP3.LUT R7, R89, 0xff0000, R92, 0xf8, !PT ;  /* 0x00ff000059077812 */ /* 0x000fe200078ef85c */
[----:B------:R-:W-:Y:S02]  /*3ab0*/  HADD2.F32 R92, -RZ, R90.H1_H1 ;  /* 0x3000005aff5c7230 */ /* 0x000fe40000004100 */
[----:B------:R-:W-:Y:S01]  /*3ac0*/  FMUL.FTZ R93, R9, R4 ;  /* 0x00000004095d7220 */ /* 0x000fe20000410000 */
[----:B------:R-:W-:-:S02]  /*3ad0*/  HADD2.F32 R88, -RZ, R87.H0_H0 ;  /* 0x20000057ff587230 */ /* 0x000fc40000004100 */
[C---:B------:R-:W-:Y:S01]  /*3ae0*/  FMUL.FTZ R96, R8.reuse, R4 ;  /* 0x0000000408607220 */ /* 0x040fe20000410000 */
[----:B------:R-:W-:Y:S01]  /*3af0*/  HADD2.F32 R89, -RZ, R87.H1_H1 ;  /* 0x30000057ff597230 */ /* 0x000fe20000004100 */
[----:B------:R-:W-:Y:S01]  /*3b00*/  F2FP.F16.E4M3.UNPACK_B R90, R86 ;  /* 0x00000056ff5a723e */ /* 0x000fe200020006ff */
[----:B------:R-:W-:Y:S02]  /*3b10*/  HADD2.F32 R87, -RZ, R11.H1_H1 ;  /* 0x3000000bff577230 */ /* 0x000fe40000004100 */
[-C--:B------:R-:W-:Y:S01]  /*3b20*/  FFMA.FTZ R8, R8, R88.reuse, -R93 ;  /* 0x0000005808087223 */ /* 0x080fe2000001085d */
[----:B------:R-:W-:Y:S01]  /*3b30*/  FFMA.FTZ R9, R9, R88, R96 ;  /* 0x0000005809097223 */ /* 0x000fe20000010060 */
[----:B------:R-:W-:Y:S01]  /*3b40*/  HADD2.F32 R10, -RZ, R10.H1_H1 ;  /* 0x3000000aff0a7230 */ /* 0x000fe20000004100 */
[----:B------:R-:W-:Y:S01]  /*3b50*/  F2FP.F16.E4M3.UNPACK_B R88, R84 ;  /* 0x00000054ff58723e */ /* 0x000fe200020006ff */
[----:B------:R-:W-:Y:S01]  /*3b60*/  FMUL.FTZ R11, R87, R92 ;  /* 0x0000005c570b7220 */ /* 0x000fe20000410000 */
[----:B------:R-:W-:-:S02]  /*3b70*/  F2FP.F16.E4M3.UNPACK_B R28, R28 ;  /* 0x0000001cff1c723e */ /* 0x000fc400020006ff */
[----:B------:R-:W-:Y:S01]  /*3b80*/  F2FP.F16.E4M3.UNPACK_B R84, R12 ;  /* 0x0000000cff54723e */ /* 0x000fe200020006ff */
[C---:B------:R-:W-:Y:S01]  /*3b90*/  FMUL.FTZ R92, R10.reuse, R92 ;  /* 0x0000005c0a5c7220 */ /* 0x040fe20000410000 */
[----:B------:R-:W-:Y:S01]  /*3ba0*/  LOP3.LUT R4, R91, 0xff0000, R94, 0xf8, !PT ;  /* 0x00ff00005b047812 */ /* 0x000fe200078ef85e */
[----:B------:R-:W-:Y:S02]  /*3bb0*/  HADD2.F32 R91, -RZ, R90.H0_H0 ;  /* 0x2000005aff5b7230 */ /* 0x000fe40000004100 */
[-C--:B------:R-:W-:Y:S01]  /*3bc0*/  FFMA.FTZ R11, R10, R89.reuse, -R11 ;  /* 0x000000590a0b7223 */ /* 0x080fe2000001080b */
[----:B------:R-:W-:Y:S02]  /*3bd0*/  HADD2.F32 R86, -RZ, R28.H0_H0 ;  /* 0x2000001cff567230 */ /* 0x000fe40000004100 */
[----:B------:R-:W-:Y:S01]  /*3be0*/  FFMA.FTZ R10, R87, R89, R92 ;  /* 0x00000059570a7223 */ /* 0x000fe2000001005c */
[----:B------:R-:W-:Y:S01]  /*3bf0*/  HADD2.F32 R12, -RZ, R84.H0_H0 ;  /* 0x20000054ff0c7230 */ /* 0x000fe20000004100 */
[----:B------:R-:W-:Y:S01]  /*3c00*/  F2FP.F16.E4M3.UNPACK_B R92, R80.H1 ;  /* 0x00000050ff5c723e */ /* 0x000fe200030006ff */
[----:B------:R-:W-:-:S02]  /*3c10*/  HADD2.F32 R87, -RZ, R88.H0_H0 ;  /* 0x20000058ff577230 */ /* 0x000fc40000004100 */
[-C--:B------:R-:W-:Y:S01]  /*3c20*/  FMUL.FTZ R93, R86, R91.reuse ;  /* 0x0000005b565d7220 */ /* 0x080fe20000410000 */
[----:B------:R-:W-:Y:S02]  /*3c30*/  HADD2.F32 R90, -RZ, R90.H1_H1 ;  /* 0x3000005aff5a7230 */ /* 0x000fe40000004100 */
[C---:B------:R-:W-:Y:S01]  /*3c40*/  FMUL.FTZ R91, R12.reuse, R91 ;  /* 0x0000005b0c5b7220 */ /* 0x040fe20000410000 */
[----:B------:R-:W-:Y:S02]  /*3c50*/  HADD2.F32 R89, -RZ, R28.H1_H1 ;  /* 0x3000001cff597230 */ /* 0x000fe40000004100 */
[-C--:B------:R-:W-:Y:S01]  /*3c60*/  FFMA.FTZ R12, R12, R87.reuse, -R93 ;  /* 0x000000570c0c7223 */ /* 0x080fe2000001085d */
[----:B------:R-:W-:Y:S02]  /*3c70*/  HADD2.F32 R84, -RZ, R84.H1_H1 ;  /* 0x30000054ff547230 */ /* 0x000fe40000004100 */
[----:B------:R-:W-:Y:S01]  /*3c80*/  FFMA.FTZ R28, R86, R87, R91 ;  /* 0x00000057561c7223 */ /* 0x000fe2000001005b */
[----:B------:R-:W-:-:S02]  /*3c90*/  HADD2.F32 R86, -RZ, R88.H1_H1 ;  /* 0x30000058ff567230 */ /* 0x000fc40000004100 */
[C---:B------:R-:W-:Y:S01]  /*3ca0*/  FMUL.FTZ R87, R89.reuse, R90 ;  /* 0x0000005a59577220 */ /* 0x040fe20000410000 */
[----:B------:R-:W-:Y:S01]  /*3cb0*/  F2FP.F16.E4M3.UNPACK_B R88, R30.H1 ;  /* 0x0000001eff58723e */ /* 0x000fe200030006ff */
[C---:B------:R-:W-:Y:S01]  /*3cc0*/  FMUL.FTZ R94, R84.reuse, R90 ;  /* 0x0000005a545e7220 */ /* 0x040fe20000410000 */
[----:B------:R-:W-:Y:S01]  /*3cd0*/  F2FP.F16.E4M3.UNPACK_B R91, R82.H1 ;  /* 0x00000052ff5b723e */ /* 0x000fe200030006ff */
[----:B------:R-:W-:Y:S01]  /*3ce0*/  FFMA.FTZ R87, R84, R86, -R87 ;  /* 0x0000005654577223 */ /* 0x000fe20000010857 */
[----:B------:R-:W-:Y:S01]  /*3cf0*/  F2FP.F16.E4M3.UNPACK_B R84, R14.H1 ;  /* 0x0000000eff54723e */ /* 0x000fe200030006ff */
[----:B------:R-:W-:Y:S02]  /*3d00*/  HADD2.F32 R95, -RZ, R92.H0_H0 ;  /* 0x2000005cff5f7230 */ /* 0x000fe40000004100 */
[----:B------:R-:W-:Y:S01]  /*3d10*/  FFMA.FTZ R89, R89, R86, R94 ;  /* 0x0000005659597223 */ /* 0x000fe2000001005e */
[----:B------:R-:W-:Y:S01]  /*3d20*/  HADD2.F32 R90, -RZ, R88.H0_H0 ;  /* 0x20000058ff5a7230 */ /* 0x000fe20000004100 */
[----:B------:R-:W-:Y:S01]  /*3d30*/  F2FP.F16.E4M3.UNPACK_B R14, R14 ;  /* 0x0000000eff0e723e */ /* 0x000fe200020006ff */
[----:B------:R-:W-:Y:S01]  /*3d40*/  HADD2.F32 R86, -RZ, R84.H0_H0 ;  /* 0x20000054ff567230 */ /* 0x000fe20000004100 */
[----:B------:R-:W-:Y:S01]  /*3d50*/  F2FP.SATFINITE.E4M3.F32.PACK_AB_MERGE_C R9, R10, R9, RZ ;  /* 0x000000090a09723e */ /* 0x000fe200048070ff */
[----:B------:R-:W-:-:S02]  /*3d60*/  HADD2.F32 R93, -RZ, R91.H0_H0 ;  /* 0x2000005bff5d7230 */ /* 0x000fc40000004100 */
[-C--:B------:R-:W-:Y:S01]  /*3d70*/  FMUL.FTZ R99, R90, R95.reuse ;  /* 0x0000005f5a637220 */ /* 0x080fe20000410000 */
[----:B------:R-:W-:Y:S02]  /*3d80*/  HADD2.F32 R97, -RZ, R92.H1_H1 ;  /* 0x3000005cff617230 */ /* 0x000fe40000004100 */
[C---:B------:R-:W-:Y:S01]  /*3d90*/  FMUL.FTZ R95, R86.reuse, R95 ;  /* 0x0000005f565f7220 */ /* 0x040fe20000410000 */
[----:B------:R-:W-:Y:S02]  /*3da0*/  HADD2.F32 R88, -RZ, R88.H1_H1 ;  /* 0x30000058ff587230 */ /* 0x000fe40000004100 */
[----:B------:R-:W-:Y:S01]  /*3db0*/  FFMA.FTZ R92, R86, R93, -R99 ;  /* 0x0000005d565c7223 */ /* 0x000fe20000010863 */
[----:B------:R-:W-:Y:S01]  /*3dc0*/  HADD2.F32 R84, -RZ, R84.H1_H1 ;  /* 0x30000054ff547230 */ /* 0x000fe20000004100 */
[----:B------:R-:W-:Y:S01]  /*3dd0*/  F2FP.F16.E4M3.UNPACK_B R86, R80 ;  /* 0x00000050ff56723e */ /* 0x000fe200020006ff */
[----:B------:R-:W-:Y:S02]  /*3de0*/  HADD2.F32 R91, -RZ, R91.H1_H1 ;  /* 0x3000005bff5b7230 */ /* 0x000fe40000004100 */
[-C--:B------:R-:W-:Y:S01]  /*3df0*/  FMUL.FTZ R99, R88, R97.reuse ;  /* 0x0000006158637220 */ /* 0x080fe20000410000 */
[----:B------:R-:W-:Y:S01]  /*3e00*/  F2FP.F16.E4M3.UNPACK_B R80, R30 ;  /* 0x0000001eff50723e */ /* 0x000fe200020006ff */
[----:B------:R-:W-:Y:S01]  /*3e10*/  FMUL.FTZ R97, R84, R97 ;  /* 0x0000006154617220 */ /* 0x000fe20000410000 */
[----:B------:R-:W-:Y:S01]  /*3e20*/  FFMA.FTZ R90, R90, R93, R95 ;  /* 0x0000005d5a5a7223 */ /* 0x000fe2000001005f */
[-C--:B------:R-:W-:Y:S01]  /*3e30*/  FFMA.FTZ R103, R84, R91.reuse, -R99 ;  /* 0x0000005b54677223 */ /* 0x080fe20000010863 */
[----:B------:R-:W-:Y:S01]  /*3e40*/  F2FP.F16.E4M3.UNPACK_B R84, R82 ;  /* 0x00000052ff54723e */ /* 0x000fe200020006ff */
[----:B------:R-:W-:Y:S01]  /*3e50*/  FFMA.FTZ R107, R88, R91, R97 ;  /* 0x0000005b586b7223 */ /* 0x000fe20000010061 */
[----:B------:R-:W-:Y:S01]  /*3e60*/  HADD2.F32 R82, -RZ, R80.H0_H0 ;  /* 0x20000050ff527230 */ /* 0x000fe20000004100 */
[----:B------:R-:W-:Y:S01]  /*3e70*/  F2FP.SATFINITE.E4M3.F32.PACK_AB_MERGE_C R8, R11, R8, RZ ;  /* 0x000000080b08723e */ /* 0x000fe200048070ff */
[--C-:B------:R-:W-:Y:S01]  /*3e80*/  HADD2.F32 R95, -RZ, R86.reuse.H0_H0 ;  /* 0x20000056ff5f7230 */ /* 0x100fe20000004100 */
[----:B------:R-:W-:Y:S01]  /*3e90*/  F2FP.F16.E4M3.UNPACK_B R10, R29 ;  /* 0x0000001dff0a723e */ /* 0x000fe200020006ff */
[----:B------:R-:W-:Y:S01]  /*3ea0*/  HADD2.F32 R97, -RZ, R86.H1_H1 ;  /* 0x30000056ff617230 */ /* 0x000fe20000004100 */
[----:B------:R-:W-:Y:S01]  /*3eb0*/  F2FP.F16.E4M3.UNPACK_B R11, R7 ;  /* 0x00000007ff0b723e */ /* 0x000fe200020006ff */
[----:B------:R-:W-:-:S02]  /*3ec0*/  HADD2.F32 R30, -RZ, R14.H0_H0 ;  /* 0x2000000eff1e7230 */ /* 0x000fc40000004100 */
[-C--:B------:R-:W-:Y:S01]  /*3ed0*/  FMUL.FTZ R99, R82, R95.reuse ;  /* 0x0000005f52637220 */ /* 0x080fe20000410000 */
[----:B------:R-:W-:Y:S01]  /*3ee0*/  HADD2.F32 R80, -RZ, R80.H1_H1 ;  /* 0x30000050ff507230 */ /* 0x000fe20000004100 */
[----:B------:R-:W-:Y:S01]  /*3ef0*/  F2FP.SATFINITE.E4M3.F32.PACK_AB_MERGE_C R28, R89, R28, R9 ;  /* 0x0000001c591c723e */ /* 0x000fe20004807009 */
[----:B------:R-:W-:Y:S02]  /*3f00*/  HADD2.F32 R14, -RZ, R14.H1_H1 ;  /* 0x3000000eff0e7230 */ /* 0x000fe40000004100 */
[----:B------:R-:W-:Y:S01]  /*3f10*/  FMUL.FTZ R95, R30, R95 ;  /* 0x0000005f1e5f7220 */ /* 0x000fe20000410000 */
[--C-:B------:R-:W-:Y:S02]  /*3f20*/  HADD2.F32 R91, -RZ, R84.reuse.H0_H0 ;  /* 0x20000054ff5b7230 */ /* 0x100fe40000004100 */
[-C--:B------:R-:W-:Y:S01]  /*3f30*/  FMUL.FTZ R101, R80, R97.reuse ;  /* 0x0000006150657220 */ /* 0x080fe20000410000 */
[----:B------:R-:W-:Y:S02]  /*3f40*/  HADD2.F32 R93, -RZ, R84.H1_H1 ;  /* 0x30000054ff5d7230 */ /* 0x000fe40000004100 */
[----:B------:R-:W-:Y:S01]  /*3f50*/  FMUL.FTZ R97, R14, R97 ;  /* 0x000000610e617220 */ /* 0x000fe20000410000 */
[----:B------:R-:W-:Y:S01]  /*3f60*/  F2FP.F16.E4M3.UNPACK_B R9, R13 ;  /* 0x0000000dff09723e */ /* 0x000fe200020006ff */
[-C--:B------:R-:W-:Y:S01]  /*3f70*/  FFMA.FTZ R99, R30, R91.reuse, -R99 ;  /* 0x0000005b1e637223 */ /* 0x080fe20000010863 */
[----:B------:R-:W-:Y:S01]  /*3f80*/  FFMA.FTZ R30, R82, R91, R95 ;  /* 0x0000005b521e7223 */ /* 0x000fe2000001005f */
[----:B------:R-:W-:Y:S01]  /*3f90*/  FFMA.FTZ R97, R80, R93, R97 ;  /* 0x0000005d50617223 */ /* 0x000fe20000010061 */
[----:B------:R-:W-:Y:S01]  /*3fa0*/  F2FP.SATFINITE.E4M3.F32.PACK_AB_MERGE_C R12, R87, R12, R8 ;  /* 0x0000000c570c723e */ /* 0x000fe20004807008 */
[----:B------:R-:W-:Y:S01]  /*3fb0*/  HADD2.F32 R80, -RZ, R10.H0_H0 ;  /* 0x2000000aff507230 */ /* 0x000fe20000004100 */
[----:B------:R-:W-:Y:S01]  /*3fc0*/  F2FP.F16.E4M3.UNPACK_B R82, R6 ;  /* 0x00000006ff52723e */ /* 0x000fe200020006ff */
[----:B------:R-:W-:Y:S01]  /*3fd0*/  HADD2.F32 R89, -RZ, R11.H0_H0 ;  /* 0x2000000bff597230 */ /* 0x000fe20000004100 */
[----:B------:R-:W-:Y:S01]  /*3fe0*/  F2FP.F16.E4M3.UNPACK_B R29, R29.H1 ;  /* 0x0000001dff1d723e */ /* 0x000fe200030006ff */
        /* <DEDUP_REMOVED lines=15> */
[-C--:B------:R-:W-:Y:S01]  /*40e0*/  FFMA.FTZ R11, R11, R82.reuse, -R80 ;  /* 0x000000520b0b7223 */ /* 0x080fe20000010850 */
[----:B------:R-:W-:Y:S02]  /*40f0*/  HADD2.F32 R80, -RZ, R29.H0_H0 ;  /* 0x2000001dff507230 */ /* 0x000fe40000004100 */
[----:B------:R-:W-:Y:S01]  /*4100*/  FFMA.FTZ R10, R10, R82, R87 ;  /* 0x000000520a0a7223 */ /* 0x000fe20000010057 */
[----:B------:R-:W-:Y:S01]  /*4110*/  HADD2.F32 R7, -RZ, R13.H0_H0 ;  /* 0x2000000dff077230 */ /* 0x000fe20000004100 */
[----:B------:R-:W-:Y:S01]  /*4120*/  F2FP.SATFINITE.E4M3.F32.PACK_AB_MERGE_C R90, R107, R90, RZ ;  /* 0x0000005a6b5a723e */ /* 0x000fe200048070ff */
[----:B------:R-:W-:Y:S01]  /*4130*/  HADD2.F32 R86, -RZ, R84.H0_H0 ;  /* 0x20000054ff567230 */ /* 0x000fe20000004100 */
[----:B------:R-:W-:Y:S01]  /*4140*/  F2FP.F16.E4M3.UNPACK_B R91, R4.H1 ;  /* 0x00000004ff5b723e */ /* 0x000fe200030006ff */
[----:B------:R-:W-:Y:S01]  /*4150*/  HADD2.F32 R82, -RZ, R29.H1_H1 ;  /* 0x3000001dff527230 */ /* 0x000fe20000004100 */
[----:B------:R-:W-:Y:S01]  /*4160*/  F2FP.SATFINITE.E4M3.F32.PACK_AB_MERGE_C R30, R97, R30, R90 ;  /* 0x0000001e611e723e */ /* 0x000fe2000480705a */
[----:B------:R-:W-:-:S02]  /*4170*/  HADD2.F32 R29, -RZ, R6.H0_H0 ;  /* 0x20000006ff1d7230 */ /* 0x000fc40000004100 */
[-C--:B------:R-:W-:Y:S01]  /*4180*/  FMUL.FTZ R88, R80, R86.reuse ;  /* 0x0000005650587220 */ /* 0x080fe20000410000 */
[----:B------:R-:W-:Y:S02]  /*4190*/  HADD2.F32 R13, -RZ, R13.H1_H1 ;  /* 0x3000000dff0d7230 */ /* 0x000fe40000004100 */
[C---:B------:R-:W-:Y:S01]  /*41a0*/  FMUL.FTZ R87, R7.reuse, R86 ;  /* 0x0000005607577220 */ /* 0x040fe20000410000 */
[----:B------:R-:W-:Y:S02]  /*41b0*/  HADD2.F32 R84, -RZ, R84.H1_H1 ;  /* 0x30000054ff547230 */ /* 0x000fe40000004100 */
[----:B------:R-:W-:Y:S01]  /*41c0*/  FFMA.FTZ R14, R14, R93, -R101 ;  /* 0x0000005d0e0e7223 */ /* 0x000fe20000010865 */
[----:B------:R-:W-:Y:S02]  /*41d0*/  HADD2.F32 R86, -RZ, R6.H1_H1 ;  /* 0x30000006ff567230 */ /* 0x000fe40000004100 */
[-C--:B------:R-:W-:Y:S01]  /*41e0*/  FFMA.FTZ R6, R7, R29.reuse, -R88 ;  /* 0x0000001d07067223 */ /* 0x080fe20000010858 */
[----:B------:R-:W-:Y:S01]  /*41f0*/  FFMA.FTZ R7, R80, R29, R87 ;  /* 0x0000001d50077223 */ /* 0x000fe20000010057 */
[-C--:B------:R-:W-:Y:S01]  /*4200*/  FMUL.FTZ R87, R13, R84.reuse ;  /* 0x000000540d577220 */ /* 0x080fe20000410000 */
[----:B------:R-:W-:Y:S01]  /*4210*/  FMUL.FTZ R90, R82, R84 ;  /* 0x00000054525a7220 */ /* 0x000fe20000410000 */
[----:B------:R-:W-:Y:S01]  /*4220*/  F2FP.F16.E4M3.UNPACK_B R29, R15 ;  /* 0x0000000fff1d723e */ /* 0x000fe200020006ff */
[----:B------:R-:W-:-:S02]  /*4230*/  HADD2.F32 R93, -RZ, R91.H0_H0 ;  /* 0x2000005bff5d7230 */ /* 0x000fc40000004100 */
[-C--:B------:R-:W-:Y:S01]  /*4240*/  FFMA.FTZ R94, R82, R86.reuse, R87 ;  /* 0x00000056525e7223 */ /* 0x080fe20000010057 */
[----:B------:R-:W-:Y:S01]  /*4250*/  F2FP.F16.E4M3.UNPACK_B R82, R31.H1 ;  /* 0x0000001fff52723e */ /* 0x000fe200030006ff */
[----:B------:R-:W-:Y:S01]  /*4260*/  FFMA.FTZ R13, R13, R86, -R90 ;  /* 0x000000560d0d7223 */ /* 0x000fe2000001085a */
[----:B------:R-:W-:Y:S01]  /*4270*/  F2FP.F16.E4M3.UNPACK_B R87, R5 ;  /* 0x00000005ff57723e */ /* 0x000fe200020006ff */
[----:B------:R-:W-:Y:S01]  /*4280*/  HADD2.F32 R91, -RZ, R91.H1_H1 ;  /* 0x3000005bff5b7230 */ /* 0x000fe20000004100 */
[----:B------:R-:W-:Y:S02]  /*4290*/  F2FP.F16.E4M3.UNPACK_B R15, R15.H1 ;  /* 0x0000000fff0f723e */ /* 0x000fe400030006ff */
[----:B------:R-:W-:Y:S01]  /*42a0*/  F2FP.F16.E4M3.UNPACK_B R90, R4 ;  /* 0x00000004ff5a723e */ /* 0x000fe200020006ff */
[--C-:B------:R-:W-:Y:S01]  /*42b0*/  HADD2.F32 R4, -RZ, R82.reuse.H0_H0 ;  /* 0x20000052ff047230 */ /* 0x100fe20000004100 */
[----:B------:R-:W-:Y:S01]  /*42c0*/  F2FP.F16.E4M3.UNPACK_B R5, R5.H1 ;  /* 0x00000005ff05723e */ /* 0x000fe200030006ff */
[----:B------:R-:W-:Y:S01]  /*42d0*/  HADD2.F32 R80, -RZ, R15.H0_H0 ;  /* 0x2000000fff507230 */ /* 0x000fe20000004100 */
[----:B------:R-:W-:Y:S01]  /*42e0*/  F2FP.SATFINITE.E4M3.F32.PACK_AB_MERGE_C R92, R103, R92, RZ ;  /* 0x0000005c675c723e */ /* 0x000fe200048070ff */
[----:B------:R-:W-:Y:S01]  /*42f0*/  HADD2.F32 R82, -RZ, R82.H1_H1 ;  /* 0x30000052ff527230 */ /* 0x000fe20000004100 */
[----:B------:R-:W-:Y:S01]  /*4300*/  F2FP.F16.E4M3.UNPACK_B R84, R31 ;  /* 0x0000001fff54723e */ /* 0x000fe200020006ff */
[----:B------:R-:W-:Y:S01]  /*4310*/  HADD2.F32 R89, -RZ, R5.H0_H0 ;  /* 0x20000005ff597230 */ /* 0x000fe20000004100 */
[----:B------:R-:W-:Y:S01]  /*4320*/  F2FP.SATFINITE.E4M3.F32.PACK_AB_MERGE_C R14, R14, R99, R92 ;  /* 0x000000630e0e723e */ /* 0x000fe2000480705c */
[----:B------:R-:W-:-:S02]  /*4330*/  HADD2.F32 R92, -RZ, R90.H0_H0 ;  /* 0x2000005aff5c7230 */ /* 0x000fc40000004100 */
[-C--:B------:R-:W-:Y:S01]  /*4340*/  FMUL.FTZ R97, R4, R93.reuse ;  /* 0x0000005d04617220 */ /* 0x080fe20000410000 */
[----:B------:R-:W-:Y:S02]  /*4350*/  HADD2.F32 R86, -RZ, R84.H0_H0 ;  /* 0x20000054ff567230 */ /* 0x000fe40000004100 */
[C---:B------:R-:W-:Y:S01]  /*4360*/  FMUL.FTZ R93, R80.reuse, R93 ;  /* 0x0000005d505d7220 */ /* 0x040fe20000410000 */
[----:B------:R-:W-:Y:S02]  /*4370*/  HADD2.F32 R15, -RZ, R15.H1_H1 ;  /* 0x3000000fff0f7230 */ /* 0x000fe40000004100 */
[----:B------:R-:W-:Y:S01]  /*4380*/  FFMA.FTZ R97, R80, R89, -R97 ;  /* 0x0000005950617223 */ /* 0x000fe20000010861 */
[----:B------:R-:W-:Y:S02]  /*4390*/  HADD2.F32 R31, -RZ, R29.H0_H0 ;  /* 0x2000001dff1f7230 */ /* 0x000fe40000004100 */
[----:B------:R-:W-:Y:S01]  /*43a0*/  FMUL.FTZ R96, R86, R92 ;  /* 0x0000005c56607220 */ /* 0x000fe20000410000 */
[----:B------:R-:W-:-:S02]  /*43b0*/  HADD2.F32 R88, -RZ, R87.H0_H0 ;  /* 0x20000057ff587230 */ /* 0x000fc40000004100 */
[-C--:B------:R-:W-:Y:S01]  /*43c0*/  FMUL.FTZ R80, R82, R91.reuse ;  /* 0x0000005b52507220 */ /* 0x080fe20000410000 */
[----:B------:R-:W-:Y:S02]  /*43d0*/  HADD2.F32 R84, -RZ, R84.H1_H1 ;  /* 0x30000054ff547230 */ /* 0x000fe40000004100 */
[----:B------:R-:W-:Y:S01]  /*43e0*/  FMUL.FTZ R91, R15, R91 ;  /* 0x0000005b0f5b7220 */ /* 0x000fe20000410000 */
[----:B------:R-:W-:Y:S02]  /*43f0*/  HADD2.F32 R90, -RZ, R90.H1_H1 ;  /* 0x3000005aff5a7230 */ /* 0x000fe40000004100 */
[----:B------:R-:W-:Y:S01]  /*4400*/  FFMA.FTZ R93, R4, R89, R93 ;  /* 0x00000059045d7223 */ /* 0x000fe2000001005d */
[----:B------:R-:W-:Y:S02]  /*4410*/  HADD2.F32 R5, -RZ, R5.H1_H1 ;  /* 0x30000005ff057230 */ /* 0x000fe40000004100 */
[----:B------:R-:W-:Y:S01]  /*4420*/  FMUL.FTZ R95, R31, R92 ;  /* 0x0000005c1f5f7220 */ /* 0x000fe20000410000 */
[----:B------:R-:W-:-:S02]  /*4430*/  HADD2.F32 R29, -RZ, R29.H1_H1 ;  /* 0x3000001dff1d7230 */ /* 0x000fc40000004100 */
[----:B------:R-:W-:Y:S01]  /*4440*/  FFMA.FTZ R96, R31, R88, -R96 ;  /* 0x000000581f607223 */ /* 0x000fe20000010860 */
[----:B------:R-:W-:Y:S02]  /*4450*/  HADD2.F32 R87, -RZ, R87.H1_H1 ;  /* 0x30000057ff577230 */ /* 0x000fe40000004100 */
[-C--:B------:R-:W-:Y:S01]  /*4460*/  FMUL.FTZ R4, R84, R90.reuse ;  /* 0x0000005a54047220 */ /* 0x080fe20000410000 */
[-C--:B------:R-:W-:Y:S01]  /*4470*/  FFMA.FTZ R80, R15, R5.reuse, -R80 ;  /* 0x000000050f507223 */ /* 0x080fe20000010850 */
[C---:B------:R-:W-:Y:S01]  /*4480*/  FMUL.FTZ R31, R29.reuse, R90 ;  /* 0x0000005a1d1f7220 */ /* 0x040fe20000410000 */
[----:B------:R-:W-:Y:S01]  /*4490*/  FFMA.FTZ R82, R82, R5, R91 ;  /* 0x0000000552527223 */ /* 0x000fe2000001005b */
[-C--:B------:R-:W-:Y:S01]  /*44a0*/  FFMA.FTZ R29, R29, R87.reuse, -R4 ;  /* 0x000000571d1d7223 */ /* 0x080fe20000010804 */
[----:B------:R-:W-:Y:S01]  /*44b0*/  FFMA.FTZ R95, R86, R88, R95 ;  /* 0x00000058565f7223 */ /* 0x000fe2000001005f */
[----:B------:R-:W-:Y:S01]  /*44c0*/  FFMA.FTZ R84, R84, R87, R31 ;  /* 0x0000005754547223 */ /* 0x000fe2000001001f */
[----:B------:R-:W-:-:S02]  /*44d0*/  F2FP.SATFINITE.E4M3.F32.PACK_AB_MERGE_C R80, R80, R97, RZ ;  /* 0x000000615050723e */ /* 0x000fc400048070ff */
[----:B------:R-:W-:Y:S02]  /*44e0*/  F2FP.SATFINITE.E4M3.F32.PACK_AB_MERGE_C R6, R13, R6, RZ ;  /* 0x000000060d06723e */ /* 0x000fe400048070ff */
[----:B------:R-:W-:Y:S02]  /*44f0*/  F2FP.SATFINITE.E4M3.F32.PACK_AB_MERGE_C R7, R94, R7, RZ ;  /* 0x000000075e07723e */ /* 0x000fe400048070ff */
[----:B------:R-:W-:Y:S02]  /*4500*/  F2FP.SATFINITE.E4M3.F32.PACK_AB_MERGE_C R82, R82, R93, RZ ;  /* 0x0000005d5252723e */ /* 0x000fe400048070ff */
[----:B------:R-:W-:Y:S02]  /*4510*/  F2FP.SATFINITE.E4M3.F32.PACK_AB_MERGE_C R15, R29, R96, R80 ;  /* 0x000000601d0f723e */ /* 0x000fe40004807050 */
[----:B------:R-:W-:Y:S02]  /*4520*/  F2FP.SATFINITE.E4M3.F32.PACK_AB_MERGE_C R13, R11, R8, R6 ;  /* 0x000000080b0d723e */ /* 0x000fe40004807006 */
[----:B------:R-:W-:-:S02]  /*4530*/  F2FP.SATFINITE.E4M3.F32.PACK_AB_MERGE_C R29, R10, R9, R7 ;  /* 0x000000090a1d723e */ /* 0x000fc40004807007 */
[----:B------:R-:W-:-:S07]  /*4540*/  F2FP.SATFINITE.E4M3.F32.PACK_AB_MERGE_C R31, R84, R95, R82 ;  /* 0x0000005f541f723e */ /* 0x000fce0004807052 */
.L_x_313:
[----:B------:R-:W-:Y:S05]  /*4550*/  BSYNC B1 ;  /* 0x0000000000017941 */ /* 0x000fea0003800000 */
.L_x_312:
[----:B0-----:R3:W-:Y:S01]  /*4560*/  STG.E.128 desc[UR42][R70.64], R12 ;  /* 0x0000000c46007986 */ /* 0x0017e2000c101d2a */
[----:B------:R-:W-:-:S13]  /*4570*/  ISETP.GE.AND P5, PT, R85, R81, PT ;  /* 0x000000515500720c */ /* 0x000fda0003fa6270 */
[----:B------:R-:W-:Y:S05]  /*4580*/  @P5 BRA `(.L_x_302) ;  /* 0x0000000000645947 */ /* 0x000fea0003800000 */
[--C-:B------:R-:W-:Y:S02]  /*4590*/  SHF.R.S32.HI R4, RZ, 0x1f, R85.reuse ;  /* 0x0000001fff047819 */ /* 0x100fe40000011455 */
[----:B------:R-:W-:-:S04]  /*45a0*/  IADD3 R69, P5, P6, R54, R68, R85 ;  /* 0x0000004436457210 */ /* 0x000fc80007ebe055 */
[----:B------:R-:W-:Y:S02]  /*45b0*/  IADD3.X R4, R0, R83, R4, P5, P6 ;  /* 0x0000005300047210 */ /* 0x000fe40002fec404 */
[----:B------:R-:W-:-:S05]  /*45c0*/  IADD3 R66, P5, R69, R66, RZ ;  /* 0x0000004245427210 */ /* 0x000fca0007fbe0ff */
[----:B------:R-:W-:-:S05]  /*45d0*/  IMAD.X R67, R4, 0x1, R67, P5 ;  /* 0x0000000104437824 */ /* 0x000fca00028e0643 */
[----:B--2---:R4:W-:Y:S01]  /*45e0*/  STG.E.128 desc[UR42][R66.64], R28 ;  /* 0x0000001c42007986 */ /* 0x0049e2000c101d2a */
[----:B------:R-:W-:Y:S05]  /*45f0*/  BRA `(.L_x_302) ;  /* 0x0000000000487947 */ /* 0x000fea0003800000 */
.L_x_295:
[----:B------:R-:W-:-:S06]  /*4600*/  UISETP.NE.AND UP0, UPT, UR36, 0x3, UPT ;  /* 0x000000032400788c */ /* 0x000fcc000bf05270 */
[----:B------:R-:W-:-:S13]  /*4610*/  PLOP3.LUT P0, PT, PT, PT, UP0, 0x80, 0x0 ;  /* 0x000000000000781c */ /* 0x000fda0003f0f008 */
[----:B------:R-:W-:Y:S05]  /*4620*/  @!P0 BRA `(.L_x_314) ;  /* 0x0000000000048947 */ /* 0x000fea0003800000 */
[----:B------:R-:W-:Y:S01]  /*4630*/  BPT.TRAP 0x1 ;  /* 0x000000040000795c */ /* 0x000fe20000300000 */
.L_x_314:
[----:B------:R-:W-:Y:S01]  /*4640*/  IMAD R78, R17, 0x8, R16 ;  /* 0x00000008114e7824 */ /* 0x000fe200078e0210 */
[----:B------:R-:W-:Y:S01]  /*4650*/  SHF.L.U32 R79, R156, 0x1f, RZ ;  /* 0x0000001f9c4f7819 */ /* 0x000fe200000006ff */
[----:B------:R-:W-:Y:S01]  /*4660*/  IMAD R4, R2, -0xa0, R33 ;  /* 0xffffff6002047824 */ /* 0x000fe200078e0221 */
[----:B------:R-:W-:Y:S02]  /*4670*/  BSSY B1, `(.L_x_315) ;  /* 0x0000004000017945 */ /* 0x000fe40003800000 */
[----:B------:R-:W0:Y:S02]  /*4680*/  SYNCS.PHASECHK.TRANS64.TRYWAIT P1, [R78+URZ+0x13290], R79 ;  /* 0x0132904f4e0075a7 */ /* 0x000e24000802017f */
[----:B------:R-:W-:Y:S01]  /*4690*/  VIMNMX R4, R4, 0xa0, PT ;  /* 0x000000a004047848 */ /* 0x000fe20003fe0100 */
[----:B0-----:R-:W-:Y:S06]  /*46a0*/  @!P1 BRA `(.L_x_316) ;  /* 0x000000f800d49947 */ /* 0x001fec0003800000 */
.L_x_520:
[----:B------:R-:W-:Y:S05]  /*46b0*/  BSYNC B1 ;  /* 0x0000000000017941 */ /* 0x000fea0003800000 */
.L_x_315:
[----:B------:R-:W-:-:S13]  /*46c0*/  ISETP.GE.AND P1, PT, R23, R4, PT ;  /* 0x000000041700720c */ /* 0x000fda0003f26270 */
[----:B------:R-:W-:Y:S05]  /*46d0*/  @P1 BRA `(.L_x_302) ;  /* 0x0000000000101947 */ /* 0x000fea0003800000 */
[----:B------:R-:W1:Y:S04]  /*46e0*/  @!P3 LDS.128 R4, [R77+0xe000] ;  /* 0x00e000004d04b984 */ /* 0x000e680000000c00 */
[----:B------:R-:W2:Y:S04]  /*46f0*/  @!P2 LDS.128 R8, [R76+0xe000] ;  /* 0x00e000004c08a984 */ /* 0x000ea80000000c00 */
[----:B-1----:R1:W-:Y:S04]  /*4700*/  @!P3 STG.E.128 desc[UR42][R12.64], R4 ;  /* 0x000000040c00b986 */ /* 0x0023e8000c101d2a */
[----:B--2---:R1:W-:Y:S02]  /*4710*/  @!P2 STG.E.128 desc[UR42][R12.64+0x20], R8 ;  /* 0x000020080c00a986 */ /* 0x0043e4000c101d2a */
.L_x_302:
[----:B------:R-:W-:Y:S05]  /*4720*/  BSYNC B0 ;  /* 0x0000000000007941 */ /* 0x000fea0003800000 */
.L_x_294:
[----:B012---:R-:W0:Y:S01]  /*4730*/  S2R R4, SR_TID.X ;  /* 0x0000000000047919 */ /* 0x007e220000002100 */
[----:B------:R-:W-:Y:S01]  /*4740*/  @!PT LDS RZ, [RZ] ;  /* 0x00000000fffff984 */ /* 0x000fe20000000800 */
[----:B------:R-:W-:Y:S01]  /*4750*/  @!PT LDS RZ, [RZ] ;  /* 0x00000000fffff984 */ /* 0x000fe20000000800 */
[----:B------:R-:W-:Y:S01]  /*4760*/  @!PT LDS RZ, [RZ] ;  /* 0x00000000fffff984 */ /* 0x000fe20000000800 */
[----:B------:R-:W-:Y:S01]  /*4770*/  @!PT LDS RZ, [RZ] ;  /* 0x00000000fffff984 */ /* 0x000fe20000000800 */
[----:B------:R1:W-:Y:S06]  /*4780*/  MEMBAR.ALL.CTA ;  /* 0x0000000000007992 */ /* 0x0003ec0000008000 */
[----:B-1----:R-:W1:Y:S01]  /*4790*/  FENCE.VIEW.ASYNC.S ;  /* 0x00000000000073c6 */ /* 0x002e620000000000 */
[----:B------:R-:W-:Y:S05]  /*47a0*/  WARPSYNC.ALL ;  /* 0x0000000000007948 */ /* 0x000fea0003800000 */
[----:B------:R-:W-:Y:S01]  /*47b0*/  BSSY B0, `(.L_x_317) ;  /* 0x0000009000007945 */ /* 0x000fe20003800000 */
[----:B0-----:R-:W-:Y:S01]  /*47c0*/  LOP3.LUT R4, R4, 0x7f, RZ, 0xc0, !PT ;  /* 0x0000007f04047812 */ /* 0x001fe200078ec0ff */
[----:B-1----:R0:W-:Y:S03]  /*47d0*/  BAR.SYNC.DEFER_BLOCKING R35, 0x80 ;  /* 0x000200230000751d */ /* 0x0021e60000010000 */
[----:B------:R-:W-:-:S13]  /*47e0*/  ISETP.NE.AND P5, PT, R4, RZ, PT ;  /* 0x000000ff0400720c */ /* 0x000fda0003fa5270 */
[----:B------:R-:W-:-:S05]  /*47f0*/  @!P5 VIADD R4, R78, 0x132a0 ;  /* 0x000132a04e04d836 */ /* 0x000fca0000000000 */
[----:B------:R-:W-:-:S04]  /*4800*/  @!P5 PRMT R4, RZ, 0x654, R4 ;  /* 0x00000654ff04d816 */ /* 0x000fc80000000004 */
[----:B------:R0:W-:Y:S01]  /*4810*/  @!P5 SYNCS.ARRIVE.TRANS64.RED.A1T0 RZ, [R4+URZ], RZ ;  /* 0x000000ff04ffd9a7 */ /* 0x0001e2000810043f */
[----:B------:R-:W-:Y:S05]  /*4820*/  @!P0 BRA `(.L_x_318) ;  /* 0x0000000000048947 */ /* 0x000fea0003800000 */
[----:B------:R-:W-:Y:S01]  /*4830*/  BPT.TRAP 0x1 ;  /* 0x000000040000795c */ /* 0x000fe20000300000 */
.L_x_318:
[----:B------:R-:W-:Y:S05]  /*4840*/  BSYNC B0 ;  /* 0x0000000000007941 */ /* 0x000fea0003800000 */
.L_x_317:
[----:B------:R-:W1:Y:S01]  /*4850*/  SYNCS.PHASECHK.TRANS64.TRYWAIT P0, [R78+URZ+0x132b0], R79 ;  /* 0x0132b04f4e0075a7 */ /* 0x000e62000800017f */
[----:B------:R-:W-:Y:S04]  /*4860*/  BSSY B0, `(.L_x_319) ;  /* 0x0000002000007945 */ /* 0x000fe80003800000 */
[----:B-1----:R-:W-:Y:S05]  /*4870*/  @!P0 BRA `(.L_x_320) ;  /* 0x000000f800748947 */ /* 0x002fea0003800000 */
.L_x_521:
[----:B------:R-:W-:Y:S05]  /*4880*/  BSYNC B0 ;  /* 0x0000000000007941 */ /* 0x000fea0003800000 */
.L_x_319:
[----:B------:R-:W-:Y:S04]  /*4890*/  BSSY B0, `(.L_x_321) ;  /* 0x0000013000007945 */ /* 0x000fe80003800000 */
[----:B------:R-:W-:Y:S05]  /*48a0*/  @P1 BRA `(.L_x_322) ;  /* 0x0000000000441947 */ /* 0x000fea0003800000 */
[----:B0-----:R-:W-:Y:S01]  /*48b0*/  IMAD.WIDE R4, R2, 0xa0, R56 ;  /* 0x000000a002047825 */ /* 0x001fe200078e0238 */
[----:B------:R-:W-:Y:S01]  /*48c0*/  ULDC.64 UR4, c[0x0][0x318] ;  /* 0x0000c60000047ab9 */ /* 0x000fe20000000a00 */
[----:B------:R-:W-:Y:S02]  /*48d0*/  ULDC.64 UR6, c[0x0][0x308] ;  /* 0x0000c20000067ab9 */ /* 0x000fe40000000a00 */
[----:B------:R-:W-:Y:S02]  /*48e0*/  IMAD.MOV.U32 R6, RZ, RZ, R50 ;  /* 0x000000ffff067224 */ /* 0x000fe400078e0032 */
[----:B------:R-:W-:Y:S02]  /*48f0*/  IMAD.MOV.U32 R7, RZ, RZ, R75 ;  /* 0x000000ffff077224 */ /* 0x000fe400078e004b */
[----:B------:R-:W-:Y:S02]  /*4900*/  IMAD R5, R5, UR4, RZ ;  /* 0x0000000405057c24 */ /* 0x000fe4000f8e02ff */
[----:B------:R-:W-:Y:S01]  /*4910*/  IMAD.WIDE.U32 R6, R4, UR4, R6 ;  /* 0x0000000404067c25 */ /* 0x000fe2000f8e0006 */
[----:B------:R-:W-:-:S03]  /*4920*/  ULDC UR4, c[0x0][0x2e4] ;  /* 0x0000b90000047ab9 */ /* 0x000fc60000000800 */
[----:B------:R-:W-:Y:S01]  /*4930*/  IMAD R5, R4, UR5, R5 ;  /* 0x0000000504057c24 */ /* 0x000fe2000f8e0205 */
[----:B------:R-:W-:-:S04]  /*4940*/  IADD3 R8, P0, R6, UR6, RZ ;  /* 0x0000000606087c10 */ /* 0x000fc8000ff1e0ff */
[----:B------:R-:W-:Y:S02]  /*4950*/  IADD3.X R9, R7, UR7, R5, P0, !PT ;  /* 0x0000000707097c10 */ /* 0x000fe400087fe405 */
[----:B------:R-:W-:-:S13]  /*4960*/  ISETP.GE.AND P0, PT, R18, UR4, PT ;  /* 0x0000000412007c0c */ /* 0x000fda000bf06270 */
[----:B------:R-:W0:Y:S04]  /*4970*/  @!P0 LDS.128 R4, [R77+0x6000] ;  /* 0x006000004d048984 */ /* 0x000e280000000c00 */
[----:B0-----:R-:W-:Y:S01]  /*4980*/  @!P0 STG.E.128 desc[UR42][R8.64], R4 ;  /* 0x0000000408008986 */ /* 0x001fe2000c101d2a */
[----:B------:R-:W-:-:S13]  /*4990*/  ISETP.GE.AND P0, PT, R34, UR4, PT ;  /* 0x0000000422007c0c */ /* 0x000fda000bf06270 */
[----:B------:R-:W0:Y:S04]  /*49a0*/  @!P0 LDS.128 R4, [R76+0x6000] ;  /* 0x006000004c048984 */ /* 0x000e280000000c00 */
[----:B0-----:R2:W-:Y:S02]  /*49b0*/  @!P0 STG.E.128 desc[UR42][R8.64+0x20], R4 ;  /* 0x0000200408008986 */ /* 0x0015e4000c101d2a */
.L_x_322:
[----:B------:R-:W-:Y:S05]  /*49c0*/  BSYNC B0 ;  /* 0x0000000000007941 */ /* 0x000fea0003800000 */
.L_x_321:
[----:B------:R-:W-:Y:S01]  /*49d0*/  @!PT LDS RZ, [RZ] ;  /* 0x00000000fffff984 */ /* 0x000fe20000000800 */
[----:B------:R-:W-:Y:S01]  /*49e0*/  @!PT LDS RZ, [RZ] ;  /* 0x00000000fffff984 */ /* 0x000fe20000000800 */
[----:B------:R-:W-:Y:S01]  /*49f0*/  @!PT LDS RZ, [RZ] ;  /* 0x00000000fffff984 */ /* 0x000fe20000000800 */
[----:B------:R-:W-:Y:S01]  /*4a00*/  @!PT LDS RZ, [RZ] ;  /* 0x00000000fffff984 */ /* 0x000fe20000000800 */
[----:B------:R5:W-:Y:S06]  /*4a10*/  MEMBAR.ALL.CTA ;  /* 0x0000000000007992 */ /* 0x000bec0000008000 */
[----:B-----5:R-:W5:Y:S02]  /*4a20*/  FENCE.VIEW.ASYNC.S ;  /* 0x00000000000073c6 */ /* 0x020f640000000000 */
[----:B-----5:R0:W-:Y:S01]  /*4a30*/  BAR.SYNC.DEFER_BLOCKING R35, 0x80 ;  /* 0x000200230000751d */ /* 0x0201e20000010000 */
[----:B------:R-:W-:Y:S01]  /*4a40*/  LOP3.LUT P6, RZ, R22, 0x2, RZ, 0xc0, !PT ;  /* 0x0000000216ff7812 */ /* 0x000fe200078cc0ff */
[----:B------:R-:W-:Y:S01]  /*4a50*/  VIADD R17, R17, 0x1 ;  /* 0x0000000111117836 */ /* 0x000fe20000000000 */
[----:B------:R-:W-:Y:S01]  /*4a60*/  PLOP3.LUT P0, PT, PT, PT, PT, 0x8, 0x0 ;  /* 0x000000000000781c */ /* 0x000fe20003f0e170 */
[----:B-1----:R-:W-:-:S03]  /*4a70*/  @!P5 VIADD R78, R78, 0x132c0 ;  /* 0x000132c04e4ed836 */ /* 0x002fc60000000000 */
[C---:B------:R-:W-:Y:S02]  /*4a80*/  ISETP.NE.AND P1, PT, R17.reuse, 0x2, PT ;  /* 0x000000021100780c */ /* 0x040fe40003f25270 */
[----:B------:R-:W-:Y:S02]  /*4a90*/  @!P5 PRMT R78, RZ, 0x654, R78 ;  /* 0x00000654ff4ed816 */ /* 0x000fe4000000004e */
[----:B--2---:R-:W-:Y:S02]  /*4aa0*/  SEL R5, RZ, 0x1, P1 ;  /* 0x00000001ff057807 */ /* 0x004fe40000800000 */
[----:B------:R-:W-:Y:S02]  /*4ab0*/  SEL R17, R17, RZ, P1 ;  /* 0x000000ff11117207 */ /* 0x000fe40000800000 */
[----:B------:R-:W-:Y:S01]  /*4ac0*/  LOP3.LUT R156, R156, R5, RZ, 0x3c, !PT ;  /* 0x000000059c9c7212 */ /* 0x000fe200078e3cff */
[----:B------:R0:W-:Y:S01]  /*4ad0*/  @!P5 SYNCS.ARRIVE.TRANS64.RED.A1T0 RZ, [R78+URZ], RZ ;  /* 0x000000ff4effd9a7 */ /* 0x0001e2000810043f */
[----:B------:R-:W-:Y:S05]  /*4ae0*/  @P6 BRA `(.L_x_323) ;  /* 0xffffffd400906947 */ /* 0x000fea000383ffff */
.L_x_289:
[----:B------:R-:W1:Y:S01]  /*4af0*/  LDC R0, c[0x0][0x428] ;  /* 0x00010a00ff007b82 */ /* 0x000e620000000800 */
[----:B------:R-:W-:Y:S04]  /*4b00*/  BSSY B0, `(.L_x_324) ;  /* 0x0000004000007945 */ /* 0x000fe80003800000 */
[----:B------:R-:W-:Y:S05]  /*4b10*/  @P0 BRA `(.L_x_325) ;  /* 0x0000000000080947 */ /* 0x000fea0003800000 */
[----:B------:R-:W2:Y:S02]  /*4b20*/  FENCE.VIEW.ASYNC.G ;  /* 0x00000000000073c6 */ /* 0x000ea40000000100 */
[----:B--2---:R-:W-:Y:S06]  /*4b30*/  BAR.ARV 0xc, 0x200 ;  /* 0x0308000000007b1d */ /* 0x004fec0000002000 */
.L_x_325:
[----:B------:R-:W-:Y:S05]  /*4b40*/  BSYNC B0 ;  /* 0x0000000000007941 */ /* 0x000fea0003800000 */
.L_x_324:
[----:B0-----:R-:W2:Y:S01]  /*4b50*/  LDL R4, [R1+0x3c] ;  /* 0x00003c0001047983 */ /* 0x001ea20000100800 */
[----:B------:R-:W-:-:S03]  /*4b60*/  ULDC.64 UR4, c[0x0][0x990] ;  /* 0x0002640000047ab9 */ /* 0x000fc60000000a00 */
[----:B------:R-:W4:Y:S01]  /*4b70*/  LDL R5, [R1+0x24] ;  /* 0x0000240001057983 */ /* 0x000f220000100800 */
[----:B------:R-:W-:Y:S01]  /*4b80*/  ISETP.NE.U32.AND P0, PT, RZ, UR4, PT ;  /* 0x00000004ff007c0c */ /* 0x000fe2000bf05070 */
[----:B------:R-:W-:Y:S01]  /*4b90*/  ULDC.64 UR6, c[0x0][0x998] ;  /* 0x0002660000067ab9 */ /* 0x000fe20000000a00 */
[----:B-1----:R-:W-:Y:S01]  /*4ba0*/  ISETP.NE.AND P4, PT, R0, 0x1, PT ;  /* 0x000000010000780c */ /* 0x002fe20003f85270 */
[----:B------:R-:W-:Y:S01]  /*4bb0*/  IMAD.MOV.U32 R7, RZ, RZ, R26 ;  /* 0x000000ffff077224 */ /* 0x000fe200078e001a */
[----:B------:R-:W-:Y:S02]  /*4bc0*/  ISETP.NE.AND.EX P0, PT, RZ, UR5, PT, P0 ;  /* 0x00000005ff007c0c */ /* 0x000fe4000bf05300 */
[----:B------:R-:W-:-:S04]  /*4bd0*/  ISETP.NE.U32.AND P1, PT, RZ, UR6, PT ;  /* 0x00000006ff007c0c */ /* 0x000fc8000bf25070 */
[----:B------:R-:W-:-:S05]  /*4be0*/  ISETP.NE.AND.EX P1, PT, RZ, UR7, PT, P1 ;  /* 0x00000007ff007c0c */ /* 0x000fca000bf25310 */
[----:B------:R-:W0:Y:S08]  /*4bf0*/  @P4 LDC R3, c[0x0][0x42c] ;  /* 0x00010b00ff034b82 */ /* 0x000e300000000800 */
[----:B------:R-:W2:Y:S08]  /*4c00*/  @P0 LDC.64 R10, c[0x0][0x9a8] ;  /* 0x00026a00ff0a0b82 */ /* 0x000eb00000000a00 */
[----:B------:R-:W1:Y:S08]  /*4c10*/  @P4 LDC R2, c[0x0][0x430] ;  /* 0x00010c00ff024b82 */ /* 0x000e700000000800 */
[----:B---3--:R-:W3:Y:S01]  /*4c20*/  @P1 LDC.64 R12, c[0x0][0x9b8] ;  /* 0x00026e00ff0c1b82 */ /* 0x008ee20000000a00 */
[----:B0-----:R-:W-:-:S07]  /*4c30*/  @P4 IMAD.HI.U32 R3, R26, R3, RZ ;  /* 0x000000031a034227 */ /* 0x001fce00078e00ff */
[----:B------:R-:W0:Y:S08]  /*4c40*/  @P0 LDC.64 R14, c[0x0][0x9b0] ;  /* 0x00026c00ff0e0b82 */ /* 0x000e300000000a00 */
[----:B------:R-:W0:Y:S01]  /*4c50*/  @P1 LDC.64 R20, c[0x0][0x9c0] ;  /* 0x00027000ff141b82 */ /* 0x000e220000000a00 */
[----:B-1----:R-:W-:-:S04]  /*4c60*/  @P4 SHF.R.U32.HI R7, RZ, R2, R3 ;  /* 0x00000002ff074219 */ /* 0x002fc80000011603 */
[----:B------:R-:W-:Y:S01]  /*4c70*/  @P0 SHF.R.S32.HI R9, RZ, 0x1f, R7 ;  /* 0x0000001fff090819 */ /* 0x000fe20000011407 */
[C---:B--2---:R-:W-:Y:S02]  /*4c80*/  @P0 IMAD R0, R4.reuse, R10, RZ ;  /* 0x0000000a04000224 */ /* 0x044fe400078e02ff */
[----:B---3--:R-:W-:Y:S02]  /*4c90*/  @P1 IMAD R4, R4, R12, RZ ;  /* 0x0000000c04041224 */ /* 0x008fe400078e02ff */
[C---:B----4-:R-:W-:Y:S02]  /*4ca0*/  @P0 IMAD R11, R5.reuse, R11, R0 ;  /* 0x0000000b050b0224 */ /* 0x050fe400078e0200 */
[----:B------:R-:W-:-:S04]  /*4cb0*/  @P0 IMAD.WIDE.U32 R2, R5, R10, RZ ;  /* 0x0000000a05020225 */ /* 0x000fc800078e00ff */
[----:B------:R-:W-:Y:S01]  /*4cc0*/  @P0 IMAD.IADD R3, R3, 0x1, R11 ;  /* 0x0000000103030824 */ /* 0x000fe200078e020b */
[----:B------:R-:W-:Y:S01]  /*4cd0*/  @P1 SHF.R.S32.HI R11, RZ, 0x1f, R7 ;  /* 0x0000001fff0b1819 */ /* 0x000fe20000011407 */
[C---:B------:R-:W-:Y:S02]  /*4ce0*/  @P1 IMAD R13, R5.reuse, R13, R4 ;  /* 0x0000000d050d1224 */ /* 0x040fe400078e0204 */
[----:B------:R-:W-:-:S04]  /*4cf0*/  @P1 IMAD.WIDE.U32 R4, R5, R12, RZ ;  /* 0x0000000c05041225 */ /* 0x000fc800078e00ff */
[----:B0-----:R-:W-:Y:S02]  /*4d00*/  @P0 IMAD R0, R9, R14, RZ ;  /* 0x0000000e09000224 */ /* 0x001fe400078e02ff */
[----:B------:R-:W-:Y:S02]  /*4d10*/  @P1 IMAD R6, R11, R20, RZ ;  /* 0x000000140b061224 */ /* 0x000fe400078e02ff */
[----:B------:R-:W-:Y:S02]  /*4d20*/  @P1 IMAD.IADD R5, R5, 0x1, R13 ;  /* 0x0000000105051824 */ /* 0x000fe400078e020d */
[C---:B------:R-:W-:Y:S02]  /*4d30*/  @P0 IMAD R9, R7.reuse, R15, R0 ;  /* 0x0000000f07090224 */ /* 0x040fe400078e0200 */
[----:B------:R-:W-:-:S04]  /*4d40*/  @P0 IMAD.WIDE.U32 R2, R7, R14, R2 ;  /* 0x0000000e07020225 */ /* 0x000fc800078e0002 */
[C---:B------:R-:W-:Y:S02]  /*4d50*/  @P1 IMAD R11, R7.reuse, R21, R6 ;  /* 0x00000015070b1224 */ /* 0x040fe400078e0206 */
[----:B------:R-:W-:Y:S01]  /*4d60*/  @P1 IMAD.WIDE.U32 R6, R7, R20, R4 ;  /* 0x0000001407061225 */ /* 0x000fe200078e0004 */
[----:B------:R-:W-:Y:S01]  /*4d70*/  @P0 LEA R4, P2, R2, UR4, 0x2 ;  /* 0x0000000402040c11 */ /* 0x000fe2000f8410ff */
[----:B------:R-:W-:Y:S02]  /*4d80*/  ULDC UR4, c[0x0][0x988] ;  /* 0x0002620000047ab9 */ /* 0x000fe40000000800 */
[----:B------:R-:W-:Y:S01]  /*4d90*/  @P0 IMAD.IADD R5, R3, 0x1, R9 ;  /* 0x0000000103050824 */ /* 0x000fe200078e0209 */
[----:B------:R-:W-:Y:S01]  /*4da0*/  @P1 LEA R8, P3, R6, UR6, 0x2 ;  /* 0x0000000606081c11 */ /* 0x000fe2000f8610ff */
[----:B------:R-:W-:Y:S02]  /*4db0*/  @P1 IMAD.IADD R3, R7, 0x1, R11 ;  /* 0x0000000107031824 */ /* 0x000fe400078e020b */
[----:B------:R-:W-:Y:S01]  /*4dc0*/  IMAD.MOV.U32 R0, RZ, RZ, 0x3f800000 ;  /* 0x3f800000ff007424 */ /* 0x000fe200078e00ff */
[----:B------:R-:W-:Y:S01]  /*4dd0*/  @P0 LEA.HI.X R5, R2, UR5, R5, 0x2, P2 ;  /* 0x0000000502050c11 */ /* 0x000fe200090f1405 */
[----:B------:R-:W0:Y:S01]  /*4de0*/  @P4 LDC R7, c[0x0][0x42c] ;  /* 0x00010b00ff074b82 */ /* 0x000e220000000800 */
[----:B------:R-:W-:Y:S01]  /*4df0*/  @P1 LEA.HI.X R9, R6, UR7, R3, 0x2, P3 ;  /* 0x0000000706091c11 */ /* 0x000fe200098f1403 */
[----:B------:R-:W-:-:S04]  /*4e00*/  IMAD.MOV.U32 R3, RZ, RZ, 0x3f800000 ;  /* 0x3f800000ff037424 */ /* 0x000fc800078e00ff */
[----:B------:R1:W2:Y:S02]  /*4e10*/  @P1 LDG.E R0, desc[UR42][R8.64] ;  /* 0x0000002a08001981 */ /* 0x0002a4000c1e1900 */
[----:B------:R-:W3:Y:S02]  /*4e20*/  @P4 LDC R2, c[0x0][0x430] ;  /* 0x00010c00ff024b82 */ /* 0x000ee40000000800 */
[----:B------:R-:W2:Y:S01]  /*4e30*/  @P0 LDG.E R3, desc[UR42][R4.64] ;  /* 0x0000002a04030981 */ /* 0x000ea2000c1e1900 */
[----:B------:R-:W-:Y:S01]  /*4e40*/  ISETP.GE.AND P1, PT, R105, 0x1, PT ;  /* 0x000000016900780c */ /* 0x000fe20003f26270 */
[----:B------:R-:W-:Y:S01]  /*4e50*/  IMAD.MOV.U32 R10, RZ, RZ, R26 ;  /* 0x000000ffff0a7224 */ /* 0x000fe200078e001a */
[----:B------:R-:W-:Y:S01]  /*4e60*/  PLOP3.LUT P0, PT, PT, PT, PT, 0x80, 0x0 ;  /* 0x000000000000781c */ /* 0x000fe20003f0f070 */
[----:B0-----:R-:W-:Y:S01]  /*4e70*/  @P4 IMAD.HI.U32 R7, R26, R7, RZ ;  /* 0x000000071a074227 */ /* 0x001fe200078e00ff */
[----:B------:R-:W-:Y:S02]  /*4e80*/  CS2R R20, SRZ ;  /* 0x0000000000147805 */ /* 0x000fe4000001ff00 */
[----:B-1----:R-:W-:-:S02]  /*4e90*/  CS2R R8, SRZ ;  /* 0x0000000000087805 */ /* 0x002fc4000001ff00 */
[----:B---3--:R-:W-:Y:S01]  /*4ea0*/  @P4 SHF.R.U32.HI R10, RZ, R2, R7 ;  /* 0x00000002ff0a4219 */ /* 0x008fe20000011607 */
[----:B------:R-:W-:Y:S01]  /*4eb0*/  IMAD.MOV.U32 R55, RZ, RZ, RZ ;  /* 0x000000ffff377224 */ /* 0x000fe200078e00ff */
[----:B------:R-:W-:Y:S02]  /*4ec0*/  CS2R R6, SRZ ;  /* 0x0000000000067805 */ /* 0x000fe4000001ff00 */
[----:B------:R-:W-:Y:S02]  /*4ed0*/  CS2R R12, SRZ ;  /* 0x00000000000c7805 */ /* 0x000fe4000001ff00 */
[----:B------:R-:W-:Y:S01]  /*4ee0*/  CS2R R14, SRZ ;  /* 0x00000000000e7805 */ /* 0x000fe2000001ff00 */
[----:B------:R0:W-:Y:S01]  /*4ef0*/  STL [R1+0x44], R10 ;  /* 0x0000440a01007387 */ /* 0x0001e20000100800 */
        /* <DEDUP_REMOVED lines=9> */
[----:B0-----:R-:W-:Y:S01]  /*4f90*/  CS2R R10, SRZ ;  /* 0x00000000000a7805 */ /* 0x001fe2000001ff00 */
[----:B------:R-:W-:Y:S02]  /*4fa0*/  IMAD.MOV.U32 R44, RZ, RZ, RZ ;  /* 0x000000ffff2c7224 */ /* 0x000fe400078e00ff */
[----:B------:R-:W-:Y:S02]  /*4fb0*/  IMAD.MOV.U32 R62, RZ, RZ, RZ ;  /* 0x000000ffff3e7224 */ /* 0x000fe400078e00ff */
[----:B--2---:R-:W-:Y:S01]  /*4fc0*/  FMUL.FTZ R0, R3, R0 ;  /* 0x0000000003007220 */ /* 0x004fe20000410000 */
[----:B------:R-:W-:-:S03]  /*4fd0*/  IMAD.MOV.U32 R3, RZ, RZ, RZ ;  /* 0x000000ffff037224 */ /* 0x000fc600078e00ff */
[----:B------:R-:W-:Y:S01]  /*4fe0*/  FMUL.FTZ R2, R0, UR4 ;  /* 0x0000000400027c20 */ /* 0x000fe20008410000 */
[----:B------:R-:W-:Y:S06]  /*4ff0*/  @!P1 BRA `(.L_x_326) ;  /* 0x0000008400249947 */ /* 0x000fec0003800000 */
[----:B------:R-:W0:Y:S01]  /*5000*/  S2R R4, SR_TID.X ;  /* 0x0000000000047919 */ /* 0x000e220000002100 */
[----:B------:R-:W-:Y:S01]  /*5010*/  VIADD R26, R16, 0xb000 ;  /* 0x0000b000101a7836 */ /* 0x000fe20000000000 */
[----:B------:R-:W-:Y:S04]  /*5020*/  BSSY B6, `(.L_x_327) ;  /* 0x000001e000067945 */ /* 0x000fe80003800000 */
[----:B------:R-:W-:Y:S01]  /*5030*/  LOP3.LUT P0, RZ, R26, 0x9f, RZ, 0xc0, !PT ;  /* 0x0000009f1aff7812 */ /* 0x000fe2000780c0ff */
[----:B0-----:R-:W-:-:S05]  /*5040*/  VIADD R38, R4, 0xffffff80 ;  /* 0xffffff8004267836 */ /* 0x001fca0000000000 */
[----:B------:R-:W-:-:S04]  /*5050*/  SHF.R.S32.HI R4, RZ, 0x1f, R38 ;  /* 0x0000001fff047819 */ /* 0x000fc80000011426 */
[----:B------:R-:W-:-:S04]  /*5060*/  LEA.HI R4, R4, R38, RZ, 0x7 ;  /* 0x0000002604047211 */ /* 0x000fc800078f38ff */
[----:B------:R-:W-:-:S05]  /*5070*/  SHF.R.S32.HI R4, RZ, 0x7, R4 ;  /* 0x00000007ff047819 */ /* 0x000fca0000011404 */
[----:B------:R-:W0:Y:S02]  /*5080*/  SHFL.IDX PT, R0, R4, RZ, 0x1f ;  /* 0x00001fff04007589 */ /* 0x000e2400000e0000 */
[----:B0-----:R-:W-:-:S05]  /*5090*/  IMAD.HI R3, R0, 0x55555556, RZ ;  /* 0x5555555600037827 */ /* 0x001fca00078e02ff */
[----:B------:R-:W-:-:S05]  /*50a0*/  LEA.HI R3, R3, R3, RZ, 0x1 ;  /* 0x0000000303037211 */ /* 0x000fca00078f08ff */
[----:B------:R-:W-:-:S04]  /*50b0*/  IMAD R3, R3, -0x3, R0 ;  /* 0xfffffffd03037824 */ /* 0x000fc800078e0200 */
[----:B------:R-:W-:-:S05]  /*50c0*/  IMAD R3, R3, 0x1000, R26 ;  /* 0x0000100003037824 */ /* 0x000fca00078e021a */
[----:B------:R-:W-:-:S04]  /*50d0*/  SHF.R.U32.HI R3, RZ, 0x4, R3 ;  /* 0x00000004ff037819 */ /* 0x000fc80000011603 */
[----:B------:R-:W-:Y:S01]  /*50e0*/  LOP3.LUT R34, R3, 0x3fff, RZ, 0xc0, !PT ;  /* 0x00003fff03227812 */ /* 0x000fe200078ec0ff */
[----:B------:R-:W-:Y:S06]  /*50f0*/  @!P0 BRA `(.L_x_328) ;  /* 0x0000000000408947 */ /* 0x000fec0003800000 */
        /* <DEDUP_REMOVED lines=16> */
.L_x_328:
[----:B------:R-:W-:Y:S05]  /*5200*/  BSYNC B6 ;  /* 0x0000000000067941 */ /* 0x000fea0003800000 */
.L_x_327:
[----:B------:R-:W-:Y:S02]  /*5210*/  ULDC UR4, c[0x0][0x3d4] ;  /* 0x0000f50000047ab9 */ /* 0x000fe40000000800 */
[----:B------:R-:W-:-:S13]  /*5220*/  ISETP.LT.AND P0, PT, RZ, UR4, PT ;  /* 0x00000004ff007c0c */ /* 0x000fda000bf01270 */
[----:B------:R-:W-:Y:S05]  /*5230*/  @P0 BRA `(.L_x_329) ;  /* 0x0000000000400947 */ /* 0x000fea0003800000 */
[----:B------:R-:W2:Y:S02]  /*5240*/  LDL R20, [R1+0x38] ;  /* 0x0000380001147983 */ /* 0x000ea40000100800 */
[----:B--2---:R-:W-:-:S04]  /*5250*/  LEA.HI R0, R20, R20, RZ, 0x1 ;  /* 0x0000001414007211 */ /* 0x004fc800078f08ff */
[----:B------:R-:W-:-:S05]  /*5260*/  LOP3.LUT R0, R0, 0xfffffffe, RZ, 0xc0, !PT ;  /* 0xfffffffe00007812 */ /* 0x000fca00078ec0ff */
[----:B------:R-:W-:-:S05]  /*5270*/  IMAD.IADD R0, R20, 0x1, -R0 ;  /* 0x0000000114007824 */ /* 0x000fca00078e0a00 */
[----:B------:R-:W-:-:S04]  /*5280*/  SHF.L.U32 R3, R0, 0x1f, RZ ;  /* 0x0000001f00037819 */ /* 0x000fc800000006ff */
[----:B------:R0:W1:Y:S03]  /*5290*/  SYNCS.PHASECHK.TRANS64.TRYWAIT P0, [R16+URZ+0x13200], R3 ;  /* 0x01320003100075a7 */ /* 0x000066000800017f */
[----:B-1----:R-:W-:Y:S05]  /*52a0*/  @!P0 NANOSLEEP.SYNCS 0x989680 ;  /* 0x009896800000895d */ /* 0x002fea0003900000 */
[----:B------:R-:W1:Y:S01]  /*52b0*/  @!P0 SYNCS.PHASECHK.TRANS64 P0, [R16+URZ+0x13200], R3 ;  /* 0x01320003100085a7 */ /* 0x000e62000800007f */
[----:B------:R-:W-:Y:S04]  /*52c0*/  BSSY B0, `(.L_x_330) ;  /* 0x0000006000007945 */ /* 0x000fe80003800000 */
[----:B-1----:R-:W-:Y:S05]  /*52d0*/  @P0 BRA `(.L_x_331) ;  /* 0x0000000000100947 */ /* 0x002fea0003800000 */
.L_x_332:
[----:B-1----:R1:W2:Y:S02]  /*52e0*/  SYNCS.PHASECHK.TRANS64.TRYWAIT P0, [R16+URZ+0x13200], R3 ;  /* 0x01320003100075a7 */ /* 0x0022a4000800017f */
[----:B--2---:R-:W-:Y:S05]  /*52f0*/  @!P0 NANOSLEEP.SYNCS 0x989680 ;  /* 0x009896800000895d */ /* 0x004fea0003900000 */
[----:B------:R-:W2:Y:S02]  /*5300*/  @!P0 SYNCS.PHASECHK.TRANS64 P0, [R16+URZ+0x13200], R3 ;  /* 0x01320003100085a7 */ /* 0x000ea4000800007f */
[----:B--2---:R-:W-:Y:S05]  /*5310*/  @!P0 BRA `(.L_x_332) ;  /* 0xfffffffc00f08947 */ /* 0x004fea000383ffff */
.L_x_331:
[----:B------:R-:W-:Y:S05]  /*5320*/  BSYNC B0 ;  /* 0x0000000000007941 */ /* 0x000fea0003800000 */
.L_x_330:
[----:B------:R-:W-:Y:S05]  /*5330*/  BRA `(.L_x_333) ;  /* 0x0000002800187947 */ /* 0x000fea0003800000 */
.L_x_329:
[----:B------:R-:W0:Y:S01]  /*5340*/  S2R R3, SR_TID.X ;  /* 0x0000000000037919 */ /* 0x000e220000002100 */
[----:B------:R-:W1:Y:S01]  /*5350*/  LDC.64 R28, c[0x0][0x3c8] ;  /* 0x0000f200ff1c7b82 */ /* 0x000e620000000a00 */
[----:B-----5:R-:W-:Y:S01]  /*5360*/  SHF.R.S32.HI R0, RZ, 0x1f, R24 ;  /* 0x0000001fff007819 */ /* 0x020fe20000011418 */
[--C-:B------:R-:W-:Y:S01]  /*5370*/  IMAD.MOV.U32 R8, RZ, RZ, R18.reuse ;  /* 0x000000ffff087224 */ /* 0x100fe200078e0012 */
[----:B------:R-:W-:Y:S01]  /*5380*/  SHF.R.S32.HI R9, RZ, 0x1f, R18 ;  /* 0x0000001fff097819 */ /* 0x000fe20000011412 */
[----:B------:R-:W-:Y:S01]  /*5390*/  ULDC.64 UR4, c[0x0][0x3d8] ;  /* 0x0000f60000047ab9 */ /* 0x000fe20000000a00 */
[----:B------:R-:W-:Y:S01]  /*53a0*/  ULDC.64 UR8, c[0x0][0x3c8] ;  /* 0x0000f20000087ab9 */ /* 0x000fe20000000a00 */
[----:B------:R-:W-:Y:S01]  /*53b0*/  LOP3.LUT P0, RZ, R26, 0x1bf, RZ, 0xc0, !PT ;  /* 0x000001bf1aff7812 */ /* 0x000fe2000780c0ff */
[----:B------:R-:W-:Y:S01]  /*53c0*/  ULDC.64 UR6, c[0x0][0x3e8] ;  /* 0x0000fa0000067ab9 */ /* 0x000fe20000000a00 */
[----:B------:R-:W2:Y:S01]  /*53d0*/  LDC.64 R30, c[0x0][0x3e0] ;  /* 0x0000f800ff1e7b82 */ /* 0x000ea20000000a00 */
[--C-:B------:R-:W-:Y:S01]  /*53e0*/  IMAD.WIDE.U32 R4, R24, UR4, R8.reuse ;  /* 0x0000000418047c25 */ /* 0x100fe2000f8e0008 */
[----:B------:R-:W-:Y:S03]  /*53f0*/  BSSY B6, `(.L_x_334) ;  /* 0x000002c000067945 */ /* 0x000fe60003800000 */
[----:B------:R-:W-:Y:S01]  /*5400*/  IMAD R11, R0, UR6, RZ ;  /* 0x00000006000b7c24 */ /* 0x000fe2000f8e02ff */
[----:B------:R-:W-:Y:S01]  /*5410*/  IADD3 R38, P1, R4, UR8, RZ ;  /* 0x0000000804267c10 */ /* 0x000fe2000ff3e0ff */
[----:B------:R-:W-:-:S04]  /*5420*/  IMAD.WIDE.U32 R8, R24, UR6, R8 ;  /* 0x0000000618087c25 */ /* 0x000fc8000f8e0008 */
[C---:B------:R-:W-:Y:S02]  /*5430*/  IMAD R11, R24.reuse, UR7, R11 ;  /* 0x00000007180b7c24 */ /* 0x040fe4000f8e020b */
[----:B-1----:R-:W-:-:S04]  /*5440*/  IMAD.WIDE.U32 R28, R24, UR4, R28 ;  /* 0x00000004181c7c25 */ /* 0x002fc8000f8e001c */
[----:B0-----:R-:W-:Y:S02]  /*5450*/  VIADD R3, R3, 0xffffff80 ;  /* 0xffffff8003037836 */ /* 0x001fe40000000000 */
[----:B--2---:R-:W-:-:S03]  /*5460*/  IMAD.WIDE.U32 R30, R24, UR6, R30 ;  /* 0x00000006181e7c25 */ /* 0x004fc6000f8e001e */
[----:B------:R-:W-:Y:S01]  /*5470*/  LEA.HI R6, R3, R3, RZ, 0x1 ;  /* 0x0000000303067211 */ /* 0x000fe200078f08ff */
[----:B------:R-:W-:-:S03]  /*5480*/  IMAD.IADD R33, R11, 0x1, R31 ;  /* 0x000000010b217824 */ /* 0x000fc600078e021f */
[----:B------:R-:W-:-:S05]  /*5490*/  LOP3.LUT R6, R6, 0xfffffffe, RZ, 0xc0, !PT ;  /* 0xfffffffe06067812 */ /* 0x000fca00078ec0ff */
[----:B------:R-:W-:Y:S02]  /*54a0*/  IMAD.IADD R6, R3, 0x1, -R6 ;  /* 0x0000000103067824 */ /* 0x000fe400078e0a06 */
[----:B------:R-:W-:-:S03]  /*54b0*/  IMAD R3, R0, UR4, RZ ;  /* 0x0000000400037c24 */ /* 0x000fc6000f8e02ff */
[----:B------:R-:W-:Y:S01]  /*54c0*/  SHF.L.U32 R36, R6, 0x3, RZ ;  /* 0x0000000306247819 */ /* 0x000fe200000006ff */
[----:B------:R-:W-:-:S03]  /*54d0*/  IMAD R3, R24, UR5, R3 ;  /* 0x0000000518037c24 */ /* 0x000fc6000f8e0203 */
[--C-:B------:R-:W-:Y:S01]  /*54e0*/  SHF.R.S32.HI R37, RZ, 0x1f, R36.reuse ;  /* 0x0000001fff257819 */ /* 0x100fe20000011424 */
[C---:B------:R-:W-:Y:S01]  /*54f0*/  IMAD.IADD R32, R3.reuse, 0x1, R29 ;  /* 0x0000000103207824 */ /* 0x040fe200078e021d */
[----:B------:R-:W-:Y:S01]  /*5500*/  IADD3.X R39, R3, UR9, R5, P1, !PT ;  /* 0x0000000903277c10 */ /* 0x000fe20008ffe405 */
[--C-:B------:R-:W-:Y:S01]  /*5510*/  IMAD.WIDE.U32 R4, R24, UR4, R36.reuse ;  /* 0x0000000418047c25 */ /* 0x100fe2000f8e0024 */
[----:B------:R-:W-:Y:S02]  /*5520*/  ULDC.64 UR4, c[0x0][0x3e0] ;  /* 0x0000f80000047ab9 */ /* 0x000fe40000000a00 */
[----:B------:R-:W-:Y:S01]  /*5530*/  IADD3 R44, P3, R8, UR4, RZ ;  /* 0x00000004082c7c10 */ /* 0x000fe2000ff7e0ff */
[----:B------:R-:W-:Y:S01]  /*5540*/  IMAD.WIDE.U32 R6, R24, UR6, R36 ;  /* 0x0000000618067c25 */ /* 0x000fe2000f8e0024 */
[----:B------:R-:W-:Y:S02]  /*5550*/  IADD3 R40, P1, R4, UR8, RZ ;  /* 0x0000000804287c10 */ /* 0x000fe4000ff3e0ff */
[----:B------:R-:W-:-:S02]  /*5560*/  IADD3.X R45, R11, UR5, R9, P3, !PT ;  /* 0x000000050b2d7c10 */ /* 0x000fc40009ffe409 */
[----:B------:R-:W-:Y:S02]  /*5570*/  IADD3 R42, P2, R6, UR4, RZ ;  /* 0x00000004062a7c10 */ /* 0x000fe4000ff5e0ff */
[----:B------:R-:W-:Y:S02]  /*5580*/  IADD3.X R41, R3, UR9, R5, P1, !PT ;  /* 0x0000000903297c10 */ /* 0x000fe40008ffe405 */
[----:B------:R-:W-:Y:S01]  /*5590*/  IADD3.X R43, R11, UR5, R7, P2, !PT ;  /* 0x000000050b2b7c10 */ /* 0x000fe200097fe407 */
        /* <DEDUP_REMOVED lines=17> */
.L_x_335:
[----:B------:R-:W-:Y:S05]  /*56b0*/  BSYNC B6 ;  /* 0x0000000000067941 */ /* 0x000fea0003800000 */
.L_x_334:
[----:B------:R-:W-:Y:S01]  /*56c0*/  ULDC.U8 UR4, c[0x0][0x3f0] ;  /* 0x0000fc0000047ab9 */ /* 0x000fe20000000000 */
[----:B------:R-:W-:Y:S01]  /*56d0*/  IMAD R27, R25, -0xc0, R27 ;  /* 0xffffff40191b7824 */ /* 0x000fe200078e021b */
[----:B------:R-:W-:Y:S01]  /*56e0*/  ISETP.NE.AND P0, PT, RZ, UR4, PT ;  /* 0x00000004ff007c0c */ /* 0x000fe2000bf05270 */
[----:B------:R-:W-:Y:S03]  /*56f0*/  BSSY B0, `(.L_x_336) ;  /* 0x0000242000007945 */ /* 0x000fe60003800000 */
[----:B------:R-:W-:-:S09]  /*5700*/  VIMNMX R0, R27, 0xc0, PT ;  /* 0x000000c01b007848 */ /* 0x000fd20003fe0100 */
[----:B------:R-:W-:Y:S05]  /*5710*/  @!P0 BRA `(.L_x_337) ;  /* 0x0000001000988947 */ /* 0x000fea0003800000 */
[----:B------:R-:W2:Y:S01]  /*5720*/  LDL R20, [R1+0x38] ;  /* 0x0000380001147983 */ /* 0x000ea20000100800 */
[----:B------:R-:W-:Y:S01]  /*5730*/  ISETP.GE.AND P1, PT, R23, R0, PT ;  /* 0x000000001700720c */ /* 0x000fe20003f26270 */
[----:B------:R-:W-:Y:S01]  /*5740*/  BSSY B1, `(.L_x_338) ;  /* 0x0000015000017945 */ /* 0x000fe20003800000 */
[----:B------:R-:W-:Y:S02]  /*5750*/  CS2R R24, SRZ ;  /* 0x0000000000187805 */ /* 0x000fe4000001ff00 */
[----:B------:R-:W-:Y:S02]  /*5760*/  CS2R R8, SRZ ;  /* 0x0000000000087805 */ /* 0x000fe4000001ff00 */
[----:B------:R-:W-:Y:S02]  /*5770*/  CS2R R26, SRZ ;  /* 0x00000000001a7805 */ /* 0x000fe4000001ff00 */
[----:B--2---:R-:W-:-:S04]  /*5780*/  LEA.HI R3, R20, R20, RZ, 0x1 ;  /* 0x0000001414037211 */ /* 0x004fc800078f08ff */
[----:B------:R-:W-:-:S05]  /*5790*/  LOP3.LUT R3, R3, 0xfffffffe, RZ, 0xc0, !PT ;  /* 0xfffffffe03037812 */ /* 0x000fca00078ec0ff */
[----:B------:R-:W-:Y:S01]  /*57a0*/  IMAD.IADD R3, R20, 0x1, -R3 ;  /* 0x0000000114037824 */ /* 0x000fe200078e0a03 */
[----:B------:R-:W-:Y:S01]  /*57b0*/  CS2R R20, SRZ ;  /* 0x0000000000147805 */ /* 0x000fe2000001ff00 */
[----:B------:R-:W-:Y:S06]  /*57c0*/  @P1 BRA `(.L_x_339) ;  /* 0x0000000000301947 */ /* 0x000fec0003800000 */
[C---:B------:R-:W-:Y:S01]  /*57d0*/  VIADD R0, R36.reuse, 0x10 ;  /* 0x0000001024007836 */ /* 0x040fe20000000000 */
[----:B------:R-:W-:Y:S01]  /*57e0*/  ULDC UR4, c[0x0][0x3d4] ;  /* 0x0000f50000047ab9 */ /* 0x000fe20000000800 */
[----:B------:R-:W-:Y:S02]  /*57f0*/  CS2R R26, SRZ ;  /* 0x00000000001a7805 */ /* 0x000fe4000001ff00 */
[----:B------:R-:W-:Y:S02]  /*5800*/  ISETP.GE.AND P0, PT, R36, UR4, PT ;  /* 0x0000000424007c0c */ /* 0x000fe4000bf06270 */
[----:B------:R-:W-:Y:S02]  /*5810*/  CS2R R20, SRZ ;  /* 0x0000000000147805 */ /* 0x000fe4000001ff00 */
[----:B------:R-:W-:Y:S02]  /*5820*/  ISETP.GE.AND P2, PT, R0, UR4, PT ;  /* 0x0000000400007c0c */ /* 0x000fe4000bf46270 */
[----:B------:R-:W-:-:S02]  /*5830*/  CS2R R24, SRZ ;  /* 0x0000000000187805 */ /* 0x000fc4000001ff00 */
[----:B------:R-:W-:-:S05]  /*5840*/  CS2R R8, SRZ ;  /* 0x0000000000087805 */ /* 0x000fca000001ff00 */
[----:B------:R0:W5:Y:S04]  /*5850*/  @!P0 LDG.E.64 R26, desc[UR42][R40.64] ;  /* 0x0000002a281a8981 */ /* 0x000168000c1e1b00 */
[----:B------:R0:W5:Y:S04]  /*5860*/  @!P2 LDG.E.64 R20, desc[UR42][R40.64+0x10] ;  /* 0x0000102a2814a981 */ /* 0x000168000c1e1b00 */
[----:B------:R0:W5:Y:S04]  /*5870*/  @!P0 LDG.E.64 R24, desc[UR42][R42.64] ;  /* 0x0000002a2a188981 */ /* 0x000168000c1e1b00 */
[----:B------:R0:W5:Y:S02]  /*5880*/  @!P2 LDG.E.64 R8, desc[UR42][R42.64+0x10] ;  /* 0x0000102a2a08a981 */ /* 0x000164000c1e1b00 */
.L_x_339:
[----:B------:R-:W-:Y:S05]  /*5890*/  BSYNC B1 ;  /* 0x0000000000017941 */ /* 0x000fea0003800000 */
.L_x_338:
[----:B------:R-:W-:Y:S01]  /*58a0*/  UMOV UR4, 0xffffffff ;  /* 0xffffffff00047882 */ /* 0x000fe20000000000 */
[----:B------:R-:W-:Y:S02]  /*58b0*/  SHF.L.U32 R3, R3, 0x1f, RZ ;  /* 0x0000001f03037819 */ /* 0x000fe400000006ff */
[----:B------:R-:W-:Y:S05]  /*58c0*/  BRA.DIV UR4, `(.L_x_340) ;  /* 0x000000ea04747947 */ /* 0x000fea000b800000 */
.L_x_524:
[----:B------:R-:W-:-:S03]  /*58d0*/  UMOV UR4, 0xffffffff ;  /* 0xffffffff00047882 */ /* 0x000fc60000000000 */
[----:B------:R-:W-:Y:S05]  /*58e0*/  BRA.DIV UR4, `(.L_x_341) ;  /* 0x000000ea04947947 */ /* 0x000fea000b800000 */
.L_x_527:
[----:B------:R-:W-:-:S03]  /*58f0*/  UMOV UR4, 0xffffffff ;  /* 0xffffffff00047882 */ /* 0x000fc60000000000 */
[----:B------:R-:W-:Y:S05]  /*5900*/  BRA.DIV UR4, `(.L_x_342) ;  /* 0x000000ea04b47947 */ /* 0x000fea000b800000 */
.L_x_530:
[----:B------:R-:W-:-:S03]  /*5910*/  UMOV UR4, 0xffffffff ;  /* 0xffffffff00047882 */ /* 0x000fc60000000000 */
[----:B------:R-:W-:Y:S05]  /*5920*/  BRA.DIV UR4, `(.L_x_343) ;  /* 0x000000ea04d47947 */ /* 0x000fea000b800000 */
.L_x_533:
[----:B------:R-:W1:Y:S01]  /*5930*/  SYNCS.PHASECHK.TRANS64.TRYWAIT P0, [R16+URZ+0x13200], R3 ;  /* 0x01320003100075a7 */ /* 0x000e62000800017f */
[----:B------:R-:W-:Y:S04]  /*5940*/  BSSY B1, `(.L_x_344) ;  /* 0x0000002000017945 */ /* 0x000fe80003800000 */
[----:B-1----:R-:W-:Y:S05]  /*5950*/  @!P0 BRA `(.L_x_345) ;  /* 0x000000e800f08947 */ /* 0x002fea0003800000 */
.L_x_534:
[----:B------:R-:W-:Y:S05]  /*5960*/  BSYNC B1 ;  /* 0x0000000000017941 */ /* 0x000fea0003800000 */
.L_x_344:
[----:B------:R-:W-:Y:S05]  /*5970*/  @P1 BRA `(.L_x_346) ;  /* 0x0000002000641947 */ /* 0x000fea0003800000 */
[----:B------:R2:W5:Y:S01]  /*5980*/  LDL R35, [R1+0x4] ;  /* 0x0000040001237983 */ /* 0x0005620000100800 */
[----:B-1----:R-:W1:Y:S01]  /*5990*/  LDC R3, c[0x0][0x3d4] ;  /* 0x0000f500ff037b82 */ /* 0x002e620000000800 */
[C---:B------:R-:W-:Y:S01]  /*59a0*/  VIADD R0, R36.reuse, 0x10 ;  /* 0x0000001024007836 */ /* 0x040fe20000000000 */
[----:B------:R-:W-:Y:S01]  /*59b0*/  BSSY B1, `(.L_x_347) ;  /* 0x000007b000017945 */ /* 0x000fe20003800000 */
[----:B-1----:R-:W-:-:S03]  /*59c0*/  ISETP.GE.AND P0, PT, R36, R3, PT ;  /* 0x000000032400720c */ /* 0x002fc60003f06270 */
[----:B------:R-:W-:-:S10]  /*59d0*/  ISETP.GE.AND P1, PT, R0, R3, PT ;  /* 0x000000030000720c */ /* 0x000fd40003f26270 */
[----:B--2---:R-:W-:Y:S05]  /*59e0*/  @P0 BRA `(.L_x_348) ;  /* 0x0000000400dc0947 */ /* 0x004fea0003800000 */
[----:B-----5:R-:W-:Y:S01]  /*59f0*/  IMAD.IADD R0, R16, 0x1, R35 ;  /* 0x0000000110007824 */ /* 0x020fe200078e0223 */
[----:B------:R-:W-:Y:S02]  /*5a00*/  SHF.R.U32.HI R10, RZ, 0x8, R26 ;  /* 0x00000008ff0a7819 */ /* 0x000fe4000001161a */
[----:B------:R-:W-:Y:S02]  /*5a10*/  LOP3.LUT R3, R26, 0xff, RZ, 0xc0, !PT ;  /* 0x000000ff1a037812 */ /* 0x000fe400078ec0ff */
[----:B------:R-:W1:Y:S01]  /*5a20*/  LDS.128 R4, [R0+0xb000] ;  /* 0x00b0000000047984 */ /* 0x000e620000000c00 */
[----:B------:R-:W-:Y:S02]  /*5a30*/  LOP3.LUT R10, R10, 0xff, RZ, 0xc0, !PT ;  /* 0x000000ff0a0a7812 */ /* 0x000fe400078ec0ff */
[----:B------:R-:W-:Y:S02]  /*5a40*/  SHF.R.U32.HI R12, RZ, 0x8, R27 ;  /* 0x00000008ff0c7819 */ /* 0x000fe4000001161b */
[----:B------:R-:W-:-:S02]  /*5a50*/  PRMT R3, R10, 0x7604, R3 ;  /* 0x000076040a037816 */ /* 0x000fc40000000003 */
[----:B------:R-:W-:Y:S02]  /*5a60*/  LOP3.LUT R11, R27, 0xff, RZ, 0xc0, !PT ;  /* 0x000000ff1b0b7812 */ /* 0x000fe400078ec0ff */
[----:B------:R-:W-:Y:S02]  /*5a70*/  LOP3.LUT R12, R12, 0xff, RZ, 0xc0, !PT ;  /* 0x000000ff0c0c7812 */ /* 0x000fe400078ec0ff */
[----:B------:R-:W-:Y:S02]  /*5a80*/  SHF.R.U32.HI R28, RZ, 0x10, R27 ;  /* 0x00000010ff1c7819 */ /* 0x000fe4000001161b */
[--C-:B------:R-:W-:Y:S02]  /*5a90*/  SHF.R.U32.HI R15, RZ, 0x8, R25.reuse ;  /* 0x00000008ff0f7819 */ /* 0x100fe40000011619 */
[----:B------:R-:W-:Y:S02]  /*5aa0*/  SHF.R.U32.HI R10, RZ, 0x8, R24 ;  /* 0x00000008ff0a7819 */ /* 0x000fe40000011618 */
[----:B------:R-:W-:-:S02]  /*5ab0*/  SHF.R.U32.HI R29, RZ, 0x10, R25 ;  /* 0x00000010ff1d7819 */ /* 0x000fc40000011619 */
[----:B------:R-:W-:Y:S02]  /*5ac0*/  PRMT R11, R12, 0x7604, R11 ;  /* 0x000076040c0b7816 */ /* 0x000fe4000000000b */
[----:B------:R-:W-:Y:S01]  /*5ad0*/  LOP3.LUT R14, R25, 0xff, RZ, 0xc0, !PT ;  /* 0x000000ff190e7812 */ /* 0x000fe200078ec0ff */
[----:B------:R-:W-:Y:S01]  /*5ae0*/  IMAD.U32 R29, R29, 0x10000, RZ ;  /* 0x000100001d1d7824 */ /* 0x000fe200078e00ff */
[----:B------:R-:W-:Y:S02]  /*5af0*/  LOP3.LUT R15, R15, 0xff, RZ, 0xc0, !PT ;  /* 0x000000ff0f0f7812 */ /* 0x000fe400078ec0ff */
[----:B------:R-:W-:Y:S01]  /*5b00*/  LOP3.LUT R13, R10, 0xff, RZ, 0xc0, !PT ;  /* 0x000000ff0a0d7812 */ /* 0x000fe200078ec0ff */
[----:B------:R-:W-:Y:S01]  /*5b10*/  IMAD.U32 R10, R28, 0x10000, RZ ;  /* 0x000100001c0a7824 */ /* 0x000fe200078e00ff */
[----:B------:R-:W-:Y:S02]  /*5b20*/  LOP3.LUT R12, R24, 0xff, RZ, 0xc0, !PT ;  /* 0x000000ff180c7812 */ /* 0x000fe400078ec0ff */
[----:B------:R-:W-:-:S02]  /*5b30*/  PRMT R14, R15, 0x7604, R14 ;  /* 0x000076040f0e7816 */ /* 0x000fc4000000000e */
[----:B------:R-:W-:Y:S02]  /*5b40*/  PRMT R15, R13, 0x7604, R12 ;  /* 0x000076040d0f7816 */ /* 0x000fe4000000000c */
[----:B------:R-:W-:Y:S02]  /*5b50*/  LOP3.LUT R13, R11, 0xff0000, R10, 0xf8, !PT ;  /* 0x00ff00000b0d7812 */ /* 0x000fe400078ef80a */
[----:B------:R-:W-:Y:S02]  /*5b60*/  LOP3.LUT R11, R3, 0xff0000, R26, 0xf8, !PT ;  /* 0x00ff0000030b7812 */ /* 0x000fe400078ef81a */
[----:B------:R-:W-:Y:S02]  /*5b70*/  LOP3.LUT R29, R14, 0xff0000, R29, 0xf8, !PT ;  /* 0x00ff00000e1d7812 */ /* 0x000fe400078ef81d */
[----:B------:R-:W-:Y:S02]  /*5b80*/  LOP3.LUT R15, R15, 0xff0000, R24, 0xf8, !PT ;  /* 0x00ff00000f0f7812 */ /* 0x000fe400078ef818 */
[----:B------:R-:W-:-:S02]  /*5b90*/  LOP3.LUT R14, R11, 0xff000000, R26, 0xf8, !PT ;  /* 0xff0000000b0e7812 */ /* 0x000fc400078ef81a */
[----:B------:R-:W-:Y:S02]  /*5ba0*/  LOP3.LUT R29, R29, 0xff000000, R25, 0xf8, !PT ;  /* 0xff0000001d1d7812 */ /* 0x000fe400078ef819 */
[----:B------:R-:W-:Y:S02]  /*5bb0*/  LOP3.LUT R26, R13, 0xff000000, R27, 0xf8, !PT ;  /* 0xff0000000d1a7812 */ /* 0x000fe400078ef81b */
[----:B------:R-:W-:Y:S02]  /*5bc0*/  LOP3.LUT R25, R15, 0xff000000, R24, 0xf8, !PT ;  /* 0xff0000000f197812 */ /* 0x000fe400078ef818 */
[----:B-1----:R-:W-:Y:S02]  /*5bd0*/  F2FP.F16.E4M3.UNPACK_B R3, R6.H1 ;  /* 0x00000006ff03723e */ /* 0x002fe400030006ff */
[----:B------:R-:W-:Y:S02]  /*5be0*/  F2FP.F16.E4M3.UNPACK_B R27, R29 ;  /* 0x0000001dff1b723e */ /* 0x000fe400020006ff */
[----:B------:R-:W-:Y:S01]  /*5bf0*/  F2FP.F16.E4M3.UNPACK_B R15, R26 ;  /* 0x0000001aff0f723e */ /* 0x000fe200020006ff */
[----:B------:R-:W-:Y:S01]  /*5c00*/  HADD2.F32 R10, -RZ, R3.H1_H1 ;  /* 0x30000003ff0a7230 */ /* 0x000fe20000004100 */
[----:B------:R-:W-:Y:S01]  /*5c10*/  F2FP.F16.E4M3.UNPACK_B R6, R6 ;  /* 0x00000006ff06723e */ /* 0x000fe200020006ff */
[----:B------:R-:W-:Y:S01]  /*5c20*/  HADD2.F32 R28, -RZ, R27.H1_H1 ;  /* 0x3000001bff1c7230 */ /* 0x000fe20000004100 */
[-C--:B------:R-:W-:Y:S01]  /*5c30*/  F2FP.F16.E4M3.UNPACK_B R12, R7.reuse ;  /* 0x00000007ff0c723e */ /* 0x080fe200020006ff */
[----:B------:R-:W-:Y:S01]  /*5c40*/  HADD2.F32 R24, -RZ, R15.H1_H1 ;  /* 0x3000000fff187230 */ /* 0x000fe20000004100 */
[----:B------:R-:W-:Y:S01]  /*5c50*/  F2FP.F16.E4M3.UNPACK_B R13, R7.H1 ;  /* 0x00000007ff0d723e */ /* 0x000fe200030006ff */
[----:B------:R-:W-:-:S02]  /*5c60*/  HADD2.F32 R11, -RZ, R3.H0_H0 ;  /* 0x20000003ff0b7230 */ /* 0x000fc40000004100 */
[C---:B------:R-:W-:Y:S01]  /*5c70*/  FMUL.FTZ R30, R10.reuse, R28 ;  /* 0x0000001c0a1e7220 */ /* 0x040fe20000410000 */
[-C--:B------:R-:W-:Y:S01]  /*5c80*/  F2FP.F16.E4M3.UNPACK_B R7, R5.reuse ;  /* 0x00000005ff07723e */ /* 0x080fe200020006ff */
[-C--:B------:R-:W-:Y:S01]  /*5c90*/  FMUL.FTZ R33, R10, R24.reuse ;  /* 0x000000180a217220 */ /* 0x080fe20000410000 */
[----:B------:R-:W-:Y:S01]  /*5ca0*/  F2FP.F16.E4M3.UNPACK_B R10, R5.H1 ;  /* 0x00000005ff0a723e */ /* 0x000fe200030006ff */
[----:B------:R-:W-:Y:S02]  /*5cb0*/  HADD2.F32 R27, -RZ, R27.H0_H0 ;  /* 0x2000001bff1b7230 */ /* 0x000fe40000004100 */
[C---:B------:R-:W-:Y:S01]  /*5cc0*/  FFMA.FTZ R31, R11.reuse, R24, -R30 ;  /* 0x000000180b1f7223 */ /* 0x040fe2000001081e */
[--C-:B------:R-:W-:Y:S02]  /*5cd0*/  HADD2.F32 R5, -RZ, R6.reuse.H1_H1 ;  /* 0x30000006ff057230 */ /* 0x100fe40000004100 */
[----:B------:R-:W-:Y:S01]  /*5ce0*/  FFMA.FTZ R32, R11, R28, R33 ;  /* 0x0000001c0b207223 */ /* 0x000fe20000010021 */
[----:B------:R-:W-:Y:S01]  /*5cf0*/  HADD2.F32 R15, -RZ, R15.H0_H0 ;  /* 0x2000000fff0f7230 */ /* 0x000fe20000004100 */
[----:B------:R-:W-:Y:S01]  /*5d00*/  F2FP.F16.E4M3.UNPACK_B R29, R29.H1 ;  /* 0x0000001dff1d723e */ /* 0x000fe200030006ff */
[----:B------:R-:W-:Y:S01]  /*5d10*/  HADD2.F32 R6, -RZ, R6.H0_H0 ;  /* 0x20000006ff067230 */ /* 0x000fe20000004100 */
[----:B------:R-:W-:Y:S01]  /*5d20*/  F2FP.F16.E4M3.UNPACK_B R26, R26.H1 ;  /* 0x0000001aff1a723e */ /* 0x000fe200030006ff */
[C---:B------:R-:W-:Y:S01]  /*5d30*/  FMUL.FTZ R11, R5.reuse, R27 ;  /* 0x0000001b050b7220 */ /* 0x040fe20000410000 */
[----:B------:R-:W-:Y:S01]  /*5d40*/  FMUL.FTZ R30, R5, R15 ;  /* 0x0000000f051e7220 */ /* 0x000fe20000410000 */
[----:B------:R-:W-:Y:S01]  /*5d50*/  HADD2.F32 R5, -RZ, R12.H1_H1 ;  /* 0x3000000cff057230 */ /* 0x000fe20000004100 */
[----:B------:R-:W-:Y:S01]  /*5d60*/  F2FP.F16.E4M3.UNPACK_B R3, R4 ;  /* 0x00000004ff03723e */ /* 0x000fe200020006ff */
[----:B------:R-:W-:-:S02]  /*5d70*/  HADD2.F32 R24, -RZ, R29.H0_H0 ;  /* 0x2000001dff187230 */ /* 0x000fc40000004100 */
[C---:B------:R-:W-:Y:S01]  /*5d80*/  FFMA.FTZ R28, R6.reuse, R15, -R11 ;  /* 0x0000000f061c7223 */ /* 0x040fe2000001080b */
[----:B------:R-:W-:Y:S02]  /*5d90*/  HADD2.F32 R11, -RZ, R26.H0_H0 ;  /* 0x2000001aff0b7230 */ /* 0x000fe40000004100 */
[----:B------:R-:W-:Y:S01]  /*5da0*/  FFMA.FTZ R27, R6, R27, R30 ;  /* 0x0000001b061b7223 */ /* 0x000fe2000001001e */
[----:B------:R-:W-:Y:S02]  /*5db0*/  HADD2.F32 R12, -RZ, R12.H0_H0 ;  /* 0x2000000cff0c7230 */ /* 0x000fe40000004100 */
[C---:B------:R-:W-:Y:S01]  /*5dc0*/  FMUL.FTZ R15, R5.reuse, R24 ;  /* 0x00000018050f7220 */ /* 0x040fe20000410000 */
[----:B------:R-:W-:Y:S02]  /*5dd0*/  HADD2.F32 R29, -RZ, R29.H1_H1 ;  /* 0x3000001dff1d7230 */ /* 0x000fe40000004100 */
[----:B------:R-:W-:Y:S01]  /*5de0*/  FMUL.FTZ R5, R5, R11 ;  /* 0x0000000b05057220 */ /* 0x000fe20000410000 */
[----:B------:R-:W-:-:S02]  /*5df0*/  HADD2.F32 R6, -RZ, R13.H1_H1 ;  /* 0x3000000dff067230 */ /* 0x000fc40000004100 */
[C---:B------:R-:W-:Y:S01]  /*5e00*/  FFMA.FTZ R30, R12.reuse, R11, -R15 ;  /* 0x0000000b0c1e7223 */ /* 0x040fe2000001080f */
[----:B------:R-:W-:Y:S02]  /*5e10*/  HADD2.F32 R26, -RZ, R26.H1_H1 ;  /* 0x3000001aff1a7230 */ /* 0x000fe40000004100 */
[----:B------:R-:W-:Y:S01]  /*5e20*/  FFMA.FTZ R33, R12, R24, R5 ;  /* 0x000000180c217223 */ /* 0x000fe20000010005 */
[----:B------:R-:W-:Y:S02]  /*5e30*/  HADD2.F32 R13, -RZ, R13.H0_H0 ;  /* 0x2000000dff0d7230 */ /* 0x000fe40000004100 */
[C---:B------:R-:W-:Y:S01]  /*5e40*/  FMUL.FTZ R36, R6.reuse, R29 ;  /* 0x0000001d06247220 */ /* 0x040fe20000410000 */
[----:B------:R-:W-:Y:S01]  /*5e50*/  F2FP.F16.E4M3.UNPACK_B R5, R25 ;  /* 0x00000019ff05723e */ /* 0x000fe200020006ff */
[----:B------:R-:W-:Y:S01]  /*5e60*/  FMUL.FTZ R12, R6, R26 ;  /* 0x0000001a060c7220 */ /* 0x000fe20000410000 */
[----:B------:R-:W-:Y:S01]  /*5e70*/  F2FP.F16.E4M3.UNPACK_B R4, R4.H1 ;  /* 0x00000004ff04723e */ /* 0x000fe200030006ff */
[C---:B------:R-:W-:Y:S01]  /*5e80*/  FFMA.FTZ R36, R13.reuse, R26, -R36 ;  /* 0x0000001a0d247223 */ /* 0x040fe20000010824 */
[-C--:B------:R-:W-:Y:S01]  /*5e90*/  F2FP.F16.E4M3.UNPACK_B R11, R14.reuse ;  /* 0x0000000eff0b723e */ /* 0x080fe200020006ff */
[----:B------:R-:W-:Y:S01]  /*5ea0*/  FFMA.FTZ R29, R13, R29, R12 ;  /* 0x0000001d0d1d7223 */ /* 0x000fe2000001000c */
[--C-:B------:R-:W-:Y:S01]  /*5eb0*/  HADD2.F32 R15, -RZ, R5.reuse.H1_H1 ;  /* 0x30000005ff0f7230 */ /* 0x100fe20000004100 */
[----:B------:R-:W-:Y:S01]  /*5ec0*/  F2FP.F16.E4M3.UNPACK_B R14, R14.H1 ;  /* 0x0000000eff0e723e */ /* 0x000fe200030006ff */
[----:B------:R-:W-:Y:S01]  /*5ed0*/  HADD2.F32 R13, -RZ, R5.H0_H0 ;  /* 0x20000005ff0d7230 */ /* 0x000fe20000004100 */
[----:B------:R-:W-:Y:S01]  /*5ee0*/  F2FP.F16.E4M3.UNPACK_B R25, R25.H1 ;  /* 0x00000019ff19723e */ /* 0x000fe200030006ff */
[----:B------:R-:W-:-:S02]  /*5ef0*/  HADD2.F32 R6, -RZ, R4.H1_H1 ;  /* 0x30000004ff067230 */ /* 0x000fc40000004100 */
[----:B------:R-:W-:Y:S02]  /*5f00*/  HADD2.F32 R12, -RZ, R11.H1_H1 ;  /* 0x3000000bff0c7230 */ /* 0x000fe40000004100 */
[----:B------:R-:W-:Y:S02]  /*5f10*/  HADD2.F32 R5, -RZ, R4.H0_H0 ;  /* 0x20000004ff057230 */ /* 0x000fe40000004100 */
[C---:B------:R-:W-:Y:S01]  /*5f20*/  FMUL.FTZ R24, R6.reuse, R15 ;  /* 0x0000000f06187220 */ /* 0x040fe20000410000 */
[----:B------:R-:W-:Y:S02]  /*5f30*/  HADD2.F32 R4, -RZ, R3.H1_H1 ;  /* 0x30000003ff047230 */ /* 0x000fe40000004100 */
[-C--:B------:R-:W-:Y:S01]  /*5f40*/  FMUL.FTZ R26, R6, R12.reuse ;  /* 0x0000000c061a7220 */ /* 0x080fe20000410000 */
[----:B------:R-:W-:Y:S02]  /*5f50*/  HADD2.F32 R11, -RZ, R11.H0_H0 ;  /* 0x2000000bff0b7230 */ /* 0x000fe40000004100 */
[----:B------:R-:W-:Y:S01]  /*5f60*/  FFMA.FTZ R24, R5, R12, -R24 ;  /* 0x0000000c05187223 */ /* 0x000fe20000010818 */
[----:B------:R-:W-:-:S02]  /*5f70*/  HADD2.F32 R3, -RZ, R3.H0_H0 ;  /* 0x20000003ff037230 */ /* 0x000fc40000004100 */
[C---:B------:R-:W-:Y:S01]  /*5f80*/  FMUL.FTZ R6, R4.reuse, R13 ;  /* 0x0000000d04067220 */ /* 0x040fe20000410000 */
[----:B------:R-:W-:Y:S01]  /*5f90*/  FFMA.FTZ R15, R5, R15, R26 ;  /* 0x0000000f050f7223 */ /* 0x000fe2000001001a */
[-C--:B------:R-:W-:Y:S01]  /*5fa0*/  FMUL.FTZ R4, R4, R11.reuse ;  /* 0x0000000b04047220 */ /* 0x080fe20000410000 */
[----:B------:R-:W-:Y:S02]  /*5fb0*/  HADD2.F32 R5, -RZ, R14.H1_H1 ;  /* 0x3000000eff057230 */ /* 0x000fe40000004100 */
[C---:B------:R-:W-:Y:S01]  /*5fc0*/  FFMA.FTZ R12, R3.reuse, R11, -R6 ;  /* 0x0000000b030c7223 */ /* 0x040fe20000010806 */
[--C-:B------:R-:W-:Y:S02]  /*5fd0*/  HADD2.F32 R11, -RZ, R25.reuse.H1_H1 ;  /* 0x30000019ff0b7230 */ /* 0x100fe40000004100 */
[----:B------:R-:W-:Y:S01]  /*5fe0*/  FFMA.FTZ R13, R3, R13, R4 ;  /* 0x0000000d030d7223 */ /* 0x000fe20000010004 */
[----:B------:R-:W-:Y:S02]  /*5ff0*/  HADD2.F32 R4, -RZ, R10.H1_H1 ;  /* 0x3000000aff047230 */ /* 0x000fe40000004100 */
[----:B------:R-:W-:-:S02]  /*6000*/  HADD2.F32 R6, -RZ, R25.H0_H0 ;  /* 0x20000019ff067230 */ /* 0x000fc40000004100 */
[--C-:B------:R-:W-:Y:S02]  /*6010*/  HADD2.F32 R3, -RZ, R7.reuse.H1_H1 ;  /* 0x30000007ff037230 */ /* 0x100fe40000004100 */
[C---:B------:R-:W-:Y:S01]  /*6020*/  FMUL.FTZ R25, R4.reuse, R11 ;  /* 0x0000000b04197220 */ /* 0x040fe20000410000 */
[----:B------:R-:W-:Y:S02]  /*6030*/  HADD2.F32 R14, -RZ, R14.H0_H0 ;  /* 0x2000000eff0e7230 */ /* 0x000fe40000004100 */
[-C--:B------:R-:W-:Y:S01]  /*6040*/  FMUL.FTZ R26, R4, R5.reuse ;  /* 0x00000005041a7220 */ /* 0x080fe20000410000 */
[----:B------:R-:W-:Y:S02]  /*6050*/  HADD2.F32 R10, -RZ, R10.H0_H0 ;  /* 0x2000000aff0a7230 */ /* 0x000fe40000004100 */
[C---:B------:R-:W-:Y:S01]  /*6060*/  FMUL.FTZ R4, R3.reuse, R6 ;  /* 0x0000000603047220 */ /* 0x040fe20000410000 */
[----:B------:R-:W-:Y:S02]  /*6070*/  HADD2.F32 R7, -RZ, R7.H0_H0 ;  /* 0x20000007ff077230 */ /* 0x000fe40000004100 */
[-C--:B------:R-:W-:Y:S01]  /*6080*/  FMUL.FTZ R3, R3, R14.reuse ;  /* 0x0000000e03037220 */ /* 0x080fe20000410000 */
[C---:B------:R-:W-:Y:S01]  /*6090*/  FFMA.FTZ R25, R10.reuse, R5, -R25 ;  /* 0x000000050a197223 */ /* 0x040fe20000010819 */
[----:B------:R-:W-:Y:S01]  /*60a0*/  FFMA.FTZ R26, R10, R11, R26 ;  /* 0x0000000b0a1a7223 */ /* 0x000fe2000001001a */
[C---:B------:R-:W-:Y:S01]  /*60b0*/  FFMA.FTZ R5, R7.reuse, R14, -R4 ;  /* 0x0000000e07057223 */ /* 0x040fe20000010804 */
        /* <DEDUP_REMOVED lines=8> */
[----:B------:R-:W-:-:S05]  /*6140*/  F2FP.SATFINITE.E4M3.F32.PACK_AB_MERGE_C R5, R10, R5, R25 ;  /* 0x000000050a05723e */ /* 0x000fca0004807019 */
[----:B------:R1:W-:Y:S02]  /*6150*/  STS.128 [R0+0xb000], R4 ;  /* 0x00b0000400007388 */ /* 0x0003e40000000c00 */
.L_x_348:
[----:B------:R-:W-:Y:S05]  /*6160*/  BSYNC B1 ;  /* 0x0000000000017941 */ /* 0x000fea0003800000 */
.L_x_347:
[----:B------:R-:W-:Y:S05]  /*6170*/  @P1 BRA `(.L_x_346) ;  /* 0x0000001800641947 */ /* 0x000fea0003800000 */
[----:B-1----:R-:W2:Y:S01]  /*6180*/  LDL R0, [R1+0x48] ;  /* 0x0000480001007983 */ /* 0x002ea20000100800 */
[----:B-----5:R-:W-:Y:S01]  /*6190*/  IMAD.IADD R3, R16, 0x1, R35 ;  /* 0x0000000110037824 */ /* 0x020fe200078e0223 */
[----:B------:R-:W-:Y:S02]  /*61a0*/  SHF.R.U32.HI R11, RZ, 0x8, R21 ;  /* 0x00000008ff0b7819 */ /* 0x000fe40000011615 */
[----:B------:R-:W-:Y:S02]  /*61b0*/  SHF.R.U32.HI R24, RZ, 0x8, R9 ;  /* 0x00000008ff187819 */ /* 0x000fe40000011609 */
[----:B------:R-:W-:Y:S02]  /*61c0*/  SHF.R.U32.HI R13, RZ, 0x8, R8 ;  /* 0x00000008ff0d7819 */ /* 0x000fe40000011608 */
[----:B------:R-:W-:Y:S02]  /*61d0*/  LOP3.LUT R12, R21, 0xff, RZ, 0xc0, !PT ;  /* 0x000000ff150c7812 */ /* 0x000fe400078ec0ff */
[----:B------:R-:W-:-:S02]  /*61e0*/  LOP3.LUT R25, R9, 0xff, RZ, 0xc0, !PT ;  /* 0x000000ff09197812 */ /* 0x000fc400078ec0ff */
[----:B------:R-:W-:Y:S02]  /*61f0*/  LOP3.LUT R11, R11, 0xff, RZ, 0xc0, !PT ;  /* 0x000000ff0b0b7812 */ /* 0x000fe400078ec0ff */
[----:B------:R-:W-:Y:S02]  /*6200*/  LOP3.LUT R24, R24, 0xff, RZ, 0xc0, !PT ;  /* 0x000000ff18187812 */ /* 0x000fe400078ec0ff */
[----:B------:R-:W-:Y:S02]  /*6210*/  LOP3.LUT R14, R13, 0xff, RZ, 0xc0, !PT ;  /* 0x000000ff0d0e7812 */ /* 0x000fe400078ec0ff */
[----:B------:R-:W-:Y:S02]  /*6220*/  PRMT R13, R11, 0x7604, R12 ;  /* 0x000076040b0d7816 */ /* 0x000fe4000000000c */
[----:B------:R-:W-:Y:S02]  /*6230*/  PRMT R25, R24, 0x7604, R25 ;  /* 0x0000760418197816 */ /* 0x000fe40000000019 */
[----:B------:R-:W-:-:S02]  /*6240*/  SHF.R.U32.HI R12, RZ, 0x10, R21 ;  /* 0x00000010ff0c7819 */ /* 0x000fc40000011615 */
[----:B------:R-:W-:Y:S02]  /*6250*/  SHF.R.U32.HI R24, RZ, 0x10, R9 ;  /* 0x00000010ff187819 */ /* 0x000fe40000011609 */
[----:B------:R-:W-:Y:S02]  /*6260*/  LOP3.LUT R10, R20, 0xff, RZ, 0xc0, !PT ;  /* 0x000000ff140a7812 */ /* 0x000fe400078ec0ff */
[----:B------:R-:W-:Y:S02]  /*6270*/  LOP3.LUT R12, R12, 0xff, RZ, 0xc0, !PT ;  /* 0x000000ff0c0c7812 */ /* 0x000fe400078ec0ff */
[----:B------:R-:W-:Y:S02]  /*6280*/  LOP3.LUT R24, R24, 0xff, RZ, 0xc0, !PT ;  /* 0x000000ff18187812 */ /* 0x000fe400078ec0ff */
[----:B------:R-:W-:Y:S02]  /*6290*/  LOP3.LUT R15, R8, 0xff, RZ, 0xc0, !PT ;  /* 0x000000ff080f7812 */ /* 0x000fe400078ec0ff */
[----:B------:R-:W-:-:S02]  /*62a0*/  SHF.R.U32.HI R11, RZ, 0x10, R8 ;  /* 0x00000010ff0b7819 */ /* 0x000fc40000011608 */
[----:B------:R-:W-:Y:S02]  /*62b0*/  PRMT R13, R12, 0x7054, R13 ;  /* 0x000070540c0d7816 */ /* 0x000fe4000000000d */
[----:B------:R-:W-:Y:S02]  /*62c0*/  PRMT R25, R24, 0x7054, R25 ;  /* 0x0000705418197816 */ /* 0x000fe40000000019 */
[----:B------:R-:W-:Y:S02]  /*62d0*/  PRMT R15, R14, 0x7604, R15 ;  /* 0x000076040e0f7816 */ /* 0x000fe4000000000f */
[----:B------:R-:W-:Y:S02]  /*62e0*/  LOP3.LUT R14, R11, 0xff, RZ, 0xc0, !PT ;  /* 0x000000ff0b0e7812 */ /* 0x000fe400078ec0ff */
[----:B------:R-:W-:Y:S02]  /*62f0*/  LOP3.LUT R25, R25, 0xff000000, R9, 0xf8, !PT ;  /* 0xff00000019197812 */ /* 0x000fe400078ef809 */
[----:B------:R-:W-:-:S02]  /*6300*/  LOP3.LUT R13, R13, 0xff000000, R21, 0xf8, !PT ;  /* 0xff0000000d0d7812 */ /* 0x000fc400078ef815 */
[----:B------:R-:W-:Y:S02]  /*6310*/  PRMT R15, R14, 0x7054, R15 ;  /* 0x000070540e0f7816 */ /* 0x000fe4000000000f */
[----:B------:R-:W-:Y:S02]  /*6320*/  F2FP.F16.E4M3.UNPACK_B R21, R25 ;  /* 0x00000019ff15723e */ /* 0x000fe400020006ff */
[----:B------:R-:W-:Y:S02]  /*6330*/  F2FP.F16.E4M3.UNPACK_B R14, R13 ;  /* 0x0000000dff0e723e */ /* 0x000fe400020006ff */
[----:B------:R-:W-:Y:S01]  /*6340*/  F2FP.F16.E4M3.UNPACK_B R25, R25.H1 ;  /* 0x00000019ff19723e */ /* 0x000fe200030006ff */
[--C-:B------:R-:W-:Y:S01]  /*6350*/  HADD2.F32 R24, -RZ, R21.reuse.H1_H1 ;  /* 0x30000015ff187230 */ /* 0x100fe20000004100 */
[----:B------:R-:W-:Y:S01]  /*6360*/  F2FP.F16.E4M3.UNPACK_B R13, R13.H1 ;  /* 0x0000000dff0d723e */ /* 0x000fe200030006ff */
[----:B------:R-:W-:Y:S01]  /*6370*/  HADD2.F32 R21, -RZ, R21.H0_H0 ;  /* 0x20000015ff157230 */ /* 0x000fe20000004100 */
[----:B--2---:R-:W-:Y:S01]  /*6380*/  LOP3.LUT P0, RZ, R0, 0x2, RZ, 0xc0, !PT ;  /* 0x0000000200ff7812 */ /* 0x004fe2000780c0ff */
[----:B------:R-:W-:-:S12]  /*6390*/  VIADD R0, R3, 0x20 ;  /* 0x0000002003007836 */ /* 0x000fd80000000000 */
[----:B------:R-:W-:Y:S01]  /*63a0*/  @P0 VIADD R0, R3, 0xffffffe0 ;  /* 0xffffffe003000836 */ /* 0x000fe20000000000 */
[----:B------:R-:W-:-:S04]  /*63b0*/  SHF.R.U32.HI R3, RZ, 0x8, R20 ;  /* 0x00000008ff037819 */ /* 0x000fc80000011614 */
[----:B------:R-:W1:Y:S01]  /*63c0*/  LDS.128 R4, [R0+0xb000] ;  /* 0x00b0000000047984 */ /* 0x000e620000000c00 */
[----:B------:R-:W-:-:S04]  /*63d0*/  LOP3.LUT R3, R3, 0xff, RZ, 0xc0, !PT ;  /* 0x000000ff03037812 */ /* 0x000fc800078ec0ff */
[----:B------:R-:W-:Y:S02]  /*63e0*/  PRMT R10, R3, 0x7604, R10 ;  /* 0x00007604030a7816 */ /* 0x000fe4000000000a */
[----:B------:R-:W-:-:S04]  /*63f0*/  SHF.R.U32.HI R3, RZ, 0x10, R20 ;  /* 0x00000010ff037819 */ /* 0x000fc80000011614 */
[----:B------:R-:W-:-:S04]  /*6400*/  LOP3.LUT R3, R3, 0xff, RZ, 0xc0, !PT ;  /* 0x000000ff03037812 */ /* 0x000fc800078ec0ff */
[----:B------:R-:W-:-:S04]  /*6410*/  PRMT R11, R3, 0x7054, R10 ;  /* 0x00007054030b7816 */ /* 0x000fc8000000000a */
[----:B------:R-:W-:Y:S02]  /*6420*/  LOP3.LUT R12, R11, 0xff000000, R20, 0xf8, !PT ;  /* 0xff0000000b0c7812 */ /* 0x000fe400078ef814 */
[----:B------:R-:W-:Y:S01]  /*6430*/  LOP3.LUT R20, R15, 0xff000000, R8, 0xf8, !PT ;  /* 0xff0000000f147812 */ /* 0x000fe200078ef808 */
[--C-:B------:R-:W-:Y:S02]  /*6440*/  HADD2.F32 R15, -RZ, R14.reuse.H1_H1 ;  /* 0x3000000eff0f7230 */ /* 0x100fe40000004100 */
[----:B------:R-:W-:Y:S01]  /*6450*/  HADD2.F32 R14, -RZ, R14.H0_H0 ;  /* 0x2000000eff0e7230 */ /* 0x000fe20000004100 */
[-C--:B-1----:R-:W-:Y:S02]  /*6460*/  F2FP.F16.E4M3.UNPACK_B R3, R6.reuse.H1 ;  /* 0x00000006ff03723e */ /* 0x082fe400030006ff */
[----:B------:R-:W-:Y:S02]  /*6470*/  F2FP.F16.E4M3.UNPACK_B R6, R6 ;  /* 0x00000006ff06723e */ /* 0x000fe400020006ff */
[-C--:B------:R-:W-:Y:S01]  /*6480*/  F2FP.F16.E4M3.UNPACK_B R10, R7.reuse ;  /* 0x00000007ff0a723e */ /* 0x080fe200020006ff */
[--C-:B------:R-:W-:Y:S01]  /*6490*/  HADD2.F32 R8, -RZ, R3.reuse.H1_H1 ;  /* 0x30000003ff087230 */ /* 0x100fe20000004100 */
[----:B------:R-:W-:Y:S01]  /*64a0*/  F2FP.F16.E4M3.UNPACK_B R11, R7.H1 ;  /* 0x00000007ff0b723e */ /* 0x000fe200030006ff */
[----:B------:R-:W-:Y:S01]  /*64b0*/  HADD2.F32 R9, -RZ, R3.H0_H0 ;  /* 0x20000003ff097230 */ /* 0x000fe20000004100 */
[----:B------:R-:W-:-:S02]  /*64c0*/  F2FP.F16.E4M3.UNPACK_B R7, R5 ;  /* 0x00000005ff07723e */ /* 0x000fc400020006ff */
[CC--:B------:R-:W-:Y:S01]  /*64d0*/  FMUL.FTZ R26, R8.reuse, R24.reuse ;  /* 0x00000018081a7220 */ /* 0x0c0fe20000410000 */
[----:B------:R-:W-:Y:S01]  /*64e0*/  FMUL.FTZ R29, R8, R15 ;  /* 0x0000000f081d7220 */ /* 0x000fe20000410000 */
[----:B------:R-:W-:Y:S01]  /*64f0*/  F2FP.F16.E4M3.UNPACK_B R8, R5.H1 ;  /* 0x00000005ff08723e */ /* 0x000fe200030006ff */
[--C-:B------:R-:W-:Y:S02]  /*6500*/  HADD2.F32 R5, -RZ, R6.reuse.H1_H1 ;  /* 0x30000006ff057230 */ /* 0x100fe40000004100 */
[C---:B------:R-:W-:Y:S01]  /*6510*/  FFMA.FTZ R27, R9.reuse, R15, -R26 ;  /* 0x0000000f091b7223 */ /* 0x040fe2000001081a */
[----:B------:R-:W-:Y:S01]  /*6520*/  FFMA.FTZ R28, R9, R24, R29 ;  /* 0x00000018091c7223 */ /* 0x000fe2000001001d */
[----:B------:R-:W-:Y:S01]  /*6530*/  HADD2.F32 R6, -RZ, R6.H0_H0 ;  /* 0x20000006ff067230 */ /* 0x000fe20000004100 */
[----:B------:R-:W-:Y:S01]  /*6540*/  F2FP.F16.E4M3.UNPACK_B R3, R4 ;  /* 0x00000004ff03723e */ /* 0x000fe200020006ff */
[C---:B------:R-:W-:Y:S01]  /*6550*/  FMUL.FTZ R9, R5.reuse, R21 ;  /* 0x0000001505097220 */ /* 0x040fe20000410000 */
[----:B------:R-:W-:Y:S01]  /*6560*/  FMUL.FTZ R24, R5, R14 ;  /* 0x0000000e05187220 */ /* 0x000fe20000410000 */
[----:B------:R-:W-:Y:S01]  /*6570*/  HADD2.F32 R5, -RZ, R10.H1_H1 ;  /* 0x3000000aff057230 */ /* 0x000fe20000004100 */
[----:B------:R-:W-:Y:S01]  /*6580*/  F2FP.F16.E4M3.UNPACK_B R4, R4.H1 ;  /* 0x00000004ff04723e */ /* 0x000fe200030006ff */
        /* <DEDUP_REMOVED lines=15> */
[-C--:B------:R-:W-:Y:S01]  /*6680*/  FMUL.FTZ R10, R6, R13.reuse ;  /* 0x0000000d060a7220 */ /* 0x080fe20000410000 */
[----:B------:R-:W-:Y:S01]  /*6690*/  F2FP.F16.E4M3.UNPACK_B R9, R12 ;  /* 0x0000000cff09723e */ /* 0x000fe200020006ff */
[----:B------:R-:W-:Y:S01]  /*66a0*/  FFMA.FTZ R31, R11, R13, -R14 ;  /* 0x0000000d0b1f7223 */ /* 0x000fe2000001080e */
[----:B------:R-:W-:-:S02]  /*66b0*/  HADD2.F32 R6, -RZ, R4.H1_H1 ;  /* 0x30000004ff067230 */ /* 0x000fc40000004100 */
[----:B------:R-:W-:Y:S01]  /*66c0*/  FFMA.FTZ R32, R11, R25, R10 ;  /* 0x000000190b207223 */ /* 0x000fe2000001000a */
[--C-:B------:R-:W-:Y:S01]  /*66d0*/  HADD2.F32 R13, -RZ, R5.reuse.H1_H1 ;  /* 0x30000005ff0d7230 */ /* 0x100fe20000004100 */
[----:B------:R-:W-:Y:S01]  /*66e0*/  F2FP.F16.E4M3.UNPACK_B R12, R12.H1 ;  /* 0x0000000cff0c723e */ /* 0x000fe200030006ff */
[----:B------:R-:W-:Y:S01]  /*66f0*/  HADD2.F32 R11, -RZ, R5.H0_H0 ;  /* 0x20000005ff0b7230 */ /* 0x000fe20000004100 */
[----:B------:R-:W-:Y:S01]  /*6700*/  F2FP.F16.E4M3.UNPACK_B R20, R20.H1 ;  /* 0x00000014ff14723e */ /* 0x000fe200030006ff */
[----:B------:R-:W-:Y:S02]  /*6710*/  HADD2.F32 R10, -RZ, R9.H1_H1 ;  /* 0x30000009ff0a7230 */ /* 0x000fe40000004100 */
[----:B------:R-:W-:Y:S01]  /*6720*/  FMUL.FTZ R14, R6, R13 ;  /* 0x0000000d060e7220 */ /* 0x000fe20000410000 */
[----:B------:R-:W-:Y:S01]  /*6730*/  HADD2.F32 R5, -RZ, R4.H0_H0 ;  /* 0x20000004ff057230 */ /* 0x000fe20000004100 */
[----:B------:R-:W-:Y:S01]  /*6740*/  F2FP.SATFINITE.E4M3.F32.PACK_AB_MERGE_C R27, R28, R27, RZ ;  /* 0x0000001b1c1b723e */ /* 0x000fe200048070ff */
[----:B------:R-:W-:-:S02]  /*6750*/  HADD2.F32 R4, -RZ, R3.H1_H1 ;  /* 0x30000003ff047230 */ /* 0x000fc40000004100 */
[-C--:B------:R-:W-:Y:S01]  /*6760*/  FMUL.FTZ R24, R6, R10.reuse ;  /* 0x0000000a06187220 */ /* 0x080fe20000410000 */
[----:B------:R-:W-:Y:S02]  /*6770*/  HADD2.F32 R9, -RZ, R9.H0_H0 ;  /* 0x20000009ff097230 */ /* 0x000fe40000004100 */
[C---:B------:R-:W-:Y:S01]  /*6780*/  FFMA.FTZ R14, R5.reuse, R10, -R14 ;  /* 0x0000000a050e7223 */ /* 0x040fe2000001080e */
[----:B------:R-:W-:Y:S02]  /*6790*/  HADD2.F32 R3, -RZ, R3.H0_H0 ;  /* 0x20000003ff037230 */ /* 0x000fe40000004100 */
[C---:B------:R-:W-:Y:S01]  /*67a0*/  FMUL.FTZ R6, R4.reuse, R11 ;  /* 0x0000000b04067220 */ /* 0x040fe20000410000 */
[----:B------:R-:W-:Y:S01]  /*67b0*/  FFMA.FTZ R13, R5, R13, R24 ;  /* 0x0000000d050d7223 */ /* 0x000fe20000010018 */
[-C--:B------:R-:W-:Y:S01]  /*67c0*/  FMUL.FTZ R4, R4, R9.reuse ;  /* 0x0000000904047220 */ /* 0x080fe20000410000 */
[----:B------:R-:W-:Y:S02]  /*67d0*/  HADD2.F32 R5, -RZ, R12.H1_H1 ;  /* 0x3000000cff057230 */ /* 0x000fe40000004100 */
[----:B------:R-:W-:Y:S01]  /*67e0*/  FFMA.FTZ R10, R3, R9, -R6 ;  /* 0x00000009030a7223 */ /* 0x000fe20000010806 */
[----:B------:R-:W-:-:S02]  /*67f0*/  HADD2.F32 R9, -RZ, R20.H1_H1 ;  /* 0x30000014ff097230 */ /* 0x000fc40000004100 */
[----:B------:R-:W-:Y:S01]  /*6800*/  FFMA.FTZ R11, R3, R11, R4 ;  /* 0x0000000b030b7223 */ /* 0x000fe20000010004 */
[----:B------:R-:W-:Y:S02]  /*6810*/  HADD2.F32 R4, -RZ, R8.H1_H1 ;  /* 0x30000008ff047230 */ /* 0x000fe40000004100 */
[----:B------:R-:W-:Y:S02]  /*6820*/  HADD2.F32 R20, -RZ, R20.H0_H0 ;  /* 0x20000014ff147230 */ /* 0x000fe40000004100 */
[----:B------:R-:W-:Y:S02]  /*6830*/  HADD2.F32 R3, -RZ, R7.H1_H1 ;  /* 0x30000007ff037230 */ /* 0x000fe40000004100 */
[C---:B------:R-:W-:Y:S01]  /*6840*/  FMUL.FTZ R15, R4.reuse, R9 ;  /* 0x00000009040f7220 */ /* 0x040fe20000410000 */
[----:B------:R-:W-:Y:S02]  /*6850*/  HADD2.F32 R12, -RZ, R12.H0_H0 ;  /* 0x2000000cff0c7230 */ /* 0x000fe40000004100 */
[----:B------:R-:W-:Y:S01]  /*6860*/  FMUL.FTZ R6, R4, R5 ;  /* 0x0000000504067220 */ /* 0x000fe20000410000 */
[----:B------:R-:W-:-:S02]  /*6870*/  HADD2.F32 R8, -RZ, R8.H0_H0 ;  /* 0x20000008ff087230 */ /* 0x000fc40000004100 */
[C---:B------:R-:W-:Y:S01]  /*6880*/  FMUL.FTZ R4, R3.reuse, R20 ;  /* 0x0000001403047220 */ /* 0x040fe20000410000 */
[----:B------:R-:W-:Y:S02]  /*6890*/  HADD2.F32 R7, -RZ, R7.H0_H0 ;  /* 0x20000007ff077230 */ /* 0x000fe40000004100 */
[-C--:B------:R-:W-:Y:S01]  /*68a0*/  FMUL.FTZ R3, R3, R12.reuse ;  /* 0x0000000c03037220 */ /* 0x080fe20000410000 */
[C---:B------:R-:W-:Y:S01]  /*68b0*/  FFMA.FTZ R15, R8.reuse, R5, -R15 ;  /* 0x00000005080f7223 */ /* 0x040fe2000001080f */
[----:B------:R-:W-:Y:S01]  /*68c0*/  FFMA.FTZ R6, R8, R9, R6 ;  /* 0x0000000908067223 */ /* 0x000fe20000010006 */
[C---:B------:R-:W-:Y:S01]  /*68d0*/  FFMA.FTZ R5, R7.reuse, R12, -R4 ;  /* 0x0000000c07057223 */ /* 0x040fe20000010804 */
[----:B------:R-:W-:Y:S01]  /*68e0*/  FFMA.FTZ R20, R7, R20, R3 ;  /* 0x0000001407147223 */ /* 0x000fe20000010003 */
[----:B------:R-:W-:Y:S02]  /*68f0*/  F2FP.SATFINITE.E4M3.F32.PACK_AB_MERGE_C R7, R32, R31, RZ ;  /* 0x0000001f2007723e */ /* 0x000fe400048070ff */
[----:B------:R-:W-:-:S02]  /*6900*/  F2FP.SATFINITE.E4M3.F32.PACK_AB_MERGE_C R4, R13, R14, RZ ;  /* 0x0000000e0d04723e */ /* 0x000fc400048070ff */
[----:B------:R-:W-:Y:S02]  /*6910*/  F2FP.SATFINITE.E4M3.F32.PACK_AB_MERGE_C R15, R6, R15, RZ ;  /* 0x0000000f060f723e */ /* 0x000fe400048070ff */
[----:B------:R-:W-:Y:S02]  /*6920*/  F2FP.SATFINITE.E4M3.F32.PACK_AB_MERGE_C R6, R21, R26, R27 ;  /* 0x0000001a1506723e */ /* 0x000fe4000480701b */
[----:B------:R-:W-:Y:S02]  /*6930*/  F2FP.SATFINITE.E4M3.F32.PACK_AB_MERGE_C R7, R30, R29, R7 ;  /* 0x0000001d1e07723e */ /* 0x000fe40004807007 */
[----:B------:R-:W-:Y:S02]  /*6940*/  F2FP.SATFINITE.E4M3.F32.PACK_AB_MERGE_C R4, R11, R10, R4 ;  /* 0x0000000a0b04723e */ /* 0x000fe40004807004 */
[----:B------:R-:W-:-:S05]  /*6950*/  F2FP.SATFINITE.E4M3.F32.PACK_AB_MERGE_C R5, R20, R5, R15 ;  /* 0x000000051405723e */ /* 0x000fca000480700f */
[----:B------:R2:W-:Y:S01]  /*6960*/  STS.128 [R0+0xb000], R4 ;  /* 0x00b0000400007388 */ /* 0x0005e20000000c00 */
[----:B------:R-:W-:Y:S05]  /*6970*/  BRA `(.L_x_346) ;  /* 0x0000001000647947 */ /* 0x000fea0003800000 */
.L_x_337:
[----:B------:R-:W0:Y:S01]  /*6980*/  LDC R21, c[0x0][0x3d4] ;  /* 0x0000f500ff157b82 */ /* 0x000e220000000800 */
[----:B------:R-:W-:Y:S02]  /*6990*/  ISETP.GE.AND P0, PT, R23, R0, PT ;  /* 0x000000001700720c */ /* 0x000fe40003f06270 */
[----:B------:R-:W-:Y:S02]  /*69a0*/  CS2R R4, SRZ ;  /* 0x0000000000047805 */ /* 0x000fe4000001ff00 */
[----:B------:R-:W-:Y:S02]  /*69b0*/  CS2R R6, SRZ ;  /* 0x0000000000067805 */ /* 0x000fe4000001ff00 */
[----:B------:R-:W-:Y:S02]  /*69c0*/  CS2R R24, SRZ ;  /* 0x0000000000187805 */ /* 0x000fe4000001ff00 */
[----:B------:R-:W-:Y:S01]  /*69d0*/  CS2R R26, SRZ ;  /* 0x00000000001a7805 */ /* 0x000fe2000001ff00 */
[----:B------:R-:W2:Y:S01]  /*69e0*/  LDL R8, [R1+0x38] ;  /* 0x0000380001087983 */ /* 0x000ea20000100800 */
[----:B0-----:R-:W-:-:S13]  /*69f0*/  ISETP.GE.OR P0, PT, R18, R21, P0 ;  /* 0x000000151200720c */ /* 0x001fda0000706670 */
[----:B------:R0:W5:Y:S04]  /*6a00*/  @!P0 LDG.E.128 R4, desc[UR42][R38.64] ;  /* 0x0000002a26048981 */ /* 0x000168000c1e1d00 */
[----:B------:R0:W5:Y:S01]  /*6a10*/  @!P0 LDG.E.128 R24, desc[UR42][R44.64] ;  /* 0x0000002a2c188981 */ /* 0x000162000c1e1d00 */
[----:B------:R-:W-:Y:S01]  /*6a20*/  UMOV UR4, 0xffffffff ;  /* 0xffffffff00047882 */ /* 0x000fe20000000000 */
[----:B--2---:R-:W-:Y:S02]  /*6a30*/  LEA.HI R3, R8, R8, RZ, 0x1 ;  /* 0x0000000808037211 */ /* 0x004fe400078f08ff */
[----:B0-----:R-:W-:Y:S05]  /*6a40*/  BRA.DIV UR4, `(.L_x_349) ;  /* 0x000000da04c87947 */ /* 0x001fea000b800000 */
.L_x_537:
[----:B------:R-:W-:Y:S01]  /*6a50*/  UMOV UR4, 0xffffffff ;  /* 0xffffffff00047882 */ /* 0x000fe20000000000 */
[----:B------:R-:W-:Y:S02]  /*6a60*/  LOP3.LUT R3, R3, 0xfffffffe, RZ, 0xc0, !PT ;  /* 0xfffffffe03037812 */ /* 0x000fe400078ec0ff */
[----:B------:R-:W-:Y:S05]  /*6a70*/  BRA.DIV UR4, `(.L_x_350) ;  /* 0x000000da04e47947 */ /* 0x000fea000b800000 */
.L_x_540:
[----:B------:R-:W-:Y:S01]  /*6a80*/  UMOV UR4, 0xffffffff ;  /* 0xffffffff00047882 */ /* 0x000fe20000000000 */
[----:B------:R-:W-:Y:S02]  /*6a90*/  IMAD.IADD R3, R8, 0x1, -R3 ;  /* 0x0000000108037824 */ /* 0x000fe400078e0a03 */
[----:B------:R-:W-:Y:S05]  /*6aa0*/  BRA.DIV UR4, `(.L_x_351) ;  /* 0x000000de04007947 */ /* 0x000fea000b800000 */
.L_x_543:
[----:B------:R-:W-:Y:S01]  /*6ab0*/  UMOV UR4, 0xffffffff ;  /* 0xffffffff00047882 */ /* 0x000fe20000000000 */
[----:B------:R-:W-:Y:S02]  /*6ac0*/  SHF.L.U32 R3, R3, 0x1f, RZ ;  /* 0x0000001f03037819 */ /* 0x000fe400000006ff */
[----:B------:R-:W-:Y:S05]  /*6ad0*/  BRA.DIV UR4, `(.L_x_352) ;  /* 0x000000de041c7947 */ /* 0x000fea000b800000 */
.L_x_546:
[----:B------:R-:W0:Y:S01]  /*6ae0*/  SYNCS.PHASECHK.TRANS64.TRYWAIT P1, [R16+URZ+0x13200], R3 ;  /* 0x01320003100075a7 */ /* 0x000e22000802017f */
[----:B------:R-:W-:Y:S01]  /*6af0*/  ISETP.GE.AND P0, PT, R18, R21, PT ;  /* 0x000000151200720c */ /* 0x000fe20003f06270 */
[----:B------:R-:W-:Y:S03]  /*6b00*/  BSSY B1, `(.L_x_353) ;  /* 0x0000003000017945 */ /* 0x000fe60003800000 */
[----:B------:R-:W-:Y:S01]  /*6b10*/  ISETP.GE.OR P0, PT, R23, R0, P0 ;  /* 0x000000001700720c */ /* 0x000fe20000706670 */
[----:B0-----:R-:W-:-:S12]  /*6b20*/  @!P1 BRA `(.L_x_354) ;  /* 0x000000dc00309947 */ /* 0x001fd80003800000 */
.L_x_547:
[----:B------:R-:W-:Y:S05]  /*6b30*/  BSYNC B1 ;  /* 0x0000000000017941 */ /* 0x000fea0003800000 */
.L_x_353:
[----:B------:R-:W-:Y:S05]  /*6b40*/  @P0 BRA `(.L_x_346) ;  /* 0x0000000c00f00947 */ /* 0x000fea0003800000 */
[----:B------:R-:W2:Y:S04]  /*6b50*/  LDL R35, [R1+0x18] ;  /* 0x0000180001237983 */ /* 0x000ea80000100800 */
[----:B------:R-:W3:Y:S04]  /*6b60*/  LDL R31, [R1+0x1c] ;  /* 0x00001c00011f7983 */ /* 0x000ee80000100800 */
[----:B------:R-:W4:Y:S04]  /*6b70*/  LDL R29, [R1+0x20] ;  /* 0x00002000011d7983 */ /* 0x000f280000100800 */
[----:B------:R-:W4:Y:S01]  /*6b80*/  LDL R51, [R1+0x4c] ;  /* 0x00004c0001337983 */ /* 0x000f220000100800 */
[----:B-----5:R-:W-:-:S02]  /*6b90*/  SHF.R.U32.HI R0, RZ, 0x8, R4 ;  /* 0x00000008ff007819 */ /* 0x020fc40000011604 */
[----:B0-----:R-:W-:Y:S02]  /*6ba0*/  LOP3.LUT R3, R4, 0xff, RZ, 0xc0, !PT ;  /* 0x000000ff04037812 */ /* 0x001fe400078ec0ff */
[----:B------:R-:W-:Y:S02]  /*6bb0*/  LOP3.LUT R0, R0, 0xff, RZ, 0xc0, !PT ;  /* 0x000000ff00007812 */ /* 0x000fe400078ec0ff */
[----:B------:R-:W-:Y:S02]  /*6bc0*/  SHF.R.U32.HI R14, RZ, 0x8, R5 ;  /* 0x00000008ff0e7819 */ /* 0x000fe40000011605 */
[----:B------:R-:W-:Y:S02]  /*6bd0*/  PRMT R20, R0, 0x7604, R3 ;  /* 0x0000760400147816 */ /* 0x000fe40000000003 */
[----:B------:R-:W-:Y:S02]  /*6be0*/  LOP3.LUT R9, R5, 0xff, RZ, 0xc0, !PT ;  /* 0x000000ff05097812 */ /* 0x000fe400078ec0ff */
[----:B------:R-:W-:-:S02]  /*6bf0*/  SHF.R.U32.HI R3, RZ, 0x8, R6 ;  /* 0x00000008ff037819 */ /* 0x000fc40000011606 */
[----:B------:R-:W-:Y:S02]  /*6c00*/  LOP3.LUT R0, R14, 0xff, RZ, 0xc0, !PT ;  /* 0x000000ff0e007812 */ /* 0x000fe400078ec0ff */
[----:B------:R-:W-:Y:S02]  /*6c10*/  LOP3.LUT R8, R6, 0xff, RZ, 0xc0, !PT ;  /* 0x000000ff06087812 */ /* 0x000fe400078ec0ff */
[----:B------:R-:W-:Y:S02]  /*6c20*/  SHF.R.U32.HI R12, RZ, 0x8, R24 ;  /* 0x00000008ff0c7819 */ /* 0x000fe40000011618 */
[----:B------:R-:W-:Y:S02]  /*6c30*/  LOP3.LUT R3, R3, 0xff, RZ, 0xc0, !PT ;  /* 0x000000ff03037812 */ /* 0x000fe400078ec0ff */
[----:B------:R-:W-:Y:S01]  /*6c40*/  PRMT R28, R0, 0x7604, R9 ;  /* 0x00007604001c7816 */ /* 0x000fe20000000009 */
[----:B------:R-:W-:Y:S01]  /*6c50*/  IMAD.IADD R0, R18, 0x1, R21 ;  /* 0x0000000112007824 */ /* 0x000fe200078e0215 */
[----:B------:R-:W-:-:S02]  /*6c60*/  LOP3.LUT R13, R24, 0xff, RZ, 0xc0, !PT ;  /* 0x000000ff180d7812 */ /* 0x000fc400078ec0ff */
[----:B------:R-:W-:Y:S02]  /*6c70*/  LOP3.LUT R12, R12, 0xff, RZ, 0xc0, !PT ;  /* 0x000000ff0c0c7812 */ /* 0x000fe400078ec0ff */
[----:B------:R-:W-:Y:S02]  /*6c80*/  PRMT R30, R3, 0x7604, R8 ;  /* 0x00007604031e7816 */ /* 0x000fe40000000008 */
[----:B------:R-:W-:Y:S02]  /*6c90*/  SHF.R.U32.HI R3, RZ, 0x8, R26 ;  /* 0x00000008ff037819 */ /* 0x000fe4000001161a */
[----:B------:R-:W-:Y:S02]  /*6ca0*/  SHF.R.U32.HI R10, RZ, 0x8, R7 ;  /* 0x00000008ff0a7819 */ /* 0x000fe40000011607 */
[----:B------:R-:W-:Y:S02]  /*6cb0*/  PRMT R33, R12, 0x7604, R13 ;  /* 0x000076040c217816 */ /* 0x000fe4000000000d */
[----:B------:R-:W-:-:S02]  /*6cc0*/  SHF.R.U32.HI R12, RZ, 0x8, R25 ;  /* 0x00000008ff0c7819 */ /* 0x000fc40000011619 */
[----:B------:R-:W-:Y:S02]  /*6cd0*/  LOP3.LUT R14, R3, 0xff, RZ, 0xc0, !PT ;  /* 0x000000ff030e7812 */ /* 0x000fe400078ec0ff */
[----:B------:R-:W-:Y:S02]  /*6ce0*/  LOP3.LUT R11, R7, 0xff, RZ, 0xc0, !PT ;  /* 0x000000ff070b7812 */ /* 0x000fe400078ec0ff */
[----:B------:R-:W-:Y:S02]  /*6cf0*/  LOP3.LUT R10, R10, 0xff, RZ, 0xc0, !PT ;  /* 0x000000ff0a0a7812 */ /* 0x000fe400078ec0ff */
[----:B------:R-:W-:Y:S02]  /*6d00*/  LOP3.LUT R13, R25, 0xff, RZ, 0xc0, !PT ;  /* 0x000000ff190d7812 */ /* 0x000fe400078ec0ff */
[----:B------:R-:W-:Y:S02]  /*6d10*/  LOP3.LUT R15, R26, 0xff, RZ, 0xc0, !PT ;  /* 0x000000ff1a0f7812 */ /* 0x000fe400078ec0ff */
[----:B------:R-:W-:-:S02]  /*6d20*/  LOP3.LUT R12, R12, 0xff, RZ, 0xc0, !PT ;  /* 0x000000ff0c0c7812 */ /* 0x000fc400078ec0ff */
[----:B------:R-:W-:Y:S02]  /*6d30*/  PRMT R32, R10, 0x7604, R11 ;  /* 0x000076040a207816 */ /* 0x000fe4000000000b */
[----:B------:R-:W-:Y:S02]  /*6d40*/  PRMT R37, R12, 0x7604, R13 ;  /* 0x000076040c257816 */ /* 0x000fe4000000000d */
[----:B------:R-:W-:Y:S02]  /*6d50*/  PRMT R41, R14, 0x7604, R15 ;  /* 0x000076040e297816 */ /* 0x000fe4000000000f */
[----:B------:R-:W-:Y:S02]  /*6d60*/  SHF.R.U32.HI R21, RZ, 0x8, R27 ;  /* 0x00000008ff157819 */ /* 0x000fe4000001161b */
[----:B------:R-:W-:Y:S02]  /*6d70*/  LOP3.LUT R36, R27, 0xff, RZ, 0xc0, !PT ;  /* 0x000000ff1b247812 */ /* 0x000fe400078ec0ff */
[----:B------:R-:W-:-:S04]  /*6d80*/  LOP3.LUT R21, R21, 0xff, RZ, 0xc0, !PT ;  /* 0x000000ff15157812 */ /* 0x000fc800078ec0ff */
[----:B------:R-:W-:Y:S02]  /*6d90*/  PRMT R43, R21, 0x7604, R36 ;  /* 0x00007604152b7816 */ /* 0x000fe40000000024 */
[----:B------:R-:W-:-:S04]  /*6da0*/  SHF.R.U32.HI R21, RZ, 0x10, R5 ;  /* 0x00000010ff157819 */ /* 0x000fc80000011605 */
[----:B------:R-:W-:-:S04]  /*6db0*/  LOP3.LUT R21, R21, 0xff, RZ, 0xc0, !PT ;  /* 0x000000ff15157812 */ /* 0x000fc800078ec0ff */
[----:B------:R-:W-:Y:S02]  /*6dc0*/  PRMT R21, R21, 0x7054, R28 ;  /* 0x0000705415157816 */ /* 0x000fe4000000001c */
[----:B------:R-:W-:-:S04]  /*6dd0*/  SHF.R.U32.HI R28, RZ, 0x10, R25 ;  /* 0x00000010ff1c7819 */ /* 0x000fc80000011619 */
[----:B------:R-:W-:-:S04]  /*6de0*/  LOP3.LUT R28, R28, 0xff, RZ, 0xc0, !PT ;  /* 0x000000ff1c1c7812 */ /* 0x000fc800078ec0ff */
[----:B------:R-:W-:-:S04]  /*6df0*/  PRMT R39, R28, 0x7054, R37 ;  /* 0x000070541c277816 */ /* 0x000fc80000000025 */
[----:B------:R-:W-:-:S04]  /*6e00*/  LOP3.LUT R39, R39, 0xff000000, R25, 0xf8, !PT ;  /* 0xff00000027277812 */ /* 0x000fc800078ef819 */
[-C--:B------:R-:W-:Y:S02]  /*6e10*/  F2FP.F16.E4M3.UNPACK_B R38, R39.reuse ;  /* 0x00000027ff26723e */ /* 0x080fe400020006ff */
[----:B------:R-:W-:-:S03]  /*6e20*/  F2FP.F16.E4M3.UNPACK_B R39, R39.H1 ;  /* 0x00000027ff27723e */ /* 0x000fc600030006ff */
[----:B------:R-:W-:Y:S01]  /*6e30*/  HADD2.F32 R40, -RZ, R38.H0_H0 ;  /* 0x20000026ff287230 */ /* 0x000fe20000004100 */
[----:B--2---:R-:W-:-:S04]  /*6e40*/  LOP3.LUT R0, R35, 0x30, R0, 0xf8, !PT ;  /* 0x0000003023007812 */ /* 0x004fc800078ef800 */
[----:B---3--:R-:W-:Y:S02]  /*6e50*/  LOP3.LUT R3, R0, R31, RZ, 0x3c, !PT ;  /* 0x0000001f00037212 */ /* 0x008fe400078e3cff */
[----:B------:R-:W-:Y:S02]  /*6e60*/  SHF.R.U32.HI R31, RZ, 0x10, R7 ;  /* 0x00000010ff1f7819 */ /* 0x000fe40000011607 */
[----:B----4-:R-:W-:Y:S02]  /*6e70*/  IADD3 R0, R16, R29, R3 ;  /* 0x0000001d10007210 */ /* 0x010fe40007ffe003 */
[----:B------:R-:W-:Y:S01]  /*6e80*/  SHF.R.U32.HI R3, RZ, 0x10, R4 ;  /* 0x00000010ff037819 */ /* 0x000fe20000011604 */
[----:B------:R-:W0:Y:S01]  /*6e90*/  LDS.128 R8, [R51+0xb000] ;  /* 0x00b0000033087984 */ /* 0x000e220000000c00 */
[----:B------:R-:W-:Y:S02]  /*6ea0*/  SHF.R.U32.HI R29, RZ, 0x10, R6 ;  /* 0x00000010ff1d7819 */ /* 0x000fe40000011606 */
[----:B------:R-:W-:Y:S01]  /*6eb0*/  LOP3.LUT R3, R3, 0xff, RZ, 0xc0, !PT ;  /* 0x000000ff03037812 */ /* 0x000fe200078ec0ff */
[----:B------:R-:W1:Y:S01]  /*6ec0*/  LDS.128 R12, [R0+0xb000] ;  /* 0x00b00000000c7984 */ /* 0x000e620000000c00 */
[----:B------:R-:W-:-:S02]  /*6ed0*/  LOP3.LUT R31, R31, 0xff, RZ, 0xc0, !PT ;  /* 0x000000ff1f1f7812 */ /* 0x000fc400078ec0ff */
[----:B------:R-:W-:Y:S02]  /*6ee0*/  LOP3.LUT R29, R29, 0xff, RZ, 0xc0, !PT ;  /* 0x000000ff1d1d7812 */ /* 0x000fe400078ec0ff */
[----:B------:R-:W-:Y:S02]  /*6ef0*/  PRMT R3, R3, 0x7054, R20 ;  /* 0x0000705403037816 */ /* 0x000fe40000000014 */
[----:B------:R-:W-:Y:S02]  /*6f00*/  SHF.R.U32.HI R20, RZ, 0x10, R24 ;  /* 0x00000010ff147819 */ /* 0x000fe40000011618 */
[----:B------:R-:W-:Y:S02]  /*6f10*/  PRMT R31, R31, 0x7054, R32 ;  /* 0x000070541f1f7816 */ /* 0x000fe40000000020 */
[----:B------:R-:W-:Y:S02]  /*6f20*/  PRMT R29, R29, 0x7054, R30 ;  /* 0x000070541d1d7816 */ /* 0x000fe4000000001e */
[----:B------:R-:W-:-:S02]  /*6f30*/  SHF.R.U32.HI R32, RZ, 0x10, R27 ;  /* 0x00000010ff207819 */ /* 0x000fc4000001161b */
[----:B------:R-:W-:Y:S02]  /*6f40*/  SHF.R.U32.HI R30, RZ, 0x10, R26 ;  /* 0x00000010ff1e7819 */ /* 0x000fe4000001161a */
[----:B------:R-:W-:Y:S02]  /*6f50*/  LOP3.LUT R20, R20, 0xff, RZ, 0xc0, !PT ;  /* 0x000000ff14147812 */ /* 0x000fe400078ec0ff */
[----:B------:R-:W-:Y:S02]  /*6f60*/  LOP3.LUT R32, R32, 0xff, RZ, 0xc0, !PT ;  /* 0x000000ff20207812 */ /* 0x000fe400078ec0ff */
[----:B------:R-:W-:Y:S02]  /*6f70*/  LOP3.LUT R30, R30, 0xff, RZ, 0xc0, !PT ;  /* 0x000000ff1e1e7812 */ /* 0x000fe400078ec0ff */
[----:B------:R-:W-:Y:S02]  /*6f80*/  PRMT R35, R20, 0x7054, R33 ;  /* 0x0000705414237816 */ /* 0x000fe40000000021 */
[----:B------:R-:W-:-:S02]  /*6f90*/  LOP3.LUT R33, R21, 0xff000000, R5, 0xf8, !PT ;  /* 0xff00000015217812 */ /* 0x000fc400078ef805 */
[----:B------:R-:W-:Y:S02]  /*6fa0*/  LOP3.LUT R20, R3, 0xff000000, R4, 0xf8, !PT ;  /* 0xff00000003147812 */ /* 0x000fe400078ef804 */
[----:B------:R-:W-:Y:S02]  /*6fb0*/  LOP3.LUT R37, R31, 0xff000000, R7, 0xf8, !PT ;  /* 0xff0000001f257812 */ /* 0x000fe400078ef807 */
[----:B------:R-:W-:Y:S02]  /*6fc0*/  PRMT R43, R32, 0x7054, R43 ;  /* 0x00007054202b7816 */ /* 0x000fe4000000002b */
[----:B------:R-:W-:Y:S02]  /*6fd0*/  LOP3.LUT R3, R29, 0xff000000, R6, 0xf8, !PT ;  /* 0xff0000001d037812 */ /* 0x000fe400078ef806 */
[----:B------:R-:W-:Y:S02]  /*6fe0*/  PRMT R41, R30, 0x7054, R41 ;  /* 0x000070541e297816 */ /* 0x000fe40000000029 */
[----:B0-----:R-:W-:-:S02]  /*6ff0*/  F2FP.F16.E4M3.UNPACK_B R21, R8 ;  /* 0x00000008ff15723e */ /* 0x001fc400020006ff */
[----:B------:R-:W-:Y:S02]  /*7000*/  F2FP.F16.E4M3.UNPACK_B R31, R8.H1 ;  /* 0x00000008ff1f723e */ /* 0x000fe400030006ff */
[-C--:B------:R-:W-:Y:S02]  /*7010*/  F2FP.F16.E4M3.UNPACK_B R29, R11.reuse ;  /* 0x0000000bff1d723e */ /* 0x080fe400020006ff */
[----:B------:R-:W-:Y:S02]  /*7020*/  F2FP.F16.E4M3.UNPACK_B R32, R11.H1 ;  /* 0x0000000bff20723e */ /* 0x000fe400030006ff */
[----:B-1----:R-:W-:Y:S02]  /*7030*/  F2FP.F16.E4M3.UNPACK_B R8, R13 ;  /* 0x0000000dff08723e */ /* 0x002fe400020006ff */
[----:B------:R-:W-:Y:S02]  /*7040*/  F2FP.F16.E4M3.UNPACK_B R11, R33 ;  /* 0x00000021ff0b723e */ /* 0x000fe400020006ff */
[----:B------:R-:W-:Y:S01]  /*7050*/  LOP3.LUT R28, R35, 0xff000000, R24, 0xf8, !PT ;  /* 0xff000000231c7812 */ /* 0x000fe200078ef818 */
[----:B------:R-:W-:Y:S01]  /*7060*/  HADD2.F32 R6, -RZ, R8.H0_H0 ;  /* 0x20000008ff067230 */ /* 0x000fe20000004100 */
[----:B------:R-:W-:Y:S01]  /*7070*/  LOP3.LUT R5, R41, 0xff000000, R26, 0xf8, !PT ;  /* 0xff00000029057812 */ /* 0x000fe200078ef81a */
[----:B------:R-:W-:Y:S01]  /*7080*/  HADD2.F32 R41, -RZ, R38.H1_H1 ;  /* 0x30000026ff297230 */ /* 0x000fe20000004100 */
[----:B------:R-:W-:Y:S01]  /*7090*/  F2FP.F16.E4M3.UNPACK_B R24, R9 ;  /* 0x00000009ff18723e */ /* 0x000fe200020006ff */
[----:B------:R-:W-:Y:S01]  /*70a0*/  HADD2.F32 R8, -RZ, R8.H1_H1 ;  /* 0x30000008ff087230 */ /* 0x000fe20000004100 */
[----:B------:R-:W-:Y:S01]  /*70b0*/  F2FP.F16.E4M3.UNPACK_B R26, R13.H1 ;  /* 0x0000000dff1a723e */ /* 0x000fe200030006ff */
[----:B------:R-:W-:Y:S01]  /*70c0*/  HADD2.F32 R13, -RZ, R11.H0_H0 ;  /* 0x2000000bff0d7230 */ /* 0x000fe20000004100 */
[----:B------:R-:W-:Y:S01]  /*70d0*/  LOP3.LUT R43, R43, 0xff000000, R27, 0xf8, !PT ;  /* 0xff0000002b2b7812 */ /* 0x000fe200078ef81b */
[----:B------:R-:W-:Y:S01]  /*70e0*/  HADD2.F32 R38, -RZ, R39.H0_H0 ;  /* 0x20000027ff267230 */ /* 0x000fe20000004100 */
[----:B------:R-:W-:Y:S01]  /*70f0*/  F2FP.F16.E4M3.UNPACK_B R25, R9.H1 ;  /* 0x00000009ff19723e */ /* 0x000fe200030006ff */
[--C-:B------:R-:W-:Y:S01]  /*7100*/  HADD2.F32 R9, -RZ, R24.reuse.H0_H0 ;  /* 0x20000018ff097230 */ /* 0x100fe20000004100 */
[-C--:B------:R-:W-:Y:S01]  /*7110*/  F2FP.F16.E4M3.UNPACK_B R27, R12.reuse ;  /* 0x0000000cff1b723e */ /* 0x080fe200020006ff */
[----:B------:R-:W-:Y:S01]  /*7120*/  HADD2.F32 R24, -RZ, R24.H1_H1 ;  /* 0x30000018ff187230 */ /* 0x000fe20000004100 */
[----:B------:R-:W-:Y:S01]  /*7130*/  F2FP.F16.E4M3.UNPACK_B R35, R12.H1 ;  /* 0x0000000cff23723e */ /* 0x000fe200030006ff */
[----:B------:R-:W-:Y:S01]  /*7140*/  FMUL.FTZ R12, R6, R40 ;  /* 0x00000028060c7220 */ /* 0x000fe20000410000 */
[----:B------:R-:W-:Y:S01]  /*7150*/  F2FP.F16.E4M3.UNPACK_B R30, R15 ;  /* 0x0000000fff1e723e */ /* 0x000fe200020006ff */
[----:B------:R-:W-:Y:S01]  /*7160*/  FMUL.FTZ R45, R8, R41 ;  /* 0x00000029082d7220 */ /* 0x000fe20000410000 */
[----:B------:R-:W-:Y:S01]  /*7170*/  F2FP.F16.E4M3.UNPACK_B R36, R15.H1 ;  /* 0x0000000fff24723e */ /* 0x000fe200030006ff */
[----:B------:R-:W-:Y:S01]  /*7180*/  FMUL.FTZ R15, R6, R13 ;  /* 0x0000000d060f7220 */ /* 0x000fe20000410000 */
[----:B------:R-:W-:Y:S01]  /*7190*/  F2FP.F16.E4M3.UNPACK_B R33, R33.H1 ;  /* 0x00000021ff21723e */ /* 0x000fe200030006ff */
[----:B------:R-:W-:Y:S01]  /*71a0*/  FFMA.FTZ R6, R9, R13, -R12 ;  /* 0x0000000d09067223 */ /* 0x000fe2000001080c */
[----:B------:R-:W-:-:S02]  /*71b0*/  HADD2.F32 R13, -RZ, R25.H0_H0 ;  /* 0x20000019ff0d7230 */ /* 0x000fc40000004100 */
[----:B------:R-:W-:Y:S01]  /*71c0*/  FFMA.FTZ R9, R9, R40, R15 ;  /* 0x0000002809097223 */ /* 0x000fe2000001000f */
[----:B------:R-:W-:Y:S01]  /*71d0*/  HADD2.F32 R15, -RZ, R11.H1_H1 ;  /* 0x3000000bff0f7230 */ /* 0x000fe20000004100 */
[-C--:B------:R-:W-:Y:S01]  /*71e0*/  F2FP.F16.E4M3.UNPACK_B R7, R14.reuse ;  /* 0x0000000eff07723e */ /* 0x080fe200020006ff */
[--C-:B------:R-:W-:Y:S01]  /*71f0*/  HADD2.F32 R11, -RZ, R26.reuse.H0_H0 ;  /* 0x2000001aff0b7230 */ /* 0x100fe20000004100 */
[----:B------:R-:W-:Y:S01]  /*7200*/  F2FP.F16.E4M3.UNPACK_B R14, R14.H1 ;  /* 0x0000000eff0e723e */ /* 0x000fe200030006ff */
[--C-:B------:R-:W-:Y:S02]  /*7210*/  HADD2.F32 R12, -RZ, R33.reuse.H0_H0 ;  /* 0x20000021ff0c7230 */ /* 0x100fe40000004100 */
[----:B------:R-:W-:Y:S01]  /*7220*/  FMUL.FTZ R8, R8, R15 ;  /* 0x0000000f08087220 */ /* 0x000fe20000410000 */
[----:B------:R-:W-:Y:S02]  /*7230*/  HADD2.F32 R33, -RZ, R33.H1_H1 ;  /* 0x30000021ff217230 */ /* 0x000fe40000004100 */
[----:B------:R-:W-:Y:S01]  /*7240*/  FMUL.FTZ R40, R11, R38 ;  /* 0x000000260b287220 */ /* 0x000fe20000410000 */
[----:B------:R-:W-:-:S02]  /*7250*/  HADD2.F32 R26, -RZ, R26.H1_H1 ;  /* 0x3000001aff1a7230 */ /* 0x000fc40000004100 */
[-C--:B------:R-:W-:Y:S01]  /*7260*/  FMUL.FTZ R47, R11, R12.reuse ;  /* 0x0000000c0b2f7220 */ /* 0x080fe20000410000 */
[C---:B------:R-:W-:Y:S01]  /*7270*/  FFMA.FTZ R8, R24.reuse, R41, R8 ;  /* 0x0000002918087223 */ /* 0x040fe20000010008 */
[C---:B------:R-:W-:Y:S01]  /*7280*/  FFMA.FTZ R12, R13.reuse, R12, -R40 ;  /* 0x0000000c0d0c7223 */ /* 0x040fe20000010828 */
[----:B------:R-:W-:Y:S01]  /*7290*/  F2FP.F16.E4M3.UNPACK_B R41, R43 ;  /* 0x0000002bff29723e */ /* 0x000fe200020006ff */
[----:B------:R-:W-:Y:S01]  /*72a0*/  FFMA.FTZ R13, R13, R38, R47 ;  /* 0x000000260d0d7223 */ /* 0x000fe2000001002f */
[----:B------:R-:W-:Y:S01]  /*72b0*/  F2FP.F16.E4M3.UNPACK_B R38, R37 ;  /* 0x00000025ff26723e */ /* 0x000fe200020006ff */
[----:B------:R-:W-:Y:S01]  /*72c0*/  FFMA.FTZ R11, R24, R15, -R45 ;  /* 0x0000000f180b7223 */ /* 0x000fe2000001082d */
[----:B------:R-:W-:Y:S02]  /*72d0*/  HADD2.F32 R40, -RZ, R39.H1_H1 ;  /* 0x30000027ff287230 */ /* 0x000fe40000004100 */
[----:B------:R-:W-:Y:S01]  /*72e0*/  FMUL.FTZ R45, R26, R33 ;  /* 0x000000211a2d7220 */ /* 0x000fe20000410000 */
[----:B------:R-:W-:Y:S01]  /*72f0*/  HADD2.F32 R42, -RZ, R41.H0_H0 ;  /* 0x20000029ff2a7230 */ /* 0x000fe20000004100 */
[----:B------:R-:W-:Y:S01]  /*7300*/  F2FP.F16.E4M3.UNPACK_B R43, R43.H1 ;  /* 0x0000002bff2b723e */ /* 0x000fe200030006ff */
[----:B------:R-:W-:-:S02]  /*7310*/  HADD2.F32 R15, -RZ, R30.H0_H0 ;  /* 0x2000001eff0f7230 */ /* 0x000fc40000004100 */
[----:B------:R-:W-:Y:S01]  /*7320*/  FMUL.FTZ R44, R26, R40 ;  /* 0x000000281a2c7220 */ /* 0x000fe20000410000 */
[--C-:B------:R-:W-:Y:S01]  /*7330*/  HADD2.F32 R39, -RZ, R38.reuse.H0_H0 ;  /* 0x20000026ff277230 */ /* 0x100fe20000004100 */
[----:B------:R-:W-:Y:S01]  /*7340*/  F2FP.F16.E4M3.UNPACK_B R4, R10 ;  /* 0x0000000aff04723e */ /* 0x000fe200020006ff */
[----:B------:R-:W-:Y:S02]  /*7350*/  HADD2.F32 R25, -RZ, R25.H1_H1 ;  /* 0x30000019ff197230 */ /* 0x000fe40000004100 */
[C---:B------:R-:W-:Y:S01]  /*7360*/  FMUL.FTZ R47, R15.reuse, R42 ;  /* 0x0000002a0f2f7220 */ /* 0x040fe20000410000 */
[----:B------:R-:W-:Y:S02]  /*7370*/  HADD2.F32 R24, -RZ, R29.H0_H0 ;  /* 0x2000001dff187230 */ /* 0x000fe40000004100 */
[----:B------:R-:W-:Y:S01]  /*7380*/  FMUL.FTZ R49, R15, R39 ;  /* 0x000000270f317220 */ /* 0x000fe20000410000 */
[----:B------:R-:W-:Y:S02]  /*7390*/  HADD2.F32 R41, -RZ, R41.H1_H1 ;  /* 0x30000029ff297230 */ /* 0x000fe40000004100 */
[C---:B------:R-:W-:Y:S01]  /*73a0*/  FFMA.FTZ R15, R25.reuse, R33, -R44 ;  /* 0x00000021190f7223 */ /* 0x040fe2000001082c */
[----:B------:R-:W-:Y:S01]  /*73b0*/  FFMA.FTZ R26, R25, R40, R45 ;  /* 0x00000028191a7223 */ /* 0x000fe2000001002d */
[----:B------:R-:W-:Y:S01]  /*73c0*/  FFMA.FTZ R25, R24, R39, -R47 ;  /* 0x0000002718197223 */ /* 0x000fe2000001082f */
[----:B------:R-:W-:-:S02]  /*73d0*/  HADD2.F32 R39, -RZ, R38.H1_H1 ;  /* 0x30000026ff277230 */ /* 0x000fc40000004100 */
[----:B------:R-:W-:Y:S01]  /*73e0*/  FFMA.FTZ R24, R24, R42, R49 ;  /* 0x0000002a18187223 */ /* 0x000fe20000010031 */
[----:B------:R-:W-:Y:S01]  /*73f0*/  F2FP.F16.E4M3.UNPACK_B R38, R37.H1 ;  /* 0x00000025ff26723e */ /* 0x000fe200030006ff */
[----:B------:R-:W-:Y:S01]  /*7400*/  HADD2.F32 R30, -RZ, R30.H1_H1 ;  /* 0x3000001eff1e7230 */ /* 0x000fe20000004100 */
[----:B------:R-:W-:Y:S01]  /*7410*/  F2FP.F16.E4M3.UNPACK_B R10, R10.H1 ;  /* 0x0000000aff0a723e */ /* 0x000fe200030006ff */
[----:B------:R-:W-:Y:S01]  /*7420*/  HADD2.F32 R42, -RZ, R43.H0_H0 ;  /* 0x2000002bff2a7230 */ /* 0x000fe20000004100 */
[----:B------:R-:W-:Y:S01]  /*7430*/  F2FP.SATFINITE.E4M3.F32.PACK_AB_MERGE_C R13, R26, R13, RZ ;  /* 0x0000000d1a0d723e */ /* 0x000fe200048070ff */
[----:B------:R-:W-:Y:S02]  /*7440*/  HADD2.F32 R37, -RZ, R36.H0_H0 ;  /* 0x20000024ff257230 */ /* 0x000fe40000004100 */
[C---:B------:R-:W-:Y:S01]  /*7450*/  FMUL.FTZ R44, R30.reuse, R41 ;  /* 0x000000291e2c7220 */ /* 0x040fe20000410000 */
[----:B------:R-:W-:Y:S02]  /*7460*/  HADD2.F32 R29, -RZ, R29.H1_H1 ;  /* 0x3000001dff1d7230 */ /* 0x000fe40000004100 */
[----:B------:R-:W-:Y:S01]  /*7470*/  FMUL.FTZ R46, R30, R39 ;  /* 0x000000271e2e7220 */ /* 0x000fe20000410000 */
[----:B------:R-:W-:-:S02]  /*7480*/  HADD2.F32 R40, -RZ, R38.H0_H0 ;  /* 0x20000026ff287230 */ /* 0x000fc40000004100 */
[----:B------:R-:W-:Y:S01]  /*7490*/  FMUL.FTZ R48, R37, R42 ;  /* 0x0000002a25307220 */ /* 0x000fe20000410000 */
[----:B------:R-:W-:Y:S02]  /*74a0*/  HADD2.F32 R33, -RZ, R32.H0_H0 ;  /* 0x20000020ff217230 */ /* 0x000fe40000004100 */
[C---:B------:R-:W-:Y:S01]  /*74b0*/  FFMA.FTZ R30, R29.reuse, R39, -R44 ;  /* 0x000000271d1e7223 */ /* 0x040fe2000001082c */
[----:B------:R-:W-:Y:S01]  /*74c0*/  FFMA.FTZ R29, R29, R41, R46 ;  /* 0x000000291d1d7223 */ /* 0x000fe2000001002e */
[----:B------:R-:W-:Y:S01]  /*74d0*/  FMUL.FTZ R37, R37, R40 ;  /* 0x0000002825257220 */ /* 0x000fe20000410000 */
[----:B------:R-:W-:Y:S01]  /*74e0*/  F2FP.F16.E4M3.UNPACK_B R41, R28.H1 ;  /* 0x0000001cff29723e */ /* 0x000fe200030006ff */
[C---:B------:R-:W-:Y:S01]  /*74f0*/  FFMA.FTZ R48, R33.reuse, R40, -R48 ;  /* 0x0000002821307223 */ /* 0x040fe20000010830 */
[----:B------:R-:W-:Y:S01]  /*7500*/  HADD2.F32 R40, -RZ, R38.H1_H1 ;  /* 0x30000026ff287230 */ /* 0x000fe20000004100 */
[----:B------:R-:W-:Y:S01]  /*7510*/  F2FP.F16.E4M3.UNPACK_B R38, R20.H1 ;  /* 0x00000014ff26723e */ /* 0x000fe200030006ff */
[----:B------:R-:W-:Y:S01]  /*7520*/  FFMA.FTZ R45, R33, R42, R37 ;  /* 0x0000002a212d7223 */ /* 0x000fe20000010025 */
[----:B------:R-:W-:Y:S01]  /*7530*/  HADD2.F32 R42, -RZ, R43.H1_H1 ;  /* 0x3000002bff2a7230 */ /* 0x000fe20000004100 */
[----:B------:R-:W-:Y:S01]  /*7540*/  F2FP.SATFINITE.E4M3.F32.PACK_AB_MERGE_C R9, R8, R9, R13 ;  /* 0x000000090809723e */ /* 0x000fe2000480700d */
[----:B------:R-:W-:-:S02]  /*7550*/  HADD2.F32 R37, -RZ, R36.H1_H1 ;  /* 0x30000024ff257230 */ /* 0x000fc40000004100 */
[----:B------:R-:W-:Y:S02]  /*7560*/  HADD2.F32 R43, -RZ, R41.H0_H0 ;  /* 0x20000029ff2b7230 */ /* 0x000fe40000004100 */
[----:B------:R-:W-:Y:S02]  /*7570*/  HADD2.F32 R36, -RZ, R35.H0_H0 ;  /* 0x20000023ff247230 */ /* 0x000fe40000004100 */
[C---:B------:R-:W-:Y:S01]  /*7580*/  FMUL.FTZ R44, R37.reuse, R42 ;  /* 0x0000002a252c7220 */ /* 0x040fe20000410000 */
[----:B------:R-:W-:Y:S02]  /*7590*/  HADD2.F32 R39, -RZ, R38.H0_H0 ;  /* 0x20000026ff277230 */ /* 0x000fe40000004100 */
[----:B------:R-:W-:Y:S01]  /*75a0*/  FMUL.FTZ R49, R37, R40 ;  /* 0x0000002825317220 */ /* 0x000fe20000410000 */
[----:B------:R-:W-:Y:S02]  /*75b0*/  HADD2.F32 R33, -RZ, R32.H1_H1 ;  /* 0x30000020ff217230 */ /* 0x000fe40000004100 */
[----:B------:R-:W-:Y:S01]  /*75c0*/  FMUL.FTZ R37, R36, R43 ;  /* 0x0000002b24257220 */ /* 0x000fe20000410000 */
[----:B------:R-:W-:-:S02]  /*75d0*/  HADD2.F32 R32, -RZ, R31.H0_H0 ;  /* 0x2000001fff207230 */ /* 0x000fc40000004100 */
[----:B------:R-:W-:Y:S01]  /*75e0*/  FMUL.FTZ R36, R36, R39 ;  /* 0x0000002724247220 */ /* 0x000fe20000410000 */
[----:B------:R-:W-:Y:S02]  /*75f0*/  HADD2.F32 R35, -RZ, R35.H1_H1 ;  /* 0x30000023ff237230 */ /* 0x000fe40000004100 */
[C---:B------:R-:W-:Y:S01]  /*7600*/  FFMA.FTZ R47, R33.reuse, R40, -R44 ;  /* 0x00000028212f7223 */ /* 0x040fe2000001082c */
[----:B------:R-:W-:Y:S02]  /*7610*/  HADD2.F32 R38, -RZ, R38.H1_H1 ;  /* 0x30000026ff267230 */ /* 0x000fe40000004100 */
[C---:B------:R-:W-:Y:S01]  /*7620*/  FFMA.FTZ R43, R32.reuse, R43, R36 ;  /* 0x0000002b202b7223 */ /* 0x040fe20000010024 */
[----:B------:R-:W-:Y:S02]  /*7630*/  HADD2.F32 R36, -RZ, R41.H1_H1 ;  /* 0x30000029ff247230 */ /* 0x000fe40000004100 */
[----:B------:R-:W-:Y:S01]  /*7640*/  FFMA.FTZ R39, R32, R39, -R37 ;  /* 0x0000002720277223 */ /* 0x000fe20000010825 */
[----:B------:R-:W-:Y:S01]  /*7650*/  FFMA.FTZ R50, R33, R42, R49 ;  /* 0x0000002a21327223 */ /* 0x000fe20000010031 */
[----:B------:R-:W-:Y:S01]  /*7660*/  HADD2.F32 R31, -RZ, R31.H1_H1 ;  /* 0x3000001fff1f7230 */ /* 0x000fe20000004100 */
[----:B------:R-:W-:Y:S01]  /*7670*/  F2FP.F16.E4M3.UNPACK_B R32, R20 ;  /* 0x00000014ff20723e */ /* 0x000fe200020006ff */
[C---:B------:R-:W-:Y:S01]  /*7680*/  FMUL.FTZ R20, R35.reuse, R36 ;  /* 0x0000002423147220 */ /* 0x040fe20000410000 */
[----:B------:R-:W-:Y:S01]  /*7690*/  F2FP.F16.E4M3.UNPACK_B R33, R28 ;  /* 0x0000001cff21723e */ /* 0x000fe200020006ff */
[----:B------:R-:W-:Y:S01]  /*76a0*/  FMUL.FTZ R37, R35, R38 ;  /* 0x0000002623257220 */ /* 0x000fe20000410000 */
[----:B------:R-:W-:-:S02]  /*76b0*/  HADD2.F32 R28, -RZ, R27.H0_H0 ;  /* 0x2000001bff1c7230 */ /* 0x000fc40000004100 */
[C---:B------:R-:W-:Y:S01]  /*76c0*/  FFMA.FTZ R40, R31.reuse, R38, -R20 ;  /* 0x000000261f287223 */ /* 0x040fe20000010814 */
[----:B------:R-:W-:Y:S02]  /*76d0*/  HADD2.F32 R20, -RZ, R21.H0_H0 ;  /* 0x20000015ff147230 */ /* 0x000fe40000004100 */
[----:B------:R-:W-:Y:S01]  /*76e0*/  FFMA.FTZ R42, R31, R36, R37 ;  /* 0x000000241f2a7223 */ /* 0x000fe20000010025 */
[--C-:B------:R-:W-:Y:S01]  /*76f0*/  HADD2.F32 R35, -RZ, R33.reuse.H0_H0 ;  /* 0x20000021ff237230 */ /* 0x100fe20000004100 */
[----:B------:R-:W-:Y:S01]  /*7700*/  F2FP.SATFINITE.E4M3.F32.PACK_AB_MERGE_C R45, R50, R45, RZ ;  /* 0x0000002d322d723e */ /* 0x000fe200048070ff */
[----:B------:R-:W-:Y:S02]  /*7710*/  HADD2.F32 R31, -RZ, R32.H0_H0 ;  /* 0x20000020ff1f7230 */ /* 0x000fe40000004100 */
[----:B------:R-:W-:Y:S02]  /*7720*/  HADD2.F32 R36, -RZ, R33.H1_H1 ;  /* 0x30000021ff247230 */ /* 0x000fe40000004100 */
[----:B------:R-:W-:Y:S01]  /*7730*/  FMUL.FTZ R37, R28, R35 ;  /* 0x000000231c257220 */ /* 0x000fe20000410000 */
[----:B------:R-:W-:-:S02]  /*7740*/  HADD2.F32 R27, -RZ, R27.H1_H1 ;  /* 0x3000001bff1b7230 */ /* 0x000fc40000004100 */
[-C--:B------:R-:W-:Y:S01]  /*7750*/  FMUL.FTZ R33, R28, R31.reuse ;  /* 0x0000001f1c217220 */ /* 0x080fe20000410000 */
[----:B------:R-:W-:Y:S02]  /*7760*/  HADD2.F32 R32, -RZ, R32.H1_H1 ;  /* 0x30000020ff207230 */ /* 0x000fe40000004100 */
[C---:B------:R-:W-:Y:S01]  /*7770*/  FFMA.FTZ R37, R20.reuse, R31, -R37 ;  /* 0x0000001f14257223 */ /* 0x040fe20000010825 */
[----:B------:R-:W-:Y:S01]  /*7780*/  HADD2.F32 R21, -RZ, R21.H1_H1 ;  /* 0x30000015ff157230 */ /* 0x000fe20000004100 */
[----:B------:R-:W-:Y:S01]  /*7790*/  F2FP.F16.E4M3.UNPACK_B R28, R5.H1 ;  /* 0x00000005ff1c723e */ /* 0x000fe200030006ff */
[C---:B------:R-:W-:Y:S01]  /*77a0*/  FMUL.FTZ R38, R27.reuse, R36 ;  /* 0x000000241b267220 */ /* 0x040fe20000410000 */
[----:B------:R-:W-:Y:S01]  /*77b0*/  FFMA.FTZ R35, R20, R35, R33 ;  /* 0x0000002314237223 */ /* 0x000fe20000010021 */
[-C--:B------:R-:W-:Y:S01]  /*77c0*/  F2FP.F16.E4M3.UNPACK_B R20, R3.reuse.H1 ;  /* 0x00000003ff14723e */ /* 0x080fe200030006ff */
[-C--:B------:R-:W-:Y:S01]  /*77d0*/  FMUL.FTZ R31, R27, R32.reuse ;  /* 0x000000201b1f7220 */ /* 0x080fe20000410000 */
[----:B------:R-:W-:Y:S01]  /*77e0*/  FFMA.FTZ R38, R21, R32, -R38 ;  /* 0x0000002015267223 */ /* 0x000fe20000010826 */
[----:B------:R-:W-:Y:S01]  /*77f0*/  HADD2.F32 R32, -RZ, R28.H0_H0 ;  /* 0x2000001cff207230 */ /* 0x000fe20000004100 */
[----:B------:R-:W-:Y:S01]  /*7800*/  F2FP.F16.E4M3.UNPACK_B R3, R3 ;  /* 0x00000003ff03723e */ /* 0x000fe200020006ff */
[----:B------:R-:W-:-:S02]  /*7810*/  HADD2.F32 R27, -RZ, R14.H0_H0 ;  /* 0x2000000eff1b7230 */ /* 0x000fc40000004100 */
[----:B------:R-:W-:Y:S01]  /*7820*/  FFMA.FTZ R36, R21, R36, R31 ;  /* 0x0000002415247223 */ /* 0x000fe2000001001f */
[--C-:B------:R-:W-:Y:S01]  /*7830*/  HADD2.F32 R21, -RZ, R20.reuse.H0_H0 ;  /* 0x20000014ff157230 */ /* 0x100fe20000004100 */
[----:B------:R-:W-:Y:S01]  /*7840*/  F2FP.SATFINITE.E4M3.F32.PACK_AB_MERGE_C R42, R42, R43, RZ ;  /* 0x0000002b2a2a723e */ /* 0x000fe200048070ff */
[----:B------:R-:W-:Y:S02]  /*7850*/  HADD2.F32 R31, -RZ, R20.H1_H1 ;  /* 0x30000014ff1f7230 */ /* 0x000fe40000004100 */
[C---:B------:R-:W-:Y:S01]  /*7860*/  FMUL.FTZ R41, R27.reuse, R32 ;  /* 0x000000201b297220 */ /* 0x040fe20000410000 */
[----:B------:R-:W-:Y:S02]  /*7870*/  HADD2.F32 R20, -RZ, R10.H0_H0 ;  /* 0x2000000aff147230 */ /* 0x000fe40000004100 */
[----:B------:R-:W-:Y:S01]  /*7880*/  FMUL.FTZ R27, R27, R21 ;  /* 0x000000151b1b7220 */ /* 0x000fe20000410000 */
[----:B------:R-:W-:Y:S01]  /*7890*/  HADD2.F32 R33, -RZ, R28.H1_H1 ;  /* 0x3000001cff217230 */ /* 0x000fe20000004100 */
[----:B------:R-:W-:Y:S01]  /*78a0*/  F2FP.SATFINITE.E4M3.F32.PACK_AB_MERGE_C R8, R36, R35, R42 ;  /* 0x000000232408723e */ /* 0x000fe2000480702a */
[----:B------:R-:W-:-:S02]  /*78b0*/  HADD2.F32 R14, -RZ, R14.H1_H1 ;  /* 0x3000000eff0e7230 */ /* 0x000fc40000004100 */
[C---:B------:R-:W-:Y:S01]  /*78c0*/  FFMA.FTZ R41, R20.reuse, R21, -R41 ;  /* 0x0000001514297223 */ /* 0x040fe20000010829 */
[----:B------:R-:W-:Y:S01]  /*78d0*/  FFMA.FTZ R27, R20, R32, R27 ;  /* 0x00000020141b7223 */ /* 0x000fe2000001001b */
[----:B------:R-:W-:Y:S01]  /*78e0*/  HADD2.F32 R10, -RZ, R10.H1_H1 ;  /* 0x3000000aff0a7230 */ /* 0x000fe20000004100 */
[----:B------:R-:W-:Y:S01]  /*78f0*/  F2FP.F16.E4M3.UNPACK_B R20, R5 ;  /* 0x00000005ff14723e */ /* 0x000fe200020006ff */
[C---:B------:R-:W-:Y:S01]  /*7900*/  FMUL.FTZ R21, R14.reuse, R33 ;  /* 0x000000210e157220 */ /* 0x040fe20000410000 */
[-C--:B------:R-:W-:Y:S01]  /*7910*/  FMUL.FTZ R14, R14, R31.reuse ;  /* 0x0000001f0e0e7220 */ /* 0x080fe20000410000 */
[----:B------:R-:W-:Y:S02]  /*7920*/  HADD2.F32 R5, -RZ, R7.H0_H0 ;  /* 0x20000007ff057230 */ /* 0x000fe40000004100 */
[C---:B------:R-:W-:Y:S01]  /*7930*/  FFMA.FTZ R44, R10.reuse, R31, -R21 ;  /* 0x0000001f0a2c7223 */ /* 0x040fe20000010815 */
[----:B------:R-:W-:Y:S01]  /*7940*/  FFMA.FTZ R46, R10, R33, R14 ;  /* 0x000000210a2e7223 */ /* 0x000fe2000001000e */
[----:B------:R-:W-:-:S02]  /*7950*/  HADD2.F32 R28, -RZ, R20.H0_H0 ;  /* 0x20000014ff1c7230 */ /* 0x000fc40000004100 */
[----:B------:R-:W-:Y:S01]  /*7960*/  HADD2.F32 R10, -RZ, R3.H0_H0 ;  /* 0x20000003ff0a7230 */ /* 0x000fe20000004100 */
[----:B------:R-:W-:Y:S01]  /*7970*/  F2FP.SATFINITE.E4M3.F32.PACK_AB_MERGE_C R41, R44, R41, RZ ;  /* 0x000000292c29723e */ /* 0x000fe200048070ff */
[----:B------:R-:W-:Y:S02]  /*7980*/  HADD2.F32 R20, -RZ, R20.H1_H1 ;  /* 0x30000014ff147230 */ /* 0x000fe40000004100 */
[C---:B------:R-:W-:Y:S01]  /*7990*/  FMUL.FTZ R32, R5.reuse, R28 ;  /* 0x0000001c05207220 */ /* 0x040fe20000410000 */
[----:B------:R-:W-:Y:S02]  /*79a0*/  HADD2.F32 R7, -RZ, R7.H1_H1 ;  /* 0x30000007ff077230 */ /* 0x000fe40000004100 */
[----:B------:R-:W-:Y:S01]  /*79b0*/  FMUL.FTZ R5, R5, R10 ;  /* 0x0000000a05057220 */ /* 0x000fe20000410000 */
[----:B------:R-:W-:Y:S01]  /*79c0*/  HADD2.F32 R14, -RZ, R3.H1_H1 ;  /* 0x30000003ff0e7230 */ /* 0x000fe20000004100 */
[----:B------:R-:W-:Y:S01]  /*79d0*/  F2FP.SATFINITE.E4M3.F32.PACK_AB_MERGE_C R27, R46, R27, RZ ;  /* 0x0000001b2e1b723e */ /* 0x000fe200048070ff */
[----:B------:R-:W-:-:S02]  /*79e0*/  HADD2.F32 R3, -RZ, R4.H0_H0 ;  /* 0x20000004ff037230 */ /* 0x000fc40000004100 */
[C---:B------:R-:W-:Y:S01]  /*79f0*/  FMUL.FTZ R21, R7.reuse, R20 ;  /* 0x0000001407157220 */ /* 0x040fe20000410000 */
[----:B------:R-:W-:Y:S02]  /*7a00*/  HADD2.F32 R4, -RZ, R4.H1_H1 ;  /* 0x30000004ff047230 */ /* 0x000fe40000004100 */
[----:B------:R-:W-:Y:S01]  /*7a10*/  FMUL.FTZ R7, R7, R14 ;  /* 0x0000000e07077220 */ /* 0x000fe20000410000 */
        /* <DEDUP_REMOVED lines=10> */
[----:B------:R-:W-:Y:S02]  /*7ac0*/  F2FP.SATFINITE.E4M3.F32.PACK_AB_MERGE_C R6, R21, R32, R41 ;  /* 0x000000201506723e */ /* 0x000fe40004807029 */
[----:B------:R-:W-:-:S02]  /*7ad0*/  F2FP.SATFINITE.E4M3.F32.PACK_AB_MERGE_C R11, R29, R24, R45 ;  /* 0x000000181d0b723e */ /* 0x000fc4000480702d */
[----:B------:R-:W-:Y:S01]  /*7ae0*/  F2FP.SATFINITE.E4M3.F32.PACK_AB_MERGE_C R10, R3, R10, R27 ;  /* 0x0000000a030a723e */ /* 0x000fe2000480701b */
[----:B------:R1:W-:Y:S04]  /*7af0*/  STS.128 [R51+0xb000], R4 ;  /* 0x00b0000433007388 */ /* 0x0003e80000000c00 */
[----:B------:R1:W-:Y:S02]  /*7b00*/  STS.128 [R0+0xb000], R8 ;  /* 0x00b0000800007388 */ /* 0x0003e40000000c00 */
.L_x_346:
[----:B------:R-:W-:Y:S05]  /*7b10*/  BSYNC B0 ;  /* 0x0000000000007941 */ /* 0x000fea0003800000 */
.L_x_336:
[----:B------:R-:W-:Y:S01]  /*7b20*/  @!PT LDS RZ, [RZ] ;  /* 0x00000000fffff984 */ /* 0x000fe20000000800 */
[----:B------:R-:W-:Y:S01]  /*7b30*/  @!PT LDS RZ, [RZ] ;  /* 0x00000000fffff984 */ /* 0x000fe20000000800 */
[----:B------:R-:W-:Y:S01]  /*7b40*/  @!PT LDS RZ, [RZ] ;  /* 0x00000000fffff984 */ /* 0x000fe20000000800 */
[----:B------:R-:W-:Y:S01]  /*7b50*/  @!PT LDS RZ, [RZ] ;  /* 0x00000000fffff984 */ /* 0x000fe20000000800 */
[----:B------:R3:W-:Y:S06]  /*7b60*/  MEMBAR.ALL.CTA ;  /* 0x0000000000007992 */ /* 0x0007ec0000008000 */
[----:B---3--:R-:W3:Y:S01]  /*7b70*/  FENCE.VIEW.ASYNC.S ;  /* 0x00000000000073c6 */ /* 0x008ee20000000000 */
[----:B------:R-:W-:Y:S05]  /*7b80*/  WARPSYNC.ALL ;  /* 0x0000000000007948 */ /* 0x000fea0003800000 */
[----:B---3--:R-:W-:Y:S06]  /*7b90*/  BAR.SYNC.DEFER_BLOCKING 0xd, 0x180 ;  /* 0x0346000000007b1d */ /* 0x008fec0000010000 */
.L_x_333:
[----:B-12---:R-:W-:-:S05]  /*7ba0*/  IMAD.U32 R0, RZ, RZ, UR36 ;  /* 0x00000024ff007e24 */ /* 0x006fca000f8e00ff */
[----:B------:R-:W-:-:S13]  /*7bb0*/  ISETP.NE.AND P0, PT, R0, 0x3, PT ;  /* 0x000000030000780c */ /* 0x000fda0003f05270 */
[----:B------:R-:W-:Y:S05]  /*7bc0*/  @!P0 BRA `(.L_x_355) ;  /* 0x0000000000048947 */ /* 0x000fea0003800000 */
[----:B------:R-:W-:Y:S01]  /*7bd0*/  BPT.TRAP 0x1 ;  /* 0x000000040000795c */ /* 0x000fe20000300000 */
.L_x_355:
[----:B------:R-:W2:Y:S01]  /*7be0*/  LDL R0, [R1] ;  /* 0x0000000001007983 */ /* 0x000ea20000100800 */
[----:B0-----:R-:W-:Y:S01]  /*7bf0*/  IMAD R3, R157, 0x8, R16 ;  /* 0x000000089d037824 */ /* 0x001fe200078e0210 */
[----:B--2--5:R-:W-:-:S04]  /*7c00*/  SHF.L.U32 R6, R0, 0x1f, RZ ;  /* 0x0000001f00067819 */ /* 0x024fc800000006ff */
[----:B------:R0:W1:Y:S01]  /*7c10*/  SYNCS.PHASECHK.TRANS64.TRYWAIT P1, [R3+URZ+0x13230], R6 ;  /* 0x01323006030075a7 */ /* 0x000062000802017f */
[----:B------:R-:W-:Y:S05]  /*7c20*/  @!P0 BRA `(.L_x_356) ;  /* 0x0000000000048947 */ /* 0x000fea0003800000 */
[----:B------:R-:W-:Y:S01]  /*7c30*/  BPT.TRAP 0x1 ;  /* 0x000000040000795c */ /* 0x000fe20000300000 */
.L_x_356:
[----:B------:R-:W-:Y:S01]  /*7c40*/  VIADD R0, R16, 0xe000 ;  /* 0x0000e00010007836 */ /* 0x000fe20000000000 */
[----:B------:R-:W-:Y:S01]  /*7c50*/  LOP3.LUT R4, R34, 0x10000, RZ, 0xfc, !PT ;  /* 0x0001000022047812 */ /* 0x000fe200078efcff */
[----:B------:R-:W-:-:S03]  /*7c60*/  IMAD.MOV.U32 R5, RZ, RZ, -0x7fffffe0 ;  /* 0x80000020ff057424 */ /* 0x000fc600078e00ff */
[----:B------:R-:W-:-:S04]  /*7c70*/  SHF.R.U32.HI R0, RZ, 0x4, R0 ;  /* 0x00000004ff007819 */ /* 0x000fc80000011600 */
[----:B------:R-:W-:-:S04]  /*7c80*/  LOP3.LUT R0, R0, 0x3fff, RZ, 0xc0, !PT ;  /* 0x00003fff00007812 */ /* 0x000fc800078ec0ff */
[----:B------:R-:W-:-:S05]  /*7c90*/  LOP3.LUT R0, R0, 0x10000, RZ, 0xfc, !PT ;  /* 0x0001000000007812 */ /* 0x000fca00078efcff */
[----:B------:R2:W-:Y:S01]  /*7ca0*/  STL [R1+0x10], R0 ;  /* 0x0000100001007387 */ /* 0x0005e20000100800 */
[----:B-1----:R-:W-:Y:S05]  /*7cb0*/  @P1 BRA `(.L_x_357) ;  /* 0x0000000000081947 */ /* 0x002fea0003800000 */
[----:B------:R-:W1:Y:S02]  /*7cc0*/  SYNCS.PHASECHK.TRANS64.TRYWAIT P1, [R3+URZ+0x13230], R6 ;  /* 0x01323006030075a7 */ /* 0x000e64000802017f */
[----:B-1----:R-:W-:Y:S05]  /*7cd0*/  @!P1 BRA `(.L_x_358) ;  /* 0x000000c800d89947 */ /* 0x002fea0003800000 */
.L_x_357:
[----:B--2---:R-:W2:Y:S01]  /*7ce0*/  LDL R0, [R1+0x10] ;  /* 0x0000100001007983 */ /* 0x004ea20000100800 */
[----:B------:R-:W-:Y:S01]  /*7cf0*/  IMAD.MOV.U32 R9, RZ, RZ, -0x7fffffe0 ;  /* 0x80000020ff097424 */ /* 0x000fe200078e00ff */
[----:B------:R-:W-:Y:S05]  /*7d00*/  WARPSYNC.ALL ;  /* 0x0000000000007948 */ /* 0x000fea0003800000 */
[C---:B------:R-:W-:Y:S02]  /*7d10*/  R2UR UR4, R4.reuse ;  /* 0x00000000040472ca */ /* 0x040fe400000e0000 */
[----:B------:R-:W-:Y:S02]  /*7d20*/  R2UR UR5, R5 ;  /* 0x00000000050572ca */ /* 0x000fe400000e0000 */
[----:B------:R-:W-:Y:S01]  /*7d30*/  R2UR UR7, R9 ;  /* 0x00000000090772ca */ /* 0x000fe200000e0000 */
[----:B------:R-:W-:Y:S01]  /*7d40*/  WARPGROUP.ARRIVE ;  /* 0x00000000000079c5 */ /* 0x000fe20000000000 */
[----:B------:R-:W-:Y:S01]  /*7d50*/  IMAD.MOV.U32 R7, RZ, RZ, -0x7fffffe0 ;  /* 0x80000020ff077424 */ /* 0x000fe200078e00ff */
[----:B------:R-:W-:Y:S01]  /*7d60*/  P2R R14, PR, RZ, 0x1 ;  /* 0x00000001ff0e7803 */ /* 0x000fe20000000000 */
[----:B------:R-:W-:Y:S01]  /*7d70*/  IMAD.MOV.U32 R11, RZ, RZ, -0x7fffffe0 ;  /* 0x80000020ff0b7424 */ /* 0x000fe200078e00ff */
[----:B------:R-:W-:-:S02]  /*7d80*/  R2UR UR8, R4 ;  /* 0x00000000040872ca */ /* 0x000fc400000e0000 */
[----:B------:R-:W-:Y:S02]  /*7d90*/  R2UR UR9, R5 ;  /* 0x00000000050972ca */ /* 0x000fe400000e0000 */
[----:B------:R-:W-:Y:S01]  /*7da0*/  R2UR UR11, R11 ;  /* 0x000000000b0b72ca */ /* 0x000fe200000e0000 */
[----:B------:R-:W-:Y:S01]  /*7db0*/  IMAD.MOV.U32 R13, RZ, RZ, -0x7fffffe0 ;  /* 0x80000020ff0d7424 */ /* 0x000fe200078e00ff */
[----:B------:R-:W-:Y:S02]  /*7dc0*/  R2UR UR12, R4 ;  /* 0x00000000040c72ca */ /* 0x000fe400000e0000 */
[----:B------:R-:W-:Y:S02]  /*7dd0*/  R2UR UR13, R5 ;  /* 0x00000000050d72ca */ /* 0x000fe400000e0000 */
[----:B------:R-:W-:Y:S01]  /*7de0*/  R2UR UR15, R13 ;  /* 0x000000000d0f72ca */ /* 0x000fe200000e0000 */
[----:B--2---:R-:W-:Y:S02]  /*7df0*/  IMAD R8, R157, 0x280, R0 ;  /* 0x000002809d087824 */ /* 0x004fe400078e0200 */
[----:B------:R-:W2:Y:S01]  /*7e00*/  LDL R0, [R1+0x50] ;  /* 0x0000500001007983 */ /* 0x000ea20000100800 */
[----:B------:R-:W-:Y:S01]  /*7e10*/  IMAD.MOV.U32 R21, RZ, RZ, -0x7fffffe0 ;  /* 0x80000020ff157424 */ /* 0x000fe200078e00ff */
[----:B------:R-:W-:Y:S01]  /*7e20*/  BSSY B0, `(.L_x_359) ;  /* 0x00004cd000007945 */ /* 0x000fe20003800000 */
[C---:B------:R-:W-:Y:S01]  /*7e30*/  R2UR UR6, R8.reuse ;  /* 0x00000000080672ca */ /* 0x040fe200000e0000 */
[C---:B01----:R-:W-:Y:S01]  /*7e40*/  VIADD R6, R8.reuse, 0x80 ;  /* 0x0000008008067836 */ /* 0x043fe20000000000 */
[----:B------:R-:W0:Y:S01]  /*7e50*/  S2R R106, SR_TID.X ;  /* 0x00000000006a7919 */ /* 0x000e220000002100 */
[C---:B------:R-:W-:Y:S01]  /*7e60*/  VIADD R10, R8.reuse, 0x180 ;  /* 0x00000180080a7836 */ /* 0x040fe20000000000 */
[----:B------:R-:W-:Y:S01]  /*7e70*/  R2UR UR19, R21 ;  /* 0x00000000151372ca */ /* 0x000fe200000e0000 */
[----:B------:R-:W-:-:S02]  /*7e80*/  VIADD R12, R8, 0x200 ;  /* 0x00000200080c7836 */ /* 0x000fc40000000000 */
[----:B------:R-:W-:Y:S01]  /*7e90*/  VIADD R20, R8, 0x2 ;  /* 0x0000000208147836 */ /* 0x000fe20000000000 */
[----:B------:R-:W-:Y:S01]  /*7ea0*/  R2UR UR10, R10 ;  /* 0x000000000a0a72ca */ /* 0x000fe200000e0000 */
[----:B------:R-:W-:Y:S01]  /*7eb0*/  VIADD R10, R8, 0x82 ;  /* 0x00000082080a7836 */ /* 0x000fe20000000000 */
[----:B------:R-:W-:Y:S01]  /*7ec0*/  R2UR UR14, R12 ;  /* 0x000000000c0e72ca */ /* 0x000fe200000e0000 */
[----:B------:R-:W-:Y:S01]  /*7ed0*/  IMAD.MOV.U32 R11, RZ, RZ, -0x7fffffe0 ;  /* 0x80000020ff0b7424 */ /* 0x000fe200078e00ff */
[----:B------:R-:W-:Y:S01]  /*7ee0*/  R2UR UR18, R20 ;  /* 0x00000000141272ca */ /* 0x000fe200000e0000 */
[----:B------:R-:W-:Y:S01]  /*7ef0*/  QGMMA.64x32x32.F32.E4M3.E4M3 R88, gdesc[UR4], RZ, !UPT, gsb0 ;  /* 0x00600000045879f3 */ /* 0x000fe2000c0008ff */
[----:B------:R-:W-:Y:S02]  /*7f00*/  R2UR UR4, R4 ;  /* 0x00000000040472ca */ /* 0x000fe400000e0000 */
[----:B------:R-:W-:Y:S02]  /*7f10*/  R2UR UR5, R5 ;  /* 0x00000000050572ca */ /* 0x000fe400000e0000 */
[----:B------:R-:W-:Y:S01]  /*7f20*/  R2UR UR6, R6 ;  /* 0x00000000060672ca */ /* 0x000fe200000e0000 */
[----:B------:R-:W-:Y:S01]  /*7f30*/  VIADD R6, R8, 0x100 ;  /* 0x0000010008067836 */ /* 0x000fe20000000000 */
[----:B------:R-:W-:Y:S01]  /*7f40*/  R2UR UR7, R7 ;  /* 0x00000000070772ca */ /* 0x000fe200000e0000 */
[----:B------:R-:W-:Y:S01]  /*7f50*/  IMAD.MOV.U32 R7, RZ, RZ, -0x7fffffe0 ;  /* 0x80000020ff077424 */ /* 0x000fe200078e00ff */
[----:B0-----:R-:W-:Y:S01]  /*7f60*/  LOP3.LUT R106, R106, 0x7f, RZ, 0xc0, !PT ;  /* 0x0000007f6a6a7812 */ /* 0x001fe200078ec0ff */
[----:B------:R-:W-:-:S02]  /*7f70*/  WARPGROUP.DEPBAR.LE gsb0, 0x0 ;  /* 0x00008000000079c5 */ /* 0x000fc40000010000 */
[----:B------:R-:W-:-:S08]  /*7f80*/  WARPGROUP.ARRIVE ;  /* 0x00000000000079c5 */ /* 0x000fd00000000000 */
[----:B------:R-:W-:Y:S01]  /*7f90*/  QGMMA.64x32x32.F32.E4M3.E4M3 R72, gdesc[UR4], RZ, !UPT, gsb0 ;  /* 0x00600000044879f3 */ /* 0x000fe2000c0008ff */
[----:B------:R-:W-:Y:S01]  /*7fa0*/  R2UR UR6, R6 ;  /* 0x00000000060672ca */ /* 0x000fe200000e0000 */
[C---:B------:R-:W-:Y:S01]  /*7fb0*/  VIADD R6, R4.reuse, 0x2 ;  /* 0x0000000204067836 */ /* 0x040fe20000000000 */
[----:B------:R-:W-:Y:S01]  /*7fc0*/  R2UR UR7, R7 ;  /* 0x00000000070772ca */ /* 0x000fe200000e0000 */
[----:B------:R-:W-:Y:S01]  /*7fd0*/  IMAD.MOV.U32 R7, RZ, RZ, -0x7fffffe0 ;  /* 0x80000020ff077424 */ /* 0x000fe200078e00ff */
[----:B------:R-:W-:Y:S02]  /*7fe0*/  R2UR UR4, R4 ;  /* 0x00000000040472ca */ /* 0x000fe400000e0000 */
[----:B------:R-:W-:Y:S02]  /*7ff0*/  R2UR UR5, R5 ;  /* 0x00000000050572ca */ /* 0x000fe400000e0000 */
[----:B------:R-:W-:Y:S02]  /*8000*/  R2UR UR16, R6 ;  /* 0x00000000061072ca */ /* 0x000fe400000e0000 */
[----:B------:R-:W-:Y:S01]  /*8010*/  R2UR UR17, R7 ;  /* 0x00000000071172ca */ /* 0x000fe200000e0000 */
[----:B------:R-:W-:-:S02]  /*8020*/  WARPGROUP.DEPBAR.LE gsb0, 0x0 ;  /* 0x00008000000079c5 */ /* 0x000fc40000010000 */
[----:B------:R-:W-:-:S06]  /*8030*/  WARPGROUP.ARRIVE ;  /* 0x00000000000079c5 */ /* 0x000fcc0000000000 */
[----:B------:R-:W-:Y:S01]  /*8040*/  QGMMA.64x32x32.F32.E4M3.E4M3 R56, gdesc[UR4], RZ, !UPT, gsb0 ;  /* 0x00600000043879f3 */ /* 0x000fe2000c0008ff */
[----:B------:R-:W-:Y:S02]  /*8050*/  R2UR UR4, R6 ;  /* 0x00000000060472ca */ /* 0x000fe400000e0000 */
[----:B------:R-:W-:Y:S02]  /*8060*/  R2UR UR5, R7 ;  /* 0x00000000070572ca */ /* 0x000fe400000e0000 */
[----:B------:R-:W-:Y:S01]  /*8070*/  R2UR UR6, R10 ;  /* 0x000000000a0672ca */ /* 0x000fe200000e0000 */
[----:B------:R-:W-:Y:S01]  /*8080*/  VIADD R10, R8, 0x102 ;  /* 0x00000102080a7836 */ /* 0x000fe20000000000 */
[----:B------:R-:W-:Y:S01]  /*8090*/  R2UR UR7, R11 ;  /* 0x000000000b0772ca */ /* 0x000fe200000e0000 */
[----:B------:R-:W-:Y:S01]  /*80a0*/  IMAD.MOV.U32 R11, RZ, RZ, -0x7fffffe0 ;  /* 0x80000020ff0b7424 */ /* 0x000fe200078e00ff */
[----:B------:R-:W-:Y:S02]  /*80b0*/  WARPGROUP.DEPBAR.LE gsb0, 0x0 ;  /* 0x00008000000079c5 */ /* 0x000fe40000010000 */
[----:B------:R-:W-:-:S06]  /*80c0*/  WARPGROUP.ARRIVE ;  /* 0x00000000000079c5 */ /* 0x000fcc0000000000 */
[----:B------:R-:W-:Y:S01]  /*80d0*/  QGMMA.64x32x32.F32.E4M3.E4M3 R40, gdesc[UR8], RZ, !UPT, gsb0 ;  /* 0x00600000082879f3 */ /* 0x000fe2000c0008ff */
[----:B------:R-:W-:Y:S02]  /*80e0*/  R2UR UR8, R6 ;  /* 0x00000000060872ca */ /* 0x000fe400000e0000 */
[----:B------:R-:W-:Y:S01]  /*80f0*/  R2UR UR9, R7 ;  /* 0x00000000070972ca */ /* 0x000fe200000e0000 */
[----:B------:R-:W-:Y:S02]  /*8100*/  WARPGROUP.DEPBAR.LE gsb0, 0x0 ;  /* 0x00008000000079c5 */ /* 0x000fe40000010000 */
[----:B------:R-:W-:-:S06]  /*8110*/  WARPGROUP.ARRIVE ;  /* 0x00000000000079c5 */ /* 0x000fcc0000000000 */
[----:B------:R-:W-:Y:S01]  /*8120*/  QGMMA.64x32x32.F32.E4M3.E4M3 R24, gdesc[UR12], RZ, !UPT, gsb0 ;  /* 0x006000000c1879f3 */ /* 0x000fe2000c0008ff */
[----:B--2---:R-:W-:-:S04]  /*8130*/  IMAD.IADD R9, R0, 0x1, R105 ;  /* 0x0000000100097824 */ /* 0x004fc800078e0269 */
[----:B------:R-:W-:Y:S02]  /*8140*/  IMAD R12, R104, -0xa0, R9 ;  /* 0xffffff60680c7824 */ /* 0x000fe400078e0209 */
[----:B------:R-:W-:-:S03]  /*8150*/  IMAD.MOV.U32 R9, RZ, RZ, -0x7fffffe0 ;  /* 0x80000020ff097424 */ /* 0x000fc600078e00ff */
[C---:B------:R-:W-:Y:S02]  /*8160*/  ISETP.GT.AND P5, PT, R12.reuse, RZ, PT ;  /* 0x000000ff0c00720c */ /* 0x040fe40003fa4270 */
[C---:B------:R-:W-:Y:S02]  /*8170*/  ISETP.GT.AND P6, PT, R12.reuse, 0x1, PT ;  /* 0x000000010c00780c */ /* 0x040fe40003fc4270 */
[C---:B------:R-:W-:Y:S02]  /*8180*/  ISETP.GT.AND P1, PT, R12.reuse, 0x8, PT ;  /* 0x000000080c00780c */ /* 0x040fe40003f24270 */
[C---:B------:R-:W-:Y:S02]  /*8190*/  ISETP.GT.AND P4, PT, R12.reuse, 0x9, PT ;  /* 0x000000090c00780c */ /* 0x040fe40003f84270 */
[C---:B------:R-:W-:Y:S02]  /*81a0*/  ISETP.GT.AND P3, PT, R12.reuse, 0x10, PT ;  /* 0x000000100c00780c */ /* 0x040fe40003f64270 */
[----:B------:R-:W-:-:S02]  /*81b0*/  ISETP.GT.AND P2, PT, R12, 0x11, PT ;  /* 0x000000110c00780c */ /* 0x000fc40003f44270 */
[----:B------:R-:W-:Y:S01]  /*81c0*/  ISETP.GT.AND P0, PT, R12, 0x79, PT ;  /* 0x000000790c00780c */ /* 0x000fe20003f04270 */
[----:B------:R-:W-:Y:S02]  /*81d0*/  WARPGROUP.DEPBAR.LE gsb0, 0x0 ;  /* 0x00008000000079c5 */ /* 0x000fe40000010000 */
[----:B------:R-:W-:-:S06]  /*81e0*/  WARPGROUP.ARRIVE ;  /* 0x00000000000079c5 */ /* 0x000fcc0000000000 */
[----:B------:R-:W-:Y:S03]  /*81f0*/  QGMMA.64x32x32.F32.E4M3.E4M3 R88, gdesc[UR16], R88, gsb0 ;  /* 0x00600000105879f3 */ /* 0x000fe60008000858 */
[----:B------:R-:W-:Y:S02]  /*8200*/  WARPGROUP.DEPBAR.LE gsb0, 0x0 ;  /* 0x00008000000079c5 */ /* 0x000fe40000010000 */
[----:B------:R-:W-:Y:S01]  /*8210*/  WARPGROUP.ARRIVE ;  /* 0x00000000000079c5 */ /* 0x000fe20000000000 */
[----:B------:R-:W-:Y:S02]  /*8220*/  FSEL R13, R88, -INF , P5 ;  /* 0xff800000580d7808 */ /* 0x000fe40002800000 */
[----:B------:R-:W-:Y:S02]  /*8230*/  FSEL R89, R89, -INF , P6 ;  /* 0xff80000059597808 */ /* 0x000fe40003000000 */
[----:B------:R-:W-:Y:S01]  /*8240*/  FSEL R15, R92, -INF , P1 ;  /* 0xff8000005c0f7808 */ /* 0x000fe20000800000 */
[----:B------:R-:W-:Y:S01]  /*8250*/  QGMMA.64x32x32.F32.E4M3.E4M3 R72, gdesc[UR4], R72, gsb0 ;  /* 0x00600000044879f3 */ /* 0x000fe20008000848 */
[----:B------:R-:W-:Y:S01]  /*8260*/  R2UR UR6, R10 ;  /* 0x000000000a0672ca */ /* 0x000fe200000e0000 */
[----:B------:R-:W-:Y:S01]  /*8270*/  VIADD R10, R8, 0x182 ;  /* 0x00000182080a7836 */ /* 0x000fe20000000000 */
[----:B------:R-:W-:Y:S01]  /*8280*/  R2UR UR7, R11 ;  /* 0x000000000b0772ca */ /* 0x000fe200000e0000 */
[----:B------:R-:W-:Y:S01]  /*8290*/  IMAD.MOV.U32 R11, RZ, RZ, -0x7fffffe0 ;  /* 0x80000020ff0b7424 */ /* 0x000fe200078e00ff */
[----:B------:R-:W-:Y:S01]  /*82a0*/  R2UR UR4, R6 ;  /* 0x00000000060472ca */ /* 0x000fe200000e0000 */
[----:B------:R-:W-:Y:S01]  /*82b0*/  VIADD R8, R8, 0x202 ;  /* 0x0000020208087836 */ /* 0x000fe20000000000 */
[----:B------:R-:W-:-:S02]  /*82c0*/  R2UR UR5, R7 ;  /* 0x00000000070572ca */ /* 0x000fc400000e0000 */
[----:B------:R-:W-:Y:S02]  /*82d0*/  R2UR UR10, R10 ;  /* 0x000000000a0a72ca */ /* 0x000fe400000e0000 */
[----:B------:R-:W-:Y:S02]  /*82e0*/  R2UR UR11, R11 ;  /* 0x000000000b0b72ca */ /* 0x000fe400000e0000 */
[----:B------:R-:W-:Y:S02]  /*82f0*/  FMNMX.FTZ R0, R13, R89, !PT ;  /* 0x000000590d007209 */ /* 0x000fe40007810000 */
        /* <DEDUP_REMOVED lines=13> */
[----:B------:R-:W-:Y:S02]  /*83d0*/  FSEL R101, R101, -INF , P6 ;  /* 0xff80000065657808 */ /* 0x000fe40003000000 */
[----:B------:R-:W-:-:S02]  /*83e0*/  ISETP.GT.AND P4, PT, R12, 0x20, PT ;  /* 0x000000200c00780c */ /* 0x000fc40003f84270 */
[----:B------:R-:W-:Y:S02]  /*83f0*/  FMNMX.FTZ R0, R113, R0, !PT ;  /* 0x0000000071007209 */ /* 0x000fe40007810000 */
[----:B------:R-:W-:Y:S02]  /*8400*/  FSEL R107, R98, -INF , P3 ;  /* 0xff800000626b7808 */ /* 0x000fe40001800000 */
[----:B------:R-:W-:Y:S02]  /*8410*/  ISETP.GT.AND P3, PT, R12, 0x21, PT ;  /* 0x000000210c00780c */ /* 0x000fe40003f64270 */
[----:B------:R-:W-:Y:S02]  /*8420*/  FMNMX.FTZ R0, R101, R0, !PT ;  /* 0x0000000065007209 */ /* 0x000fe40007810000 */
[----:B------:R-:W-:Y:S02]  /*8430*/  FSEL R21, R94, -INF , P1 ;  /* 0xff8000005e157808 */ /* 0x000fe40000800000 */
[----:B------:R-:W-:-:S02]  /*8440*/  ISETP.GT.AND P1, PT, R12, 0x28, PT ;  /* 0x000000280c00780c */ /* 0x000fc40003f24270 */
[----:B------:R-:W-:Y:S02]  /*8450*/  FSEL R99, R99, -INF , P2 ;  /* 0xff80000063637808 */ /* 0x000fe40001000000 */
[----:B------:R-:W-:Y:S01]  /*8460*/  ISETP.GT.AND P2, PT, R12, 0x29, PT ;  /* 0x000000290c00780c */ /* 0x000fe20003f44270 */
[----:B------:R-:W-:Y:S02]  /*8470*/  WARPGROUP.DEPBAR.LE gsb0, 0x0 ;  /* 0x00008000000079c5 */ /* 0x000fe40000010000 */
[----:B------:R-:W-:Y:S01]  /*8480*/  WARPGROUP.ARRIVE ;  /* 0x00000000000079c5 */ /* 0x000fe20000000000 */
[----:B------:R-:W-:Y:S02]  /*8490*/  FSEL R115, R72, -INF , P4 ;  /* 0xff80000048737808 */ /* 0x000fe40002000000 */
[----:B------:R-:W-:Y:S02]  /*84a0*/  FSEL R73, R73, -INF , P3 ;  /* 0xff80000049497808 */ /* 0x000fe40001800000 */
[----:B------:R-:W-:Y:S01]  /*84b0*/  FMNMX.FTZ R0, R115, R0, !PT ;  /* 0x0000000073007209 */ /* 0x000fe20007810000 */
[----:B------:R-:W-:Y:S01]  /*84c0*/  QGMMA.64x32x32.F32.E4M3.E4M3 R56, gdesc[UR4], R56, gsb0 ;  /* 0x00600000043879f3 */ /* 0x000fe20008000838 */
[----:B------:R-:W-:-:S02]  /*84d0*/  R2UR UR7, R9 ;  /* 0x00000000090772ca */ /* 0x000fc400000e0000 */
[----:B------:R-:W-:Y:S02]  /*84e0*/  FSEL R9, R76, -INF , P1 ;  /* 0xff8000004c097808 */ /* 0x000fe40000800000 */
[----:B------:R-:W-:Y:S02]  /*84f0*/  FMNMX.FTZ R0, R73, R0, !PT ;  /* 0x0000000049007209 */ /* 0x000fe40007810000 */
[----:B------:R-:W-:Y:S02]  /*8500*/  FSEL R103, R103, -INF , P6 ;  /* 0xff80000067677808 */ /* 0x000fe40003000000 */
[----:B------:R-:W-:Y:S02]  /*8510*/  ISETP.GT.AND P6, PT, R12, 0x30, PT ;  /* 0x000000300c00780c */ /* 0x000fe40003fc4270 */
        /* <DEDUP_REMOVED lines=10> */
[----:B------:R-:W-:Y:S02]  /*85c0*/  R2UR UR6, R8 ;  /* 0x00000000080672ca */ /* 0x000fe400000e0000 */
[----:B------:R-:W-:Y:S02]  /*85d0*/  R2UR UR4, R6 ;  /* 0x00000000060472ca */ /* 0x000fe400000e0000 */
[----:B------:R-:W-:Y:S02]  /*85e0*/  R2UR UR5, R7 ;  /* 0x00000000070572ca */ /* 0x000fe400000e0000 */
        /* <DEDUP_REMOVED lines=11> */
[----:B------:R-:W-:Y:S01]  /*86a0*/  FSEL R85, R82, -INF , P6 ;  /* 0xff80000052557808 */ /* 0x000fe20003000000 */
[----:B------:R-:W-:Y:S02]  /*86b0*/  WARPGROUP.DEPBAR.LE gsb0, 0x0 ;  /* 0x00008000000079c5 */ /* 0x000fe40000010000 */
[----:B------:R-:W-:Y:S01]  /*86c0*/  WARPGROUP.ARRIVE ;  /* 0x00000000000079c5 */ /* 0x000fe20000000000 */
[----:B------:R-:W-:-:S02]  /*86d0*/  FSEL R127, R56, -INF , P1 ;  /* 0xff800000387f7808 */ /* 0x000fc40000800000 */
[C---:B------:R-:W-:Y:S02]  /*86e0*/  ISETP.GT.AND P6, PT, R12.reuse, 0x48, PT ;  /* 0x000000480c00780c */ /* 0x040fe40003fc4270 */
[----:B------:R-:W-:Y:S01]  /*86f0*/  FSEL R57, R57, -INF , P2 ;  /* 0xff80000039397808 */ /* 0x000fe20001000000 */
[----:B------:R-:W-:Y:S01]  /*8700*/  QGMMA.64x32x32.F32.E4M3.E4M3 R40, gdesc[UR8], R40, gsb0 ;  /* 0x00600000082879f3 */ /* 0x000fe20008000828 */
        /* <DEDUP_REMOVED lines=23> */
[----:B------:R-:W-:Y:S02]  /*8880*/  FSEL R69, R69, -INF , P2 ;  /* 0xff80000045457808 */ /* 0x000fe40001000000 */
[----:B------:R-:W-:Y:S02]  /*8890*/  FMNMX.FTZ R0, R137, R0, !PT ;  /* 0x0000000089007209 */ /* 0x000fe40007810000 */
[----:B------:R-:W-:Y:S02]  /*88a0*/  FSEL R63, R63, -INF , P5 ;  /* 0xff8000003f3f7808 */ /* 0x000fe40002800000 */
[----:B------:R-:W-:Y:S02]  /*88b0*/  ISETP.GT.AND P5, PT, R12, 0x61, PT ;  /* 0x000000610c00780c */ /* 0x000fe40003fa4270 */
[----:B------:R-:W-:-:S02]  /*88c0*/  FMNMX.FTZ R0, R69, R0, !PT ;  /* 0x0000000045007209 */ /* 0x000fc40007810000 */
        /* <DEDUP_REMOVED lines=25> */
[----:B------:R-:W-:Y:S02]  /*8a60*/  FMNMX.FTZ R0, R49, R0, !PT ;  /* 0x0000000031007209 */ /* 0x000fe40007810000 */
[----:B------:R-:W-:-:S02]  /*8a70*/  FSEL R43, R43, -INF , P5 ;  /* 0xff8000002b2b7808 */ /* 0x000fc40002800000 */
[C---:B------:R-:W-:Y:S02]  /*8a80*/  ISETP.GT.AND P5, PT, R12.reuse, 0x80, PT ;  /* 0x000000800c00780c */ /* 0x040fe40003fa4270 */
[----:B------:R-:W-:Y:S02]  /*8a90*/  FSEL R53, R53, -INF , P0 ;  /* 0xff80000035357808 */ /* 0x000fe40000000000 */
[----:B------:R-:W-:Y:S02]  /*8aa0*/  FMNMX.FTZ R0, R155, R0, !PT ;  /* 0x000000009b007209 */ /* 0x000fe40007810000 */
[----:B------:R-:W-:Y:S02]  /*8ab0*/  ISETP.GT.AND P0, PT, R12, 0x81, PT ;  /* 0x000000810c00780c */ /* 0x000fe40003f04270 */
[----:B------:R-:W-:Y:S02]  /*8ac0*/  FMNMX.FTZ R0, R53, R0, !PT ;  /* 0x0000000035007209 */ /* 0x000fe40007810000 */
[----:B------:R-:W-:-:S02]  /*8ad0*/  FSEL R50, R50, -INF , P1 ;  /* 0xff80000032327808 */ /* 0x000fc40000800000 */
[C---:B------:R-:W-:Y:S02]  /*8ae0*/  ISETP.GT.AND P1, PT, R12.reuse, 0x88, PT ;  /* 0x000000880c00780c */ /* 0x040fe40003f24270 */
[----:B------:R-:W-:Y:S02]  /*8af0*/  FSEL R51, R51, -INF , P2 ;  /* 0xff80000033337808 */ /* 0x000fe40001000000 */
[C---:B------:R-:W-:Y:S02]  /*8b00*/  ISETP.GT.AND P2, PT, R12.reuse, 0x89, PT ;  /* 0x000000890c00780c */ /* 0x040fe40003f44270 */
[----:B------:R-:W-:Y:S02]  /*8b10*/  FSEL R47, R47, -INF , P3 ;  /* 0xff8000002f2f7808 */ /* 0x000fe40001800000 */
[----:B------:R-:W-:Y:S01]  /*8b20*/  ISETP.GT.AND P3, PT, R12, 0x90, PT ;  /* 0x000000900c00780c */ /* 0x000fe20003f64270 */
[----:B------:R-:W-:Y:S02]  /*8b30*/  WARPGROUP.DEPBAR.LE gsb0, 0x0 ;  /* 0x00008000000079c5 */ /* 0x000fe40000010000 */
[----:B------:R-:W-:-:S02]  /*8b40*/  FSEL R24, R24, -INF , P5 ;  /* 0xff80000018187808 */ /* 0x000fc40002800000 */
[----:B------:R-:W-:Y:S02]  /*8b50*/  FSEL R25, R25, -INF , P0 ;  /* 0xff80000019197808 */ /* 0x000fe40000000000 */
[----:B------:R-:W-:Y:S02]  /*8b60*/  FMNMX.FTZ R0, R24, R0, !PT ;  /* 0x0000000018007209 */ /* 0x000fe40007810000 */
[----:B------:R-:W-:Y:S02]  /*8b70*/  FSEL R28, R28, -INF , P1 ;  /* 0xff8000001c1c7808 */ /* 0x000fe40000800000 */
[----:B------:R-:W-:Y:S02]  /*8b80*/  FMNMX.FTZ R0, R25, R0, !PT ;  /* 0x0000000019007209 */ /* 0x000fe40007810000 */
[----:B------:R-:W-:Y:S02]  /*8b90*/  FSEL R29, R29, -INF , P2 ;  /* 0xff8000001d1d7808 */ /* 0x000fe40001000000 */
[----:B------:R-:W-:-:S02]  /*8ba0*/  FMNMX.FTZ R0, R28, R0, !PT ;  /* 0x000000001c007209 */ /* 0x000fc40007810000 */
[----:B------:R-:W-:Y:S02]  /*8bb0*/  FSEL R153, R46, -INF , P4 ;  /* 0xff8000002e997808 */ /* 0x000fe40002000000 */
[----:B------:R-:W-:Y:S02]  /*8bc0*/  FSEL R32, R32, -INF , P3 ;  /* 0xff80000020207808 */ /* 0x000fe40001800000 */
[----:B------:R-:W-:Y:S02]  /*8bd0*/  FMNMX.FTZ R0, R29, R0, !PT ;  /* 0x000000001d007209 */ /* 0x000fe40007810000 */
[----:B------:R-:W-:Y:S02]  /*8be0*/  ISETP.GT.AND P4, PT, R12, 0x91, PT ;  /* 0x000000910c00780c */ /* 0x000fe40003f84270 */
[----:B------:R-:W-:Y:S02]  /*8bf0*/  FMNMX.FTZ R0, R32, R0, !PT ;  /* 0x0000000020007209 */ /* 0x000fe40007810000 */
[----:B------:R-:W-:-:S02]  /*8c00*/  FSEL R8, R33, -INF , P4 ;  /* 0xff80000021087808 */ /* 0x000fc40002000000 */
[----:B------:R-:W-:Y:S02]  /*8c10*/  ISETP.GT.AND P5, PT, R12, 0x98, PT ;  /* 0x000000980c00780c */ /* 0x000fe40003fa4270 */
[----:B------:R-:W-:Y:S02]  /*8c20*/  FMNMX.FTZ R0, R8, R0, !PT ;  /* 0x0000000008007209 */ /* 0x000fe40007810000 */
[----:B------:R-:W-:Y:S02]  /*8c30*/  FSEL R33, R36, -INF , P5 ;  /* 0xff80000024217808 */ /* 0x000fe40002800000 */
[----:B------:R-:W-:Y:S02]  /*8c40*/  ISETP.GT.AND P6, PT, R12, 0x99, PT ;  /* 0x000000990c00780c */ /* 0x000fe40003fc4270 */
[----:B------:R-:W-:Y:S02]  /*8c50*/  FMNMX.FTZ R0, R33, R0, !PT ;  /* 0x0000000021007209 */ /* 0x000fe40007810000 */
[----:B------:R-:W-:-:S02]  /*8c60*/  FSEL R37, R37, -INF , P6 ;  /* 0xff80000025257808 */ /* 0x000fc40003000000 */
[----:B------:R-:W-:Y:S02]  /*8c70*/  P2R R40, PR, RZ, 0x1 ;  /* 0x00000001ff287803 */ /* 0x000fe40000000000 */
[----:B------:R-:W-:Y:S02]  /*8c80*/  FMNMX.FTZ R20, R37, R0, !PT ;  /* 0x0000000025147209 */ /* 0x000fe40007810000 */
[----:B------:R-:W-:Y:S02]  /*8c90*/  ISETP.GT.AND P0, PT, R12, 0x80, PT ;  /* 0x000000800c00780c */ /* 0x000fe40003f04270 */
[----:B------:R-:W-:Y:S01]  /*8ca0*/  P2R R42, PR, RZ, 0x8 ;  /* 0x00000008ff2a7803 */ /* 0x000fe20000000000 */
[----:B------:R-:W0:Y:S01]  /*8cb0*/  SHFL.BFLY PT, R0, R20, 0x2, 0x1f ;  /* 0x0c401f0014007f89 */ /* 0x000e2200000e0000 */
[----:B------:R-:W-:Y:S02]  /*8cc0*/  FSEL R26, R26, -INF , P0 ;  /* 0xff8000001a1a7808 */ /* 0x000fe40000000000 */
[----:B------:R-:W-:-:S02]  /*8cd0*/  ISETP.NE.AND P0, PT, R40, RZ, PT ;  /* 0x000000ff2800720c */ /* 0x000fc40003f05270 */
[----:B------:R-:W-:Y:S02]  /*8ce0*/  FMNMX.FTZ R40, R11, R91, !PT ;  /* 0x0000005b0b287209 */ /* 0x000fe40007810000 */
[----:B------:R-:W-:Y:S02]  /*8cf0*/  P2R R44, PR, RZ, 0x4 ;  /* 0x00000004ff2c7803 */ /* 0x000fe40000000000 */
[----:B------:R-:W-:Y:S02]  /*8d00*/  FMNMX.FTZ R40, R21, R40, !PT ;  /* 0x0000002815287209 */ /* 0x000fe40007810000 */
[----:B------:R-:W-:Y:S02]  /*8d10*/  ISETP.GT.AND P2, PT, R12, 0x78, PT ;  /* 0x000000780c00780c */ /* 0x000fe40003f44270 */
[----:B------:R-:W-:Y:S02]  /*8d20*/  P2R R46, PR, RZ, 0x2 ;  /* 0x00000002ff2e7803 */ /* 0x000fe40000000000 */
[----:B------:R-:W-:-:S02]  /*8d30*/  FSEL R54, R54, -INF , P2 ;  /* 0xff80000036367808 */ /* 0x000fc40001000000 */
[----:B------:R-:W-:Y:S02]  /*8d40*/  ISETP.NE.AND P2, PT, R44, RZ, PT ;  /* 0x000000ff2c00720c */ /* 0x000fe40003f45270 */
[----:B------:R-:W-:Y:S02]  /*8d50*/  ISETP.GT.AND P1, PT, R12, 0x79, PT ;  /* 0x000000790c00780c */ /* 0x000fe40003f24270 */
[----:B------:R-:W-:Y:S02]  /*8d60*/  FSEL R27, R27, -INF , P0 ;  /* 0xff8000001b1b7808 */ /* 0x000fe40000000000 */
[----:B------:R-:W-:Y:S02]  /*8d70*/  FSEL R55, R55, -INF , P1 ;  /* 0xff80000037377808 */ /* 0x000fe40000800000 */
[----:B0-----:R-:W-:Y:S02]  /*8d80*/  FMNMX.FTZ R36, R20, R0, !PT ;  /* 0x0000000014247209 */ /* 0x001fe40007810000 */
[----:B------:R-:W-:-:S02]  /*8d90*/  ISETP.NE.AND P1, PT, R46, RZ, PT ;  /* 0x000000ff2e00720c */ /* 0x000fc40003f25270 */
[----:B------:R-:W-:Y:S01]  /*8da0*/  FSEL R31, R31, -INF , P2 ;  /* 0xff8000001f1f7808 */ /* 0x000fe20001000000 */
[----:B------:R-:W0:Y:S01]  /*8db0*/  SHFL.BFLY PT, R0, R36, 0x1, 0x1f ;  /* 0x0c201f0024007f89 */ /* 0x000e2200000e0000 */
[----:B------:R-:W-:Y:S02]  /*8dc0*/  ISETP.NE.AND P0, PT, R14, RZ, PT ;  /* 0x000000ff0e00720c */ /* 0x000fe40003f05270 */
[----:B------:R-:W-:Y:S02]  /*8dd0*/  FSEL R35, R35, -INF , P4 ;  /* 0xff80000023237808 */ /* 0x000fe40002000000 */
[----:B------:R-:W-:-:S13]  /*8de0*/  ISETP.NE.AND P2, PT, R106, RZ, PT ;  /* 0x000000ff6a00720c */ /* 0x000fda0003f45270 */
[----:B------:R-:W-:Y:S01]  /*8df0*/  @!P2 VIADD R3, R3, 0x13240 ;  /* 0x000132400303a836 */ /* 0x000fe20000000000 */
[----:B0-----:R-:W-:-:S04]  /*8e00*/  FMNMX.FTZ R0, R36, R0, !PT ;  /* 0x0000000024007209 */ /* 0x001fc80007810000 */
[----:B------:R-:W-:Y:S01]  /*8e10*/  FSETP.NEU.FTZ.AND P3, PT, R0, -INF , PT ;  /* 0xff8000000000780b */ /* 0x000fe20003f7d000 */
[----:B------:R-:W-:-:S05]  /*8e20*/  FFMA.FTZ R10, R2, R0, -8 ;  /* 0xc1000000020a7423 */ /* 0x000fca0000010000 */
[----:B------:R-:W-:Y:S02]  /*8e30*/  FSEL R10, R10, RZ, P3 ;  /* 0x000000ff0a0a7208 */ /* 0x000fe40001800000 */
[----:B------:R-:W-:Y:S02]  /*8e40*/  ISETP.NE.AND P3, PT, R42, RZ, PT ;  /* 0x000000ff2a00720c */ /* 0x000fe40003f65270 */
[----:B------:R-:W-:Y:S01]  /*8e50*/  FMNMX.FTZ R42, R95, R40, !PT ;  /* 0x000000285f2a7209 */ /* 0x000fe20007810000 */
[----:B------:R-:W-:-:S01]  /*8e60*/  FFMA.FTZ R9, R2, R9, -R10 ;  /* 0x0000000902097223 */ /* 0x000fc2000001080a */
[--C-:B------:R-:W-:Y:S01]  /*8e70*/  FFMA.FTZ R36, R2, R113, -R10.reuse ;  /* 0x0000007102247223 */ /* 0x100fe2000001080a */
[----:B------:R-:W-:Y:S01]  /*8e80*/  FSEL R113, R30, -INF , P1 ;  /* 0xff8000001e717808 */ /* 0x000fe20000800000 */
[C-C-:B------:R-:W-:Y:S01]  /*8e90*/  FFMA.FTZ R115, R2.reuse, R115, -R10.reuse ;  /* 0x0000007302737223 */ /* 0x140fe2000001080a */
[----:B------:R-:W-:Y:S01]  /*8ea0*/  FMNMX.FTZ R42, R107, R42, !PT ;  /* 0x0000002a6b2a7209 */ /* 0x000fe20007810000 */
[C-C-:B------:R-:W-:Y:S01]  /*8eb0*/  FFMA.FTZ R14, R2.reuse, R15, -R10.reuse ;  /* 0x0000000f020e7223 */ /* 0x140fe2000001080a */
[----:B------:R-:W-:-:S01]  /*8ec0*/  FFMA.FTZ R15, R2, R93, -R10 ;  /* 0x0000005d020f7223 */ /* 0x000fc2000001080a */
[----:B------:R0:W-:Y:S01]  /*8ed0*/  MUFU.EX2 R40, R115 ;  /* 0x0000007300287308 */ /* 0x0001e20000000800 */
[----:B------:R-:W-:Y:S01]  /*8ee0*/  FMNMX.FTZ R42, R99, R42, !PT ;  /* 0x0000002a632a7209 */ /* 0x000fe20007810000 */
[C-C-:B------:R-:W-:Y:S01]  /*8ef0*/  FFMA.FTZ R93, R2.reuse, R101, -R10.reuse ;  /* 0x00000065025d7223 */ /* 0x140fe2000001080a */
[----:B------:R-:W-:-:S01]  /*8f00*/  FFMA.FTZ R101, R2, R117, -R10 ;  /* 0x0000007502657223 */ /* 0x000fc2000001080a */
[----:B------:R-:W-:Y:S01]  /*8f10*/  FSEL R117, R38, -INF , P5 ;  /* 0xff80000026757808 */ /* 0x000fe20002800000 */
[----:B------:R-:W-:-:S01]  /*8f20*/  FFMA.FTZ R64, R2, R41, -R10 ;  /* 0x0000002902407223 */ /* 0x000fc2000001080a */
[----:B------:R-:W-:Y:S01]  /*8f30*/  FMNMX.FTZ R42, R97, R42, !PT ;  /* 0x0000002a612a7209 */ /* 0x000fe20007810000 */
[----:B------:R-:W-:-:S01]  /*8f40*/  FFMA.FTZ R119, R2, R119, -R10 ;  /* 0x0000007702777223 */ /* 0x000fc2000001080a */
[----:B------:R-:W-:Y:S01]  /*8f50*/  FSEL R41, R39, -INF , P6 ;  /* 0xff80000027297808 */ /* 0x000fe20003000000 */
[----:B------:R-:W-:-:S01]  /*8f60*/  FFMA.FTZ R12, R2, R13, -R10 ;  /* 0x0000000d020c7223 */ /* 0x000fc2000001080a */
[----:B------:R-:W-:Y:S01]  /*8f70*/  FMNMX.FTZ R44, R103, R42, !PT ;  /* 0x0000002a672c7209 */ /* 0x000fe20007810000 */
[----:B------:R-:W-:-:S01]  /*8f80*/  FFMA.FTZ R13, R2, R89, -R10 ;  /* 0x00000059020d7223 */ /* 0x000fc2000001080a */
[----:B------:R-:W-:Y:S01]  /*8f90*/  MUFU.EX2 R42, R9 ;  /* 0x00000009002a7308 */ /* 0x000fe20000000800 */
[----:B0-----:R-:W-:Y:S01]  /*8fa0*/  FSEL R115, R34, -INF , P3 ;  /* 0xff80000022737808 */ /* 0x001fe20001800000 */
[C-C-:B------:R-:W-:Y:S01]  /*8fb0*/  FFMA.FTZ R20, R2.reuse, R109, -R10.reuse ;  /* 0x0000006d02147223 */ /* 0x140fe2000001080a */
[----:B------:R-:W-:Y:S01]  /*8fc0*/  FMNMX.FTZ R44, R77, R44, !PT ;  /* 0x0000002c4d2c7209 */ /* 0x000fe20007810000 */
[C-C-:B------:R-:W-:Y:S01]  /*8fd0*/  FFMA.FTZ R89, R2.reuse, R111, -R10.reuse ;  /* 0x0000006f02597223 */ /* 0x140fe2000001080a */
[----:B------:R-:W-:-:S01]  /*8fe0*/  FFMA.FTZ R73, R2, R73, -R10 ;  /* 0x0000004902497223 */ /* 0x000fc2000001080a */
        /* <DEDUP_REMOVED lines=11> */
[----:B------:R0:W-:Y:S01]  /*90a0*/  MUFU.EX2 R44, R119 ;  /* 0x00000077002c7308 */ /* 0x0001e20000000800 */
[----:B------:R-:W-:-:S01]  /*90b0*/  FFMA.FTZ R65, R2, R65, -R10 ;  /* 0x0000004102417223 */ /* 0x000fc2000001080a */
[----:B------:R-:W-:Y:S01]  /*90c0*/  FMNMX.FTZ R46, R85, R46, !PT ;  /* 0x0000002e552e7209 */ /* 0x000fe20007810000 */
[----:B------:R-:W-:-:S01]  /*90d0*/  FFMA.FTZ R137, R2, R137, -R10 ;  /* 0x0000008902897223 */ /* 0x000fc2000001080a */
[C-C-:B------:R-:W-:Y:S01]  /*90e0*/  FFMA.FTZ R69, R2.reuse, R69, -R10.reuse ;  /* 0x0000004502457223 */ /* 0x140fe2000001080a */
[----:B------:R-:W-:-:S01]  /*90f0*/  FFMA.FTZ R30, R2, R141, -R10 ;  /* 0x0000008d021e7223 */ /* 0x000fc2000001080a */
[----:B------:R-:W-:Y:S01]  /*9100*/  FMNMX.FTZ R46, R83, R46, !PT ;  /* 0x0000002e532e7209 */ /* 0x000fe20007810000 */
[----:B------:R-:W-:-:S01]  /*9110*/  FFMA.FTZ R34, R2, R147, -R10 ;  /* 0x0000009302227223 */ /* 0x000fc2000001080a */
[C-C-:B------:R-:W-:Y:S01]  /*9120*/  FFMA.FTZ R45, R2.reuse, R45, -R10.reuse ;  /* 0x0000002d022d7223 */ /* 0x140fe2000001080a */
[----:B0-----:R-:W-:-:S01]  /*9130*/  FFMA.FTZ R119, R2, R8, -R10 ;  /* 0x0000000802777223 */ /* 0x001fc2000001080a */
[----:B------:R-:W-:Y:S01]  /*9140*/  FMNMX.FTZ R46, R131, R46, !PT ;  /* 0x0000002e832e7209 */ /* 0x000fe20007810000 */
[----:B------:R-:W-:-:S01]  /*9150*/  FFMA.FTZ R8, R2, R33, -R10 ;  /* 0x0000002102087223 */ /* 0x000fc2000001080a */
[C-C-:B------:R-:W-:Y:S01]  /*9160*/  FFMA.FTZ R38, R2.reuse, R151, -R10.reuse ;  /* 0x0000009702267223 */ /* 0x140fe2000001080a */
        /* <DEDUP_REMOVED lines=11> */
[----:B------:R-:W-:Y:S02]  /*9220*/  MUFU.EX2 R12, R12 ;  /* 0x0000000c000c7308 */ /* 0x000fe40000000800 */
[----:B------:R-:W-:-:S04]  /*9230*/  FMNMX.FTZ R48, R139, R48, !PT ;  /* 0x000000308b307209 */ /* 0x000fc80007810000 */
[----:B------:R-:W-:Y:S02]  /*9240*/  FMNMX.FTZ R52, R63, R48, !PT ;  /* 0x000000303f347209 */ /* 0x000fe40007810000 */
[----:B------:R-:W-:Y:S02]  /*9250*/  MUFU.EX2 R13, R13 ;  /* 0x0000000d000d7308 */ /* 0x000fe40000000800 */
[----:B------:R-:W-:-:S04]  /*9260*/  FMNMX.FTZ R52, R143, R52, !PT ;  /* 0x000000348f347209 */ /* 0x000fc80007810000 */
[----:B------:R-:W-:Y:S02]  /*9270*/  FMNMX.FTZ R52, R67, R52, !PT ;  /* 0x0000003443347209 */ /* 0x000fe40007810000 */
[----:B------:R-:W-:Y:S02]  /*9280*/  MUFU.EX2 R14, R14 ;  /* 0x0000000e000e7308 */ /* 0x000fe40000000800 */
[----:B------:R-:W-:-:S04]  /*9290*/  FMNMX.FTZ R52, R145, R52, !PT ;  /* 0x0000003491347209 */ /* 0x000fc80007810000 */
[----:B------:R-:W-:Y:S02]  /*92a0*/  FMNMX.FTZ R56, R71, R52, !PT ;  /* 0x0000003447387209 */ /* 0x000fe40007810000 */
[----:B------:R-:W0:Y:S02]  /*92b0*/  MUFU.EX2 R15, R15 ;  /* 0x0000000f000f7308 */ /* 0x000e240000000800 */
[----:B------:R-:W-:-:S04]  /*92c0*/  FMNMX.FTZ R56, R149, R56, !PT ;  /* 0x0000003895387209 */ /* 0x000fc80007810000 */
[----:B------:R-:W-:Y:S02]  /*92d0*/  FMNMX.FTZ R56, R43, R56, !PT ;  /* 0x000000382b387209 */ /* 0x000fe40007810000 */
[----:B------:R-:W-:Y:S02]  /*92e0*/  MUFU.EX2 R39, R64 ;  /* 0x0000004000277308 */ /* 0x000fe40000000800 */
[----:B------:R-:W-:-:S04]  /*92f0*/  FMNMX.FTZ R56, R153, R56, !PT ;  /* 0x0000003899387209 */ /* 0x000fc80007810000 */
[----:B------:R-:W-:Y:S02]  /*9300*/  FMNMX.FTZ R9, R47, R56, !PT ;  /* 0x000000382f097209 */ /* 0x000fe40007810000 */
[----:B------:R-:W-:Y:S01]  /*9310*/  MUFU.EX2 R20, R20 ;  /* 0x0000001400147308 */ /* 0x000fe20000000800 */
[----:B0-----:R-:W-:Y:S02]  /*9320*/  F2FP.SATFINITE.E4M3.F32.PACK_AB_MERGE_C R152, R15, R14, RZ ;  /* 0x0000000e0f98723e */ /* 0x001fe400048070ff */
[----:B------:R-:W-:Y:S02]  /*9330*/  FMNMX.FTZ R58, R50, R9, !PT ;  /* 0x00000009323a7209 */ /* 0x000fe40007810000 */
[----:B------:R-:W-:Y:S02]  /*9340*/  F2FP.SATFINITE.E4M3.F32.PACK_AB_MERGE_C R152, R13, R12, R152 ;  /* 0x0000000c0d98723e */ /* 0x000fe40004807098 */
[----:B------:R-:W-:Y:S01]  /*9350*/  FMNMX.FTZ R9, R51, R58, !PT ;  /* 0x0000003a33097209 */ /* 0x000fe20007810000 */
[----:B------:R-:W-:Y:S03]  /*9360*/  MUFU.EX2 R89, R89 ;  /* 0x0000005900597308 */ /* 0x000fe60000000800 */
[----:B------:R-:W-:-:S04]  /*9370*/  FMNMX.FTZ R58, R54, R9, !PT ;  /* 0x00000009363a7209 */ /* 0x000fc80007810000 */
[----:B------:R-:W-:Y:S01]  /*9380*/  FMNMX.FTZ R9, R55, R58, !PT ;  /* 0x0000003a37097209 */ /* 0x000fe20007810000 */
[----:B------:R-:W-:Y:S03]  /*9390*/  MUFU.EX2 R36, R36 ;  /* 0x0000002400247308 */ /* 0x000fe60000000800 */
[----:B------:R-:W-:-:S04]  /*93a0*/  FMNMX.FTZ R60, R26, R9, !PT ;  /* 0x000000091a3c7209 */ /* 0x000fc80007810000 */
[----:B------:R-:W-:Y:S01]  /*93b0*/  FMNMX.FTZ R60, R27, R60, !PT ;  /* 0x0000003c1b3c7209 */ /* 0x000fe20007810000 */
[----:B------:R-:W0:Y:S03]  /*93c0*/  MUFU.EX2 R93, R93 ;  /* 0x0000005d005d7308 */ /* 0x000e260000000800 */
[----:B------:R-:W-:-:S04]  /*93d0*/  FMNMX.FTZ R60, R113, R60, !PT ;  /* 0x0000003c713c7209 */ /* 0x000fc80007810000 */
[----:B------:R-:W-:Y:S01]  /*93e0*/  FMNMX.FTZ R60, R31, R60, !PT ;  /* 0x0000003c1f3c7209 */ /* 0x000fe20007810000 */
[----:B------:R-:W-:Y:S03]  /*93f0*/  MUFU.EX2 R73, R73 ;  /* 0x0000004900497308 */ /* 0x000fe60000000800 */
[----:B------:R-:W-:-:S04]  /*9400*/  FMNMX.FTZ R60, R115, R60, !PT ;  /* 0x0000003c733c7209 */ /* 0x000fc80007810000 */
[----:B------:R-:W-:Y:S01]  /*9410*/  FMNMX.FTZ R60, R35, R60, !PT ;  /* 0x0000003c233c7209 */ /* 0x000fe20007810000 */
[----:B------:R-:W1:Y:S01]  /*9420*/  MUFU.EX2 R101, R101 ;  /* 0x0000006500657308 */ /* 0x000e620000000800 */
[----:B0-----:R-:W-:Y:S02]  /*9430*/  F2FP.SATFINITE.E4M3.F32.PACK_AB_MERGE_C R154, R93, R36, RZ ;  /* 0x000000245d9a723e */ /* 0x001fe400048070ff */
[----:B------:R-:W-:Y:S02]  /*9440*/  FMNMX.FTZ R60, R117, R60, !PT ;  /* 0x0000003c753c7209 */ /* 0x000fe40007810000 */
[----:B------:R-:W-:Y:S02]  /*9450*/  F2FP.SATFINITE.E4M3.F32.PACK_AB_MERGE_C R154, R89, R20, R154 ;  /* 0x00000014599a723e */ /* 0x000fe4000480709a */
[----:B------:R-:W-:Y:S01]  /*9460*/  FMNMX.FTZ R9, R41, R60, !PT ;  /* 0x0000003c29097209 */ /* 0x000fe20007810000 */
[----:B------:R-:W-:-:S01]  /*9470*/  FFMA.FTZ R60, R2, R155, -R10 ;  /* 0x0000009b023c7223 */ /* 0x000fc2000001080a */
[----:B------:R-:W-:Y:S03]  /*9480*/  MUFU.EX2 R109, R109 ;  /* 0x0000006d006d7308 */ /* 0x000fe60000000800 */
[----:B------:R-:W0:Y:S05]  /*9490*/  SHFL.BFLY PT, R62, R9, 0x2, 0x1f ;  /* 0x0c401f00093e7f89 */ /* 0x000e2a00000e0000 */
[----:B------:R-:W-:Y:S01]  /*94a0*/  MUFU.EX2 R46, R123 ;  /* 0x0000007b002e7308 */ /* 0x000fe20000000800 */
[----:B-1----:R-:W-:-:S04]  /*94b0*/  F2FP.SATFINITE.E4M3.F32.PACK_AB_MERGE_C R148, R101, R42, RZ ;  /* 0x0000002a6594723e */ /* 0x002fc800048070ff */
[----:B------:R-:W-:-:S03]  /*94c0*/  F2FP.SATFINITE.E4M3.F32.PACK_AB_MERGE_C R148, R73, R40, R148 ;  /* 0x000000284994723e */ /* 0x000fc60004807094 */
[----:B------:R-:W1:Y:S08]  /*94d0*/  MUFU.EX2 R111, R111 ;  /* 0x0000006f006f7308 */ /* 0x000e700000000800 */
[----:B------:R-:W-:Y:S01]  /*94e0*/  MUFU.EX2 R48, R127 ;  /* 0x0000007f00307308 */ /* 0x000fe20000000800 */
[----:B0-----:R-:W-:-:S05]  /*94f0*/  FMNMX.FTZ R62, R9, R62, !PT ;  /* 0x0000003e093e7209 */ /* 0x001fca0007810000 */
[----:B------:R-:W0:Y:S02]  /*9500*/  SHFL.BFLY PT, R9, R62, 0x1, 0x1f ;  /* 0x0c201f003e097f89 */ /* 0x000e2400000e0000 */
[----:B------:R-:W-:Y:S01]  /*9510*/  MUFU.EX2 R57, R57 ;  /* 0x0000003900397308 */ /* 0x000fe20000000800 */
[----:B-1----:R-:W-:-:S04]  /*9520*/  F2FP.SATFINITE.E4M3.F32.PACK_AB_MERGE_C R150, R111, R46, RZ ;  /* 0x0000002e6f96723e */ /* 0x002fc800048070ff */
[----:B------:R-:W-:-:S03]  /*9530*/  F2FP.SATFINITE.E4M3.F32.PACK_AB_MERGE_C R150, R109, R44, R150 ;  /* 0x0000002c6d96723e */ /* 0x000fc60004807096 */
[----:B------:R-:W-:Y:S08]  /*9540*/  MUFU.EX2 R52, R129 ;  /* 0x0000008100347308 */ /* 0x000ff00000000800 */
[----:B------:R-:W1:Y:S01]  /*9550*/  MUFU.EX2 R61, R61 ;  /* 0x0000003d003d7308 */ /* 0x000e620000000800 */
[----:B0-----:R-:W-:-:S07]  /*9560*/  FMNMX.FTZ R9, R62, R9, !PT ;  /* 0x000000093e097209 */ /* 0x001fce0007810000 */
[----:B------:R-:W-:Y:S01]  /*9570*/  MUFU.EX2 R56, R133 ;  /* 0x0000008500387308 */ /* 0x000fe20000000800 */
[----:B------:R-:W-:Y:S01]  /*9580*/  FSETP.NEU.FTZ.AND P1, PT, R9, -INF , PT ;  /* 0xff8000000900780b */ /* 0x000fe20003f3d000 */
[----:B------:R-:W-:-:S06]  /*9590*/  FFMA.FTZ R62, R2, R9, -8 ;  /* 0xc1000000023e7423 */ /* 0x000fcc0000010009 */
[----:B------:R-:W-:Y:S01]  /*95a0*/  MUFU.EX2 R65, R65 ;  /* 0x0000004100417308 */ /* 0x000fe20000000800 */
[----:B------:R-:W-:Y:S02]  /*95b0*/  FSEL R62, R62, RZ, P1 ;  /* 0x000000ff3e3e7208 */ /* 0x000fe40000800000 */
[----:B-1----:R-:W-:Y:S02]  /*95c0*/  F2FP.SATFINITE.E4M3.F32.PACK_AB_MERGE_C R136, R61, R52, RZ ;  /* 0x000000343d88723e */ /* 0x002fe400048070ff */
[----:B------:R-:W-:Y:S01]  /*95d0*/  ISETP.GE.AND P1, PT, R105, 0xa1, PT ;  /* 0x000000a16900780c */ /* 0x000fe20003f26270 */
[C-C-:B------:R-:W-:Y:S01]  /*95e0*/  FFMA.FTZ R10, R2.reuse, R11, -R62.reuse ;  /* 0x0000000b020a7223 */ /* 0x140fe2000001083e */
[----:B------:R-:W-:-:S01]  /*95f0*/  FFMA.FTZ R11, R2, R91, -R62 ;  /* 0x0000005b020b7223 */ /* 0x000fc2000001083e */
[C-C-:B------:R-:W-:Y:S01]  /*9600*/  FFMA.FTZ R21, R2.reuse, R21, -R62.reuse ;  /* 0x0000001502157223 */ /* 0x140fe2000001083e */
[----:B------:R-:W-:-:S01]  /*9610*/  FFMA.FTZ R66, R2, R95, -R62 ;  /* 0x0000005f02427223 */ /* 0x000fc2000001083e */
[C-C-:B------:R-:W-:Y:S01]  /*9620*/  FFMA.FTZ R37, R2.reuse, R107, -R62.reuse ;  /* 0x0000006b02257223 */ /* 0x140fe2000001083e */
[----:B------:R-:W-:-:S01]  /*9630*/  FFMA.FTZ R64, R2, R99, -R62 ;  /* 0x0000006302407223 */ /* 0x000fc2000001083e */
[----:B------:R-:W-:Y:S01]  /*9640*/  MUFU.EX2 R10, R10 ;  /* 0x0000000a000a7308 */ /* 0x000fe20000000800 */
[----:B------:R-:W-:-:S01]  /*9650*/  FFMA.FTZ R70, R2, R97, -R62 ;  /* 0x0000006102467223 */ /* 0x000fc2000001083e */
[----:B------:R-:W-:Y:S01]  /*9660*/  FFMA.FTZ R84, R2, R71, -R62 ;  /* 0x0000004702547223 */ /* 0x000fe2000001083e */
[----:B------:R-:W-:-:S01]  /*9670*/  FADD.FTZ R71, R12, R13 ;  /* 0x0000000d0c477221 */ /* 0x000fc20000010000 */
[C-C-:B------:R-:W-:Y:S01]  /*9680*/  FFMA.FTZ R91, R2.reuse, R103, -R62.reuse ;  /* 0x00000067025b7223 */ /* 0x140fe2000001083e */
[----:B------:R-:W-:-:S01]  /*9690*/  FFMA.FTZ R74, R2, R85, -R62 ;  /* 0x00000055024a7223 */ /* 0x000fc2000001083e */
[----:B------:R-:W-:Y:S01]  /*96a0*/  FFMA.FTZ R68, R2, R77, -R62 ;  /* 0x0000004d02447223 */ /* 0x000fe2000001083e */
[----:B------:R-:W-:-:S01]  /*96b0*/  FADD.FTZ R88, R14, R71 ;  /* 0x000000470e587221 */ /* 0x000fc20000010000 */
[----:B------:R-:W0:Y:S01]  /*96c0*/  MUFU.EX2 R11, R11 ;  /* 0x0000000b000b7308 */ /* 0x000e220000000800 */
[----:B------:R-:W-:-:S01]  /*96d0*/  FFMA.FTZ R72, R2, R81, -R62 ;  /* 0x0000005102487223 */ /* 0x000fc2000001083e */
[----:B------:R-:W-:Y:S01]  /*96e0*/  FFMA.FTZ R81, R2, R87, -R62 ;  /* 0x0000005702517223 */ /* 0x000fe2000001083e */
[----:B------:R-:W-:-:S01]  /*96f0*/  FADD.FTZ R87, R15, R88 ;  /* 0x000000580f577221 */ /* 0x000fc20000010000 */
[----:B------:R-:W-:Y:S01]  /*9700*/  @!P2 PRMT R71, RZ, 0x654, R3 ;  /* 0x00000654ff47a816 */ /* 0x000fe20000000003 */
[----:B------:R-:W-:-:S01]  /*9710*/  FFMA.FTZ R75, R2, R75, -R62 ;  /* 0x0000004b024b7223 */ /* 0x000fc2000001083e */
[----:B------:R-:W-:Y:S01]  /*9720*/  FFMA.FTZ R79, R2, R79, -R62 ;  /* 0x0000004f024f7223 */ /* 0x000fe2000001083e */
[----:B------:R-:W-:-:S01]  /*9730*/  FADD.FTZ R88, R20, R87 ;  /* 0x0000005714587221 */ /* 0x000fc20000010000 */
[----:B------:R-:W1:Y:S01]  /*9740*/  MUFU.EX2 R21, R21 ;  /* 0x0000001500157308 */ /* 0x000e620000000800 */
[----:B------:R2:W-:Y:S01]  /*9750*/  @!P2 SYNCS.ARRIVE.TRANS64.RED.A1T0 RZ, [R71+URZ], RZ ;  /* 0x000000ff47ffa9a7 */ /* 0x0005e2000810043f */
[----:B------:R-:W-:-:S01]  /*9760*/  FFMA.FTZ R77, R2, R83, -R62 ;  /* 0x00000053024d7223 */ /* 0x000fc2000001083e */
[C-C-:B------:R-:W-:Y:S01]  /*9770*/  FFMA.FTZ R78, R2.reuse, R131, -R62.reuse ;  /* 0x00000083024e7223 */ /* 0x140fe2000001083e */
[----:B------:R-:W-:-:S01]  /*9780*/  FFMA.FTZ R76, R2, R135, -R62 ;  /* 0x00000087024c7223 */ /* 0x000fc2000001083e */
[C-C-:B------:R-:W-:Y:S01]  /*9790*/  FFMA.FTZ R59, R2.reuse, R59, -R62.reuse ;  /* 0x0000003b023b7223 */ /* 0x140fe2000001083e */
[----:B------:R-:W-:-:S01]  /*97a0*/  FFMA.FTZ R83, R2, R139, -R62 ;  /* 0x0000008b02537223 */ /* 0x000fc2000001083e */
[----:B------:R-:W-:Y:S01]  /*97b0*/  FFMA.FTZ R86, R2, R63, -R62 ;  /* 0x0000003f02567223 */ /* 0x000fe2000001083e */
[----:B------:R-:W3:Y:S01]  /*97c0*/  MUFU.EX2 R66, R66 ;  /* 0x0000004200427308 */ /* 0x000ee20000000800 */
[----:B0-----:R-:W-:-:S01]  /*97d0*/  FADD.FTZ R82, R10, R11 ;  /* 0x0000000b0a527221 */ /* 0x001fc20000010000 */
[C-C-:B------:R-:W-:Y:S01]  /*97e0*/  FFMA.FTZ R80, R2.reuse, R67, -R62.reuse ;  /* 0x0000004302507223 */ /* 0x140fe2000001083e */
[----:B------:R-:W-:-:S01]  /*97f0*/  FFMA.FTZ R63, R2, R143, -R62 ;  /* 0x0000008f023f7223 */ /* 0x000fc2000001083e */
[C-C-:B------:R-:W-:Y:S01]  /*9800*/  FFMA.FTZ R67, R2.reuse, R145, -R62.reuse ;  /* 0x0000009102437223 */ /* 0x140fe2000001083e */
[----:B------:R-:W-:-:S01]  /*9810*/  FFMA.FTZ R149, R2, R149, -R62 ;  /* 0x0000009502957223 */ /* 0x000fc2000001083e */
[C-C-:B------:R-:W-:Y:S01]  /*9820*/  FFMA.FTZ R54, R2.reuse, R54, -R62.reuse ;  /* 0x0000003602367223 */ /* 0x140fe2000001083e */
[----:B------:R-:W-:-:S01]  /*9830*/  FFMA.FTZ R55, R2, R55, -R62 ;  /* 0x0000003702377223 */ /* 0x000fc2000001083e */
[----:B------:R-:W2:Y:S01]  /*9840*/  MUFU.EX2 R37, R37 ;  /* 0x0000002500257308 */ /* 0x000ea20000000800 */
[----:B-1----:R-:W-:-:S01]  /*9850*/  FADD.FTZ R85, R21, R82 ;  /* 0x0000005215557221 */ /* 0x002fc20000010000 */
[C-C-:B------:R-:W-:Y:S01]  /*9860*/  FFMA.FTZ R113, R2.reuse, R113, -R62.reuse ;  /* 0x0000007102717223 */ /* 0x140fe2000001083e */
[----:B------:R-:W-:-:S01]  /*9870*/  FFMA.FTZ R31, R2, R31, -R62 ;  /* 0x0000001f021f7223 */ /* 0x000fc2000001083e */
[C-C-:B------:R-:W-:Y:S01]  /*9880*/  FFMA.FTZ R115, R2.reuse, R115, -R62.reuse ;  /* 0x0000007302737223 */ /* 0x140fe2000001083e */
[----:B------:R-:W-:-:S01]  /*9890*/  FFMA.FTZ R35, R2, R35, -R62 ;  /* 0x0000002302237223 */ /* 0x000fc2000001083e */
[C-C-:B------:R-:W-:Y:S01]  /*98a0*/  FFMA.FTZ R117, R2.reuse, R117, -R62.reuse ;  /* 0x0000007502757223 */ /* 0x140fe2000001083e */
[----:B------:R-:W-:-:S01]  /*98b0*/  FFMA.FTZ R41, R2, R41, -R62 ;  /* 0x0000002902297223 */ /* 0x000fc2000001083e */
[----:B------:R-:W0:Y:S01]  /*98c0*/  MUFU.EX2 R64, R64 ;  /* 0x0000004000407308 */ /* 0x000e220000000800 */
[----:B---3--:R-:W-:-:S01]  /*98d0*/  FADD.FTZ R82, R66, R85 ;  /* 0x0000005542527221 */ /* 0x008fc20000010000 */
[----:B------:R-:W-:Y:S01]  /*98e0*/  FADD.FTZ R85, R89, R88 ;  /* 0x0000005859557221 */ /* 0x000fe20000010000 */
[----:B------:R-:W-:-:S02]  /*98f0*/  F2FP.SATFINITE.E4M3.F32.PACK_AB_MERGE_C R21, R66, R21, RZ ;  /* 0x000000154215723e */ /* 0x000fc400048070ff */
[----:B------:R-:W-:Y:S01]  /*9900*/  F2FP.SATFINITE.E4M3.F32.PACK_AB_MERGE_C R136, R57, R48, R136 ;  /* 0x000000303988723e */ /* 0x000fe20004807088 */
[----:B------:R-:W-:-:S01]  /*9910*/  FADD.FTZ R88, R36, R85 ;  /* 0x0000005524587221 */ /* 0x000fc20000010000 */
[----:B------:R-:W-:Y:S01]  /*9920*/  FFMA.FTZ R85, R2, R50, -R62 ;  /* 0x0000003202557223 */ /* 0x000fe2000001083e */
[----:B------:R-:W1:Y:S01]  /*9930*/  MUFU.EX2 R70, R70 ;  /* 0x0000004600467308 */ /* 0x000e620000000800 */
[----:B--2---:R-:W-:-:S01]  /*9940*/  FADD.FTZ R71, R37, R82 ;  /* 0x0000005225477221 */ /* 0x004fc20000010000 */
[C-C-:B------:R-:W-:Y:S01]  /*9950*/  FFMA.FTZ R82, R2.reuse, R43, -R62.reuse ;  /* 0x0000002b02527223 */ /* 0x140fe2000001083e */
[----:B------:R-:W-:-:S01]  /*9960*/  FFMA.FTZ R43, R2, R153, -R62 ;  /* 0x00000099022b7223 */ /* 0x000fc2000001083e */
[----:B------:R-:W-:-:S04]  /*9970*/  F2FP.SATFINITE.E4M3.F32.PACK_AB_MERGE_C R153, R11, R10, R21 ;  /* 0x0000000a0b99723e */ /* 0x000fc80004807015 */
[----:B------:R-:W2:Y:S01]  /*9980*/  MUFU.EX2 R91, R91 ;  /* 0x0000005b005b7308 */ /* 0x000ea20000000800 */
[----:B0-----:R-:W-:-:S01]  /*9990*/  FADD.FTZ R87, R64, R71 ;  /* 0x0000004740577221 */ /* 0x001fc20000010000 */
[----:B------:R-:W-:Y:S01]  /*99a0*/  FFMA.FTZ R71, R2, R47, -R62 ;  /* 0x0000002f02477223 */ /* 0x000fe2000001083e */
[----:B------:R-:W-:-:S04]  /*99b0*/  FADD.FTZ R47, R93, R88 ;  /* 0x000000585d2f7221 */ /* 0x000fc80000010000 */
[----:B------:R-:W-:Y:S01]  /*99c0*/  FADD.FTZ R50, R40, R47 ;  /* 0x0000002f28327221 */ /* 0x000fe20000010000 */
[----:B------:R-:W0:Y:S01]  /*99d0*/  MUFU.EX2 R68, R68 ;  /* 0x0000004400447308 */ /* 0x000e220000000800 */
[----:B-1----:R-:W-:-:S01]  /*99e0*/  FADD.FTZ R90, R70, R87 ;  /* 0x00000057465a7221 */ /* 0x002fc20000010000 */
[----:B------:R-:W-:Y:S01]  /*99f0*/  FFMA.FTZ R87, R2, R51, -R62 ;  /* 0x0000003302577223 */ /* 0x000fe2000001083e */
[----:B------:R-:W-:-:S05]  /*9a00*/  FADD.FTZ R47, R73, R50 ;  /* 0x00000032492f7221 */ /* 0x000fca0000010000 */
[----:B------:R-:W1:Y:S01]  /*9a10*/  MUFU.EX2 R75, R75 ;  /* 0x0000004b004b7308 */ /* 0x000e620000000800 */
[----:B--2---:R-:W-:-:S01]  /*9a20*/  FADD.FTZ R51, R91, R90 ;  /* 0x0000005a5b337221 */ /* 0x004fc20000010000 */
[----:B------:R-:W-:-:S04]  /*9a30*/  F2FP.SATFINITE.E4M3.F32.PACK_AB_MERGE_C R70, R91, R70, RZ ;  /* 0x000000465b46723e */ /* 0x000fc800048070ff */
[----:B------:R-:W-:Y:S02]  /*9a40*/  F2FP.SATFINITE.E4M3.F32.PACK_AB_MERGE_C R155, R64, R37, R70 ;  /* 0x00000025409b723e */ /* 0x000fe40004807046 */
[----:B------:R-:W2:Y:S01]  /*9a50*/  MUFU.EX2 R72, R72 ;  /* 0x0000004800487308 */ /* 0x000ea20000000800 */
[----:B0-----:R-:W-:-:S01]  /*9a60*/  FADD.FTZ R88, R68, R51 ;  /* 0x0000003344587221 */ /* 0x001fc20000010000 */
[----:B------:R-:W-:Y:S01]  /*9a70*/  FFMA.FTZ R51, R2, R26, -R62 ;  /* 0x0000001a02337223 */ /* 0x000fe2000001083e */
[----:B------:R-:W-:-:S01]  /*9a80*/  FADD.FTZ R26, R42, R47 ;  /* 0x0000002f2a1a7221 */ /* 0x000fc20000010000 */
[----:B------:R-:W-:-:S03]  /*9a90*/  FFMA.FTZ R47, R2, R27, -R62 ;  /* 0x0000001b022f7223 */ /* 0x000fc6000001083e */
[----:B------:R-:W-:Y:S01]  /*9aa0*/  FADD.FTZ R27, R101, R26 ;  /* 0x0000001a651b7221 */ /* 0x000fe20000010000 */
[----:B------:R-:W0:Y:S01]  /*9ab0*/  MUFU.EX2 R79, R79 ;  /* 0x0000004f004f7308 */ /* 0x000e220000000800 */
[----:B-1----:R-:W-:-:S07]  /*9ac0*/  FADD.FTZ R95, R75, R88 ;  /* 0x000000584b5f7221 */ /* 0x002fce0000010000 */
[----:B------:R-:W1:Y:S01]  /*9ad0*/  MUFU.EX2 R74, R74 ;  /* 0x0000004a004a7308 */ /* 0x000e620000000800 */
[----:B--2---:R-:W-:-:S07]  /*9ae0*/  FADD.FTZ R88, R72, R95 ;  /* 0x0000005f48587221 */ /* 0x004fce0000010000 */
[----:B------:R-:W2:Y:S01]  /*9af0*/  MUFU.EX2 R77, R77 ;  /* 0x0000004d004d7308 */ /* 0x000ea20000000800 */
[----:B0-----:R-:W-:-:S01]  /*9b00*/  FADD.FTZ R95, R79, R88 ;  /* 0x000000584f5f7221 */ /* 0x001fc20000010000 */
[----:B------:R-:W-:Y:S01]  /*9b10*/  FADD.FTZ R88, R44, R27 ;  /* 0x0000001b2c587221 */ /* 0x000fe20000010000 */
[----:B------:R-:W-:-:S05]  /*9b20*/  F2FP.SATFINITE.E4M3.F32.PACK_AB_MERGE_C R72, R79, R72, RZ ;  /* 0x000000484f48723e */ /* 0x000fca00048070ff */
[----:B------:R-:W0:Y:S01]  /*9b30*/  MUFU.EX2 R78, R78 ;  /* 0x0000004e004e7308 */ /* 0x000e220000000800 */
[----:B-1----:R-:W-:-:S07]  /*9b40*/  FADD.FTZ R90, R74, R95 ;  /* 0x0000005f4a5a7221 */ /* 0x002fce0000010000 */
[----:B------:R-:W1:Y:S01]  /*9b50*/  MUFU.EX2 R81, R81 ;  /* 0x0000005100517308 */ /* 0x000e620000000800 */
[----:B--2---:R-:W-:-:S07]  /*9b60*/  FADD.FTZ R95, R77, R90 ;  /* 0x0000005a4d5f7221 */ /* 0x004fce0000010000 */
[----:B------:R-:W2:Y:S01]  /*9b70*/  MUFU.EX2 R76, R76 ;  /* 0x0000004c004c7308 */ /* 0x000ea20000000800 */
[----:B0-----:R-:W-:-:S07]  /*9b80*/  FADD.FTZ R62, R78, R95 ;  /* 0x0000005f4e3e7221 */ /* 0x001fce0000010000 */
[----:B------:R0:W-:Y:S01]  /*9b90*/  MUFU.EX2 R50, R71 ;  /* 0x0000004700327308 */ /* 0x0001e20000000800 */
[----:B-1----:R-:W-:-:S04]  /*9ba0*/  F2FP.SATFINITE.E4M3.F32.PACK_AB_MERGE_C R78, R81, R78, RZ ;  /* 0x0000004e514e723e */ /* 0x002fc800048070ff */
[----:B------:R-:W-:-:S03]  /*9bb0*/  F2FP.SATFINITE.E4M3.F32.PACK_AB_MERGE_C R151, R77, R74, R78 ;  /* 0x0000004a4d97723e */ /* 0x000fc6000480704e */
[----:B------:R-:W1:Y:S01]  /*9bc0*/  MUFU.EX2 R59, R59 ;  /* 0x0000003b003b7308 */ /* 0x000e620000000800 */
[----:B0-----:R-:W-:-:S04]  /*9bd0*/  FADD.FTZ R71, R109, R88 ;  /* 0x000000586d477221 */ /* 0x001fc80000010000 */
[----:B------:R-:W-:Y:S01]  /*9be0*/  FADD.FTZ R88, R46, R71 ;  /* 0x000000472e587221 */ /* 0x000fe20000010000 */
[----:B------:R-:W-:-:S02]  /*9bf0*/  FADD.FTZ R71, R81, R62 ;  /* 0x0000003e51477221 */ /* 0x000fc40000010000 */
[----:B------:R-:W0:Y:S01]  /*9c00*/  MUFU.EX2 R83, R83 ;  /* 0x0000005300537308 */ /* 0x000e220000000800 */
[----:B------:R-:W-:-:S01]  /*9c10*/  FADD.FTZ R15, R111, R88 ;  /* 0x000000586f0f7221 */ /* 0x000fc20000010000 */
[----:B--2---:R-:W-:-:S03]  /*9c20*/  FADD.FTZ R42, R76, R71 ;  /* 0x000000474c2a7221 */ /* 0x004fc60000010000 */
[----:B------:R-:W-:-:S03]  /*9c30*/  FADD.FTZ R36, R48, R15 ;  /* 0x0000000f30247221 */ /* 0x000fc60000010000 */
[----:B------:R-:W2:Y:S01]  /*9c40*/  MUFU.EX2 R86, R86 ;  /* 0x0000005600567308 */ /* 0x000ea20000000800 */
[----:B------:R-:W-:-:S01]  /*9c50*/  FADD.FTZ R15, R57, R36 ;  /* 0x00000024390f7221 */ /* 0x000fc20000010000 */
[----:B-1----:R-:W-:-:S03]  /*9c60*/  FADD.FTZ R42, R59, R42 ;  /* 0x0000002a3b2a7221 */ /* 0x002fc60000010000 */
[----:B------:R-:W-:-:S03]  /*9c70*/  FADD.FTZ R36, R52, R15 ;  /* 0x0000000f34247221 */ /* 0x000fc60000010000 */
[----:B------:R-:W1:Y:S01]  /*9c80*/  MUFU.EX2 R63, R63 ;  /* 0x0000003f003f7308 */ /* 0x000e620000000800 */
[----:B0-----:R-:W-:-:S01]  /*9c90*/  FADD.FTZ R15, R83, R42 ;  /* 0x0000002a530f7221 */ /* 0x001fc20000010000 */
[----:B------:R-:W-:-:S04]  /*9ca0*/  FADD.FTZ R61, R61, R36 ;  /* 0x000000243d3d7221 */ /* 0x000fc80000010000 */
[----:B------:R-:W-:Y:S02]  /*9cb0*/  FADD.FTZ R42, R56, R61 ;  /* 0x0000003d382a7221 */ /* 0x000fe40000010000 */
[----:B------:R-:W0:Y:S01]  /*9cc0*/  MUFU.EX2 R80, R80 ;  /* 0x0000005000507308 */ /* 0x000e220000000800 */
[----:B--2---:R-:W-:-:S01]  /*9cd0*/  FADD.FTZ R36, R86, R15 ;  /* 0x0000000f56247221 */ /* 0x004fc20000010000 */
[----:B------:R-:W-:Y:S01]  /*9ce0*/  FADD.FTZ R61, R65, R42 ;  /* 0x0000002a413d7221 */ /* 0x000fe20000010000 */
[----:B------:R-:W-:-:S05]  /*9cf0*/  F2FP.SATFINITE.E4M3.F32.PACK_AB_MERGE_C R83, R86, R83, RZ ;  /* 0x000000535653723e */ /* 0x000fca00048070ff */
[----:B------:R2:W3:Y:S01]  /*9d00*/  MUFU.EX2 R58, R137 ;  /* 0x00000089003a7308 */ /* 0x0004e20000000800 */
[----:B-1----:R-:W-:-:S07]  /*9d10*/  FADD.FTZ R15, R63, R36 ;  /* 0x000000243f0f7221 */ /* 0x002fce0000010000 */
[----:B------:R-:W1:Y:S01]  /*9d20*/  MUFU.EX2 R67, R67 ;  /* 0x0000004300437308 */ /* 0x000e620000000800 */
[----:B0-----:R-:W-:-:S01]  /*9d30*/  FADD.FTZ R36, R80, R15 ;  /* 0x0000000f50247221 */ /* 0x001fc20000010000 */
[----:B--2---:R-:W-:-:S06]  /*9d40*/  F2FP.SATFINITE.E4M3.F32.PACK_AB_MERGE_C R137, R59, R76, R83 ;  /* 0x0000004c3b89723e */ /* 0x004fcc0004807053 */
[----:B------:R-:W0:Y:S01]  /*9d50*/  MUFU.EX2 R69, R69 ;  /* 0x0000004500457308 */ /* 0x000e220000000800 */
[----:B---3--:R-:W-:-:S07]  /*9d60*/  FADD.FTZ R42, R58, R61 ;  /* 0x0000003d3a2a7221 */ /* 0x008fce0000010000 */
[----:B------:R-:W2:Y:S01]  /*9d70*/  MUFU.EX2 R84, R84 ;  /* 0x0000005400547308 */ /* 0x000ea20000000800 */
[----:B-1----:R-:W-:-:S07]  /*9d80*/  FADD.FTZ R13, R67, R36 ;  /* 0x00000024430d7221 */ /* 0x002fce0000010000 */
[----:B------:R-:W1:Y:S01]  /*9d90*/  MUFU.EX2 R30, R30 ;  /* 0x0000001e001e7308 */ /* 0x000e620000000800 */
[C---:B0-----:R-:W-:Y:S01]  /*9da0*/  F2FP.SATFINITE.E4M3.F32.PACK_AB_MERGE_C R138, R69.reuse, R58, RZ ;  /* 0x0000003a458a723e */ /* 0x041fe200048070ff */
[----:B------:R-:W-:-:S03]  /*9db0*/  FADD.FTZ R69, R69, R42 ;  /* 0x0000002a45457221 */ /* 0x000fc60000010000 */
[----:B------:R-:W-:-:S03]  /*9dc0*/  F2FP.SATFINITE.E4M3.F32.PACK_AB_MERGE_C R138, R65, R56, R138 ;  /* 0x00000038418a723e */ /* 0x000fc6000480708a */
[----:B------:R0:W3:Y:S01]  /*9dd0*/  MUFU.EX2 R3, R149 ;  /* 0x0000009500037308 */ /* 0x0000e20000000800 */
[C---:B--2---:R-:W-:Y:S01]  /*9de0*/  F2FP.SATFINITE.E4M3.F32.PACK_AB_MERGE_C R67, R84.reuse, R67, RZ ;  /* 0x000000435443723e */ /* 0x044fe200048070ff */
[----:B------:R-:W-:-:S03]  /*9df0*/  FADD.FTZ R84, R84, R13 ;  /* 0x0000000d54547221 */ /* 0x000fc60000010000 */
[----:B------:R-:W-:-:S03]  /*9e00*/  F2FP.SATFINITE.E4M3.F32.PACK_AB_MERGE_C R139, R80, R63, R67 ;  /* 0x0000003f508b723e */ /* 0x000fc60004807043 */
[----:B------:R-:W2:Y:S01]  /*9e10*/  MUFU.EX2 R82, R82 ;  /* 0x0000005200527308 */ /* 0x000ea20000000800 */
[----:B-1----:R-:W-:-:S01]  /*9e20*/  FADD.FTZ R20, R30, R69 ;  /* 0x000000451e147221 */ /* 0x002fc20000010000 */
[----:B0-----:R-:W-:-:S03]  /*9e30*/  F2FP.SATFINITE.E4M3.F32.PACK_AB_MERGE_C R149, R75, R68, R72 ;  /* 0x000000444b95723e */ /* 0x001fc60004807048 */
[----:B------:R-:W-:-:S03]  /*9e40*/  FADD.FTZ R15, R39, R20 ;  /* 0x00000014270f7221 */ /* 0x000fc60000010000 */
[----:B------:R-:W0:Y:S01]  /*9e50*/  MUFU.EX2 R34, R34 ;  /* 0x0000002200227308 */ /* 0x000e220000000800 */
[----:B---3--:R-:W-:-:S07]  /*9e60*/  FADD.FTZ R13, R3, R84 ;  /* 0x00000054030d7221 */ /* 0x008fce0000010000 */
[----:B------:R-:W1:Y:S01]  /*9e70*/  MUFU.EX2 R43, R43 ;  /* 0x0000002b002b7308 */ /* 0x000e620000000800 */
[----:B--2---:R-:W-:-:S07]  /*9e80*/  FADD.FTZ R36, R82, R13 ;  /* 0x0000000d52247221 */ /* 0x004fce0000010000 */
[----:B------:R-:W2:Y:S01]  /*9e90*/  MUFU.EX2 R45, R45 ;  /* 0x0000002d002d7308 */ /* 0x000ea20000000800 */
[----:B0-----:R-:W-:-:S07]  /*9ea0*/  FADD.FTZ R40, R34, R15 ;  /* 0x0000000f22287221 */ /* 0x001fce0000010000 */
[----:B------:R-:W0:Y:S01]  /*9eb0*/  MUFU.EX2 R38, R38 ;  /* 0x0000002600267308 */ /* 0x000e220000000800 */
[----:B-1----:R-:W-:-:S01]  /*9ec0*/  FADD.FTZ R13, R43, R36 ;  /* 0x000000242b0d7221 */ /* 0x002fc20000010000 */
[----:B------:R-:W-:-:S03]  /*9ed0*/  F2FP.SATFINITE.E4M3.F32.PACK_AB_MERGE_C R43, R50, R43, RZ ;  /* 0x0000002b322b723e */ /* 0x000fc600048070ff */
[----:B------:R-:W-:Y:S01]  /*9ee0*/  FADD.FTZ R13, R50, R13 ;  /* 0x0000000d320d7221 */ /* 0x000fe20000010000 */
[----:B------:R-:W-:Y:S02]  /*9ef0*/  F2FP.SATFINITE.E4M3.F32.PACK_AB_MERGE_C R141, R82, R3, R43 ;  /* 0x00000003528d723e */ /* 0x000fe4000480702b */
[----:B------:R-:W1:Y:S01]  /*9f00*/  MUFU.EX2 R26, R85 ;  /* 0x00000055001a7308 */ /* 0x000e620000000800 */
[C---:B--2---:R-:W-:Y:S01]  /*9f10*/  F2FP.SATFINITE.E4M3.F32.PACK_AB_MERGE_C R140, R45.reuse, R34, RZ ;  /* 0x000000222d8c723e */ /* 0x044fe200048070ff */
[----:B------:R-:W-:-:S03]  /*9f20*/  FADD.FTZ R45, R45, R40 ;  /* 0x000000282d2d7221 */ /* 0x000fc60000010000 */
[----:B------:R-:W-:-:S03]  /*9f30*/  F2FP.SATFINITE.E4M3.F32.PACK_AB_MERGE_C R140, R39, R30, R140 ;  /* 0x0000001e278c723e */ /* 0x000fc6000480708c */
[----:B------:R-:W2:Y:S01]  /*9f40*/  MUFU.EX2 R49, R49 ;  /* 0x0000003100317308 */ /* 0x000ea20000000800 */
[----:B0-----:R-:W-:-:S07]  /*9f50*/  FADD.FTZ R34, R38, R45 ;  /* 0x0000002d26227221 */ /* 0x001fce0000010000 */
[----:B------:R-:W0:Y:S01]  /*9f60*/  MUFU.EX2 R27, R87 ;  /* 0x00000057001b7308 */ /* 0x000e220000000800 */
[----:B-1----:R-:W-:-:S07]  /*9f70*/  FADD.FTZ R36, R26, R13 ;  /* 0x0000000d1a247221 */ /* 0x002fce0000010000 */
[----:B------:R-:W-:Y:S01]  /*9f80*/  MUFU.EX2 R60, R60 ;  /* 0x0000003c003c7308 */ /* 0x000fe20000000800 */
[----:B--2---:R-:W-:-:S07]  /*9f90*/  FADD.FTZ R13, R49, R34 ;  /* 0x00000022310d7221 */ /* 0x004fce0000010000 */
[----:B------:R-:W1:Y:S01]  /*9fa0*/  MUFU.EX2 R53, R53 ;  /* 0x0000003500357308 */ /* 0x000e620000000800 */
[----:B0-----:R-:W-:-:S07]  /*9fb0*/  FADD.FTZ R15, R27, R36 ;  /* 0x000000241b0f7221 */ /* 0x001fce0000010000 */
[----:B------:R-:W0:Y:S08]  /*9fc0*/  MUFU.EX2 R14, R54 ;  /* 0x00000036000e7308 */ /* 0x000e300000000800 */
[----:B------:R-:W2:Y:S01]  /*9fd0*/  MUFU.EX2 R55, R55 ;  /* 0x0000003700377308 */ /* 0x000ea20000000800 */
[----:B-1----:R-:W-:Y:S01]  /*9fe0*/  F2FP.SATFINITE.E4M3.F32.PACK_AB_MERGE_C R142, R53, R60, RZ ;  /* 0x0000003c358e723e */ /* 0x002fe200048070ff */
[----:B------:R-:W-:-:S03]  /*9ff0*/  FADD.FTZ R60, R60, R13 ;  /* 0x0000000d3c3c7221 */ /* 0x000fc60000010000 */
[----:B------:R-:W-:Y:S01]  /*a000*/  F2FP.SATFINITE.E4M3.F32.PACK_AB_MERGE_C R142, R49, R38, R142 ;  /* 0x00000026318e723e */ /* 0x000fe2000480708e */
[----:B------:R-:W-:-:S02]  /*a010*/  FADD.FTZ R53, R53, R60 ;  /* 0x0000003c35357221 */ /* 0x000fc40000010000 */
[----:B------:R-:W-:Y:S01]  /*a020*/  MUFU.EX2 R28, R28 ;  /* 0x0000001c001c7308 */ /* 0x000fe20000000800 */
[----:B0-----:R-:W-:-:S07]  /*a030*/  FADD.FTZ R10, R14, R15 ;  /* 0x0000000f0e0a7221 */ /* 0x001fce0000010000 */
[----:B------:R-:W0:Y:S01]  /*a040*/  MUFU.EX2 R29, R29 ;  /* 0x0000001d001d7308 */ /* 0x000e220000000800 */
[----:B--2---:R-:W-:-:S01]  /*a050*/  FADD.FTZ R10, R55, R10 ;  /* 0x0000000a370a7221 */ /* 0x004fc20000010000 */
[----:B------:R-:W-:Y:S01]  /*a060*/  F2FP.SATFINITE.E4M3.F32.PACK_AB_MERGE_C R13, R55, R14, RZ ;  /* 0x0000000e370d723e */ /* 0x000fe200048070ff */
[----:B------:R-:W-:-:S03]  /*a070*/  IMAD.MOV.U32 R55, RZ, RZ, RZ ;  /* 0x000000ffff377224 */ /* 0x000fc600078e00ff */
[----:B------:R-:W-:Y:S01]  /*a080*/  F2FP.SATFINITE.E4M3.F32.PACK_AB_MERGE_C R143, R27, R26, R13 ;  /* 0x0000001a1b8f723e */ /* 0x000fe2000480700d */
[--C-:B------:R-:W-:Y:S01]  /*a090*/  IMAD.MOV.U32 R54, RZ, RZ, R55.reuse ;  /* 0x000000ffff367224 */ /* 0x100fe200078e0037 */
[----:B------:R-:W1:Y:S01]  /*a0a0*/  MUFU.EX2 R24, R24 ;  /* 0x0000001800187308 */ /* 0x000e620000000800 */
[--C-:B------:R-:W-:Y:S01]  /*a0b0*/  IMAD.MOV.U32 R52, RZ, RZ, R55.reuse ;  /* 0x000000ffff347224 */ /* 0x100fe200078e0037 */
[----:B------:R-:W-:Y:S01]  /*a0c0*/  MOV R49, R55 ;  /* 0x0000003700317202 */ /* 0x000fe20000000f00 */
[--C-:B------:R-:W-:Y:S02]  /*a0d0*/  IMAD.MOV.U32 R50, RZ, RZ, R55.reuse ;  /* 0x000000ffff327224 */ /* 0x100fe400078e0037 */
[--C-:B------:R-:W-:Y:S02]  /*a0e0*/  IMAD.MOV.U32 R48, RZ, RZ, R55.reuse ;  /* 0x000000ffff307224 */ /* 0x100fe400078e0037 */
[--C-:B------:R-:W-:Y:S01]  /*a0f0*/  IMAD.MOV.U32 R46, RZ, RZ, R55.reuse ;  /* 0x000000ffff2e7224 */ /* 0x100fe200078e0037 */
[----:B------:R-:W2:Y:S01]  /*a100*/  MUFU.EX2 R51, R51 ;  /* 0x0000003300337308 */ /* 0x000ea20000000800 */
[----:B0-----:R-:W-:Y:S01]  /*a110*/  F2FP.SATFINITE.E4M3.F32.PACK_AB_MERGE_C R15, R29, R28, RZ ;  /* 0x0000001c1d0f723e */ /* 0x001fe200048070ff */
[----:B------:R-:W-:-:S02]  /*a120*/  IMAD.MOV.U32 R45, RZ, RZ, R55 ;  /* 0x000000ffff2d7224 */ /* 0x000fc400078e0037 */
[--C-:B------:R-:W-:Y:S02]  /*a130*/  IMAD.MOV.U32 R44, RZ, RZ, R55.reuse ;  /* 0x000000ffff2c7224 */ /* 0x100fe400078e0037 */
[----:B------:R-:W-:Y:S02]  /*a140*/  IMAD.MOV.U32 R43, RZ, RZ, R55 ;  /* 0x000000ffff2b7224 */ /* 0x000fe400078e0037 */
[----:B------:R-:W0:Y:S01]  /*a150*/  MUFU.EX2 R25, R25 ;  /* 0x0000001900197308 */ /* 0x000e220000000800 */
[----:B-1----:R-:W-:-:S01]  /*a160*/  FADD.FTZ R14, R24, R53 ;  /* 0x00000035180e7221 */ /* 0x002fc20000010000 */
[--C-:B------:R-:W-:Y:S02]  /*a170*/  IMAD.MOV.U32 R53, RZ, RZ, R55.reuse ;  /* 0x000000ffff357224 */ /* 0x100fe400078e0037 */
[--C-:B------:R-:W-:Y:S02]  /*a180*/  IMAD.MOV.U32 R42, RZ, RZ, R55.reuse ;  /* 0x000000ffff2a7224 */ /* 0x100fe400078e0037 */
[----:B------:R-:W-:-:S02]  /*a190*/  IMAD.MOV.U32 R40, RZ, RZ, R55 ;  /* 0x000000ffff287224 */ /* 0x000fc400078e0037 */
[----:B------:R1:W3:Y:S01]  /*a1a0*/  MUFU.EX2 R12, R47 ;  /* 0x0000002f000c7308 */ /* 0x0002e20000000800 */
[----:B--2---:R-:W-:-:S01]  /*a1b0*/  FADD.FTZ R11, R51, R10 ;  /* 0x0000000a330b7221 */ /* 0x004fc20000010000 */
[--C-:B------:R-:W-:Y:S02]  /*a1c0*/  IMAD.MOV.U32 R39, RZ, RZ, R55.reuse ;  /* 0x000000ffff277224 */ /* 0x100fe400078e0037 */
[--C-:B------:R-:W-:Y:S02]  /*a1d0*/  IMAD.MOV.U32 R38, RZ, RZ, R55.reuse ;  /* 0x000000ffff267224 */ /* 0x100fe400078e0037 */
[----:B------:R-:W-:Y:S02]  /*a1e0*/  IMAD.MOV.U32 R37, RZ, RZ, R55 ;  /* 0x000000ffff257224 */ /* 0x000fe400078e0037 */
[----:B------:R-:W2:Y:S01]  /*a1f0*/  MUFU.EX2 R113, R113 ;  /* 0x0000007100717308 */ /* 0x000ea20000000800 */
[C---:B0-----:R-:W-:Y:S01]  /*a200*/  F2FP.SATFINITE.E4M3.F32.PACK_AB_MERGE_C R144, R25.reuse, R24, R15 ;  /* 0x000000181990723e */ /* 0x041fe2000480700f */
[----:B------:R-:W-:Y:S01]  /*a210*/  FADD.FTZ R25, R25, R14 ;  /* 0x0000000e19197221 */ /* 0x000fe20000010000 */
[----:B-1----:R-:W-:-:S02]  /*a220*/  IMAD.MOV.U32 R47, RZ, RZ, R55 ;  /* 0x000000ffff2f7224 */ /* 0x002fc400078e0037 */
[----:B------:R-:W-:Y:S02]  /*a230*/  IMAD.MOV.U32 R36, RZ, RZ, R55 ;  /* 0x000000ffff247224 */ /* 0x000fe400078e0037 */
[----:B------:R-:W-:-:S01]  /*a240*/  FADD.FTZ R28, R28, R25 ;  /* 0x000000191c1c7221 */ /* 0x000fc20000010000 */
[----:B------:R-:W-:Y:S01]  /*a250*/  IMAD.MOV.U32 R34, RZ, RZ, R55 ;  /* 0x000000ffff227224 */ /* 0x000fe200078e0037 */
[----:B------:R0:W1:Y:S01]  /*a260*/  MUFU.EX2 R20, R31 ;  /* 0x0000001f00147308 */ /* 0x0000620000000800 */
[----:B---3--:R-:W-:-:S01]  /*a270*/  FADD.FTZ R14, R12, R11 ;  /* 0x0000000b0c0e7221 */ /* 0x008fc20000010000 */
[----:B------:R-:W-:Y:S01]  /*a280*/  FADD.FTZ R29, R29, R28 ;  /* 0x0000001c1d1d7221 */ /* 0x000fe20000010000 */
[--C-:B------:R-:W-:Y:S02]  /*a290*/  IMAD.MOV.U32 R28, RZ, RZ, R55.reuse ;  /* 0x000000ffff1c7224 */ /* 0x100fe400078e0037 */
[--C-:B------:R-:W-:Y:S02]  /*a2a0*/  IMAD.MOV.U32 R27, RZ, RZ, R55.reuse ;  /* 0x000000ffff1b7224 */ /* 0x100fe400078e0037 */
[----:B------:R-:W-:Y:S01]  /*a2b0*/  IMAD.MOV.U32 R26, RZ, RZ, R55 ;  /* 0x000000ffff1a7224 */ /* 0x000fe200078e0037 */
[----:B------:R-:W-:Y:S01]  /*a2c0*/  MUFU.EX2 R8, R8 ;  /* 0x0000000800087308 */ /* 0x000fe20000000800 */
[----:B--2---:R-:W-:-:S01]  /*a2d0*/  FADD.FTZ R11, R113, R14 ;  /* 0x0000000e710b7221 */ /* 0x004fc20000010000 */
[----:B0-----:R-:W-:-:S02]  /*a2e0*/  IMAD.MOV.U32 R31, RZ, RZ, R55 ;  /* 0x000000ffff1f7224 */ /* 0x001fc400078e0037 */
[--C-:B------:R-:W-:Y:S02]  /*a2f0*/  IMAD.MOV.U32 R25, RZ, RZ, R55.reuse ;  /* 0x000000ffff197224 */ /* 0x100fe400078e0037 */
[----:B------:R-:W-:Y:S02]  /*a300*/  IMAD.MOV.U32 R24, RZ, RZ, R55 ;  /* 0x000000ffff187224 */ /* 0x000fe400078e0037 */
[----:B------:R-:W0:Y:S01]  /*a310*/  MUFU.EX2 R33, R33 ;  /* 0x0000002100217308 */ /* 0x000e220000000800 */
[C---:B-1----:R-:W-:Y:S01]  /*a320*/  F2FP.SATFINITE.E4M3.F32.PACK_AB_MERGE_C R113, R20.reuse, R113, RZ ;  /* 0x000000711471723e */ /* 0x042fe200048070ff */
[----:B------:R-:W-:-:S03]  /*a330*/  FADD.FTZ R20, R20, R11 ;  /* 0x0000000b14147221 */ /* 0x000fc60000010000 */
[----:B------:R-:W-:Y:S01]  /*a340*/  F2FP.SATFINITE.E4M3.F32.PACK_AB_MERGE_C R145, R12, R51, R113 ;  /* 0x000000330c91723e */ /* 0x000fe20004807071 */
[----:B------:R-:W-:Y:S02]  /*a350*/  IMAD.MOV.U32 R51, RZ, RZ, R55 ;  /* 0x000000ffff337224 */ /* 0x000fe400078e0037 */
[----:B------:R-:W1:Y:S08]  /*a360*/  MUFU.EX2 R32, R32 ;  /* 0x0000002000207308 */ /* 0x000e700000000800 */
[----:B------:R-:W2:Y:S01]  /*a370*/  MUFU.EX2 R115, R115 ;  /* 0x0000007300737308 */ /* 0x000ea20000000800 */
[----:B0-----:R-:W-:-:S07]  /*a380*/  F2FP.SATFINITE.E4M3.F32.PACK_AB_MERGE_C R11, R33, R8, RZ ;  /* 0x00000008210b723e */ /* 0x001fce00048070ff */
[----:B------:R-:W0:Y:S01]  /*a390*/  MUFU.EX2 R119, R119 ;  /* 0x0000007700777308 */ /* 0x000e220000000800 */
[----:B-1----:R-:W-:-:S01]  /*a3a0*/  FADD.FTZ R14, R32, R29 ;  /* 0x0000001d200e7221 */ /* 0x002fc20000010000 */
[----:B------:R-:W-:-:S06]  /*a3b0*/  IMAD.MOV.U32 R29, RZ, RZ, R55 ;  /* 0x000000ffff1d7224 */ /* 0x000fcc00078e0037 */
[----:B------:R1:W3:Y:S01]  /*a3c0*/  MUFU.EX2 R30, R35 ;  /* 0x00000023001e7308 */ /* 0x0002e20000000800 */
[----:B--2---:R-:W-:-:S07]  /*a3d0*/  FADD.FTZ R3, R115, R20 ;  /* 0x0000001473037221 */ /* 0x004fce0000010000 */
[----:B------:R-:W-:Y:S01]  /*a3e0*/  MUFU.EX2 R117, R117 ;  /* 0x0000007500757308 */ /* 0x000fe20000000800 */
[C---:B0-----:R-:W-:Y:S01]  /*a3f0*/  F2FP.SATFINITE.E4M3.F32.PACK_AB_MERGE_C R146, R119.reuse, R32, R11 ;  /* 0x000000207792723e */ /* 0x041fe2000480700b */
[----:B------:R-:W-:Y:S01]  /*a400*/  FADD.FTZ R119, R119, R14 ;  /* 0x0000000e77777221 */ /* 0x000fe20000010000 */
[--C-:B-1----:R-:W-:Y:S02]  /*a410*/  IMAD.MOV.U32 R35, RZ, RZ, R55.reuse ;  /* 0x000000ffff237224 */ /* 0x102fe400078e0037 */
[----:B------:R-:W-:Y:S02]  /*a420*/  IMAD.MOV.U32 R32, RZ, RZ, R55 ;  /* 0x000000ffff207224 */ /* 0x000fe400078e0037 */
[----:B------:R-:W-:-:S01]  /*a430*/  FADD.FTZ R8, R8, R119 ;  /* 0x0000007708087221 */ /* 0x000fc20000010000 */
[----:B------:R0:W1:Y:S01]  /*a440*/  MUFU.EX2 R10, R41 ;  /* 0x00000029000a7308 */ /* 0x0000620000000800 */
[----:B---3--:R-:W-:-:S02]  /*a450*/  FADD.FTZ R14, R30, R3 ;  /* 0x000000031e0e7221 */ /* 0x008fc40000010000 */
[----:B------:R-:W-:Y:S01]  /*a460*/  FADD.FTZ R21, R33, R8 ;  /* 0x0000000821157221 */ /* 0x000fe20000010000 */
[----:B------:R-:W-:-:S02]  /*a470*/  IMAD.MOV.U32 R33, RZ, RZ, R55 ;  /* 0x000000ffff217224 */ /* 0x000fc400078e0037 */
[----:B0-----:R-:W-:Y:S01]  /*a480*/  IMAD.MOV.U32 R41, RZ, RZ, R55 ;  /* 0x000000ffff297224 */ /* 0x001fe200078e0037 */
[----:B-1----:R-:W-:Y:S01]  /*a490*/  F2FP.SATFINITE.E4M3.F32.PACK_AB_MERGE_C R3, R10, R117, RZ ;  /* 0x000000750a03723e */ /* 0x002fe200048070ff */
[----:B------:R-:W-:-:S03]  /*a4a0*/  FADD.FTZ R117, R117, R14 ;  /* 0x0000000e75757221 */ /* 0x000fc60000010000 */
[----:B------:R-:W-:Y:S01]  /*a4b0*/  F2FP.SATFINITE.E4M3.F32.PACK_AB_MERGE_C R147, R30, R115, R3 ;  /* 0x000000731e93723e */ /* 0x000fe20004807003 */
[----:B------:R-:W-:-:S01]  /*a4c0*/  FADD.FTZ R20, R10, R117 ;  /* 0x000000750a147221 */ /* 0x000fc20000010000 */
[----:B------:R-:W-:Y:S01]  /*a4d0*/  IMAD.MOV.U32 R30, RZ, RZ, R55 ;  /* 0x000000ffff1e7224 */ /* 0x000fe200078e0037 */
[----:B------:R-:W-:Y:S06]  /*a4e0*/  @!P1 BRA `(.L_x_360) ;  /* 0x0000002400809947 */ /* 0x000fec0003800000 */
[----:B------:R0:W5:Y:S01]  /*a4f0*/  LDL.LU R12, [R1] ;  /* 0x00000000010c7983 */ /* 0x0001620000300800 */
[----:B------:R-:W-:Y:S01]  /*a500*/  VIADD R3, R104, 0xfffffffe ;  /* 0xfffffffe68037836 */ /* 0x000fe20000000000 */
[----:B------:R-:W-:Y:S01]  /*a510*/  CS2R R54, SRZ ;  /* 0x0000000000367805 */ /* 0x000fe2000001ff00 */
[----:B------:R-:W-:Y:S01]  /*a520*/  IMAD.MOV.U32 R10, RZ, RZ, R9 ;  /* 0x000000ffff0a7224 */ /* 0x000fe200078e0009 */
[----:B------:R-:W-:Y:S01]  /*a530*/  CS2R R52, SRZ ;  /* 0x0000000000347805 */ /* 0x000fe2000001ff00 */
[----:B------:R-:W-:Y:S01]  /*a540*/  IMAD.MOV.U32 R11, RZ, RZ, R0 ;  /* 0x000000ffff0b7224 */ /* 0x000fe200078e0000 */
[----:B------:R-:W-:Y:S01]  /*a550*/  CS2R R50, SRZ ;  /* 0x0000000000327805 */ /* 0x000fe2000001ff00 */
[----:B------:R-:W-:Y:S01]  /*a560*/  IMAD.MOV.U32 R8, RZ, RZ, R157 ;  /* 0x000000ffff087224 */ /* 0x000fe200078e009d */
        /* <DEDUP_REMOVED lines=12> */
[----:B0-----:R-:W-:-:S07]  /*a630*/  CS2R R24, SRZ ;  /* 0x0000000000187805 */ /* 0x001fce000001ff00 */
.L_x_372:
[----:B------:R-:W-:-:S04]  /*a640*/  ISETP.NE.AND P1, PT, R8, 0x1, PT ;  /* 0x000000010800780c */ /* 0x000fc80003f25270 */
[----:B------:R-:W-:-:S04]  /*a650*/  SEL R9, RZ, 0x1, P1 ;  /* 0x00000001ff097807 */ /* 0x000fc80000800000 */
[----:B-----5:R-:W-:-:S05]  /*a660*/  LOP3.LUT R0, R12, R9, RZ, 0x3c, !PT ;  /* 0x000000090c007212 */ /* 0x020fca00078e3cff */
[----:B0-----:R0:W-:Y:S01]  /*a670*/  STL [R1], R0 ;  /* 0x0000000001007387 */ /* 0x0011e20000100800 */
[----:B------:R-:W-:Y:S05]  /*a680*/  @!P0 BRA `(.L_x_361) ;  /* 0x0000000000048947 */ /* 0x000fea0003800000 */
[----:B------:R-:W-:Y:S01]  /*a690*/  BPT.TRAP 0x1 ;  /* 0x000000040000795c */ /* 0x000fe20000300000 */
.L_x_361:
[----:B------:R-:W-:Y:S01]  /*a6a0*/  VIADD R157, R8, 0x1 ;  /* 0x00000001089d7836 */ /* 0x000fe20000000000 */
[----:B------:R-:W-:-:S04]  /*a6b0*/  SHF.L.U32 R9, R0, 0x1f, RZ ;  /* 0x0000001f00097819 */ /* 0x000fc800000006ff */
[----:B------:R-:W-:-:S04]  /*a6c0*/  ISETP.NE.AND P1, PT, R157, 0x2, PT ;  /* 0x000000029d00780c */ /* 0x000fc80003f25270 */
[----:B------:R-:W-:-:S05]  /*a6d0*/  SEL R157, R157, RZ, P1 ;  /* 0x000000ff9d9d7207 */ /* 0x000fca0000800000 */
[----:B------:R-:W-:-:S04]  /*a6e0*/  IMAD R14, R157, 0x8, R16 ;  /* 0x000000089d0e7824 */ /* 0x000fc800078e0210 */
[----:B------:R1:W2:Y:S01]  /*a6f0*/  SYNCS.PHASECHK.TRANS64.TRYWAIT P1, [R14+URZ+0x13230], R9 ;  /* 0x013230090e0075a7 */ /* 0x0002a2000802017f */
[----:B------:R-:W-:Y:S05]  /*a700*/  @!P0 BRA `(.L_x_362) ;  /* 0x0000000000048947 */ /* 0x000fea0003800000 */
[----:B------:R-:W-:Y:S01]  /*a710*/  BPT.TRAP 0x1 ;  /* 0x000000040000795c */ /* 0x000fe20000300000 */
.L_x_362:
[----:B0-----:R-:W3:Y:S01]  /*a720*/  LDL R0, [R1+0x10] ;  /* 0x0000100001007983 */ /* 0x001ee20000100800 */
[----:B------:R-:W-:Y:S01]  /*a730*/  BSSY B1, `(.L_x_363) ;  /* 0x0000007000017945 */ /* 0x000fe20003800000 */
[----:B---3--:R-:W-:-:S04]  /*a740*/  IMAD R0, R157, 0x280, R0 ;  /* 0x000002809d007824 */ /* 0x008fc800078e0200 */
[C---:B------:R-:W-:Y:S02]  /*a750*/  VIADD R58, R0.reuse, 0x80 ;  /* 0x00000080003a7836 */ /* 0x040fe40000000000 */
[----:B------:R-:W-:Y:S01]  /*a760*/  VIADD R13, R0, 0x100 ;  /* 0x00000100000d7836 */ /* 0x000fe20000000000 */
[----:B--2---:R-:W-:Y:S06]  /*a770*/  @P1 BRA `(.L_x_364) ;  /* 0x0000000000081947 */ /* 0x004fec0003800000 */
[----:B------:R-:W0:Y:S02]  /*a780*/  SYNCS.PHASECHK.TRANS64.TRYWAIT P1, [R14+URZ+0x13230], R9 ;  /* 0x013230090e0075a7 */ /* 0x000e24000802017f */
[----:B0-----:R-:W-:Y:S05]  /*a790*/  @!P1 BRA `(.L_x_365) ;  /* 0x000000a0003c9947 */ /* 0x001fea0003800000 */
.L_x_364:
[----:B------:R-:W-:Y:S05]  /*a7a0*/  BSYNC B1 ;  /* 0x0000000000017941 */ /* 0x000fea0003800000 */
.L_x_363:
[----:B------:R-:W-:Y:S01]  /*a7b0*/  IMAD.MOV.U32 R56, RZ, RZ, R0 ;  /* 0x000000ffff387224 */ /* 0x000fe200078e0000 */
[----:B------:R-:W-:Y:S01]  /*a7c0*/  R2UR UR4, R4 ;  /* 0x00000000040472ca */ /* 0x000fe200000e0000 */
[----:B------:R-:W-:Y:S01]  /*a7d0*/  IMAD.MOV.U32 R57, RZ, RZ, -0x7fffffe0 ;  /* 0x80000020ff397424 */ /* 0x000fe200078e00ff */
[----:B------:R-:W-:Y:S01]  /*a7e0*/  R2UR UR5, R5 ;  /* 0x00000000050572ca */ /* 0x000fe200000e0000 */
[----:B------:R-:W-:Y:S01]  /*a7f0*/  WARPGROUP.ARRIVE ;  /* 0x00000000000079c5 */ /* 0x000fe20000000000 */
[----:B------:R-:W-:Y:S01]  /*a800*/  R2UR UR6, R56 ;  /* 0x00000000380672ca */ /* 0x000fe200000e0000 */
[----:B------:R-:W-:Y:S01]  /*a810*/  IMAD.MOV.U32 R59, RZ, RZ, -0x7fffffe0 ;  /* 0x80000020ff3b7424 */ /* 0x000fe200078e00ff */
[----:B------:R-:W-:Y:S01]  /*a820*/  R2UR UR7, R57 ;  /* 0x00000000390772ca */ /* 0x000fe200000e0000 */
[----:B------:R-:W-:Y:S01]  /*a830*/  IMAD.MOV.U32 R56, RZ, RZ, R13 ;  /* 0x000000ffff387224 */ /* 0x000fe200078e000d */
[----:B------:R-:W-:Y:S01]  /*a840*/  R2UR UR10, R58 ;  /* 0x000000003a0a72ca */ /* 0x000fe200000e0000 */
[C---:B------:R-:W-:Y:S01]  /*a850*/  VIADD R58, R0.reuse, 0x180 ;  /* 0x00000180003a7836 */ /* 0x040fe20000000000 */
[----:B------:R-:W-:Y:S01]  /*a860*/  R2UR UR11, R59 ;  /* 0x000000003b0b72ca */ /* 0x000fe200000e0000 */
[----:B------:R-:W-:Y:S01]  /*a870*/  VIADD R60, R0, 0x182 ;  /* 0x00000182003c7836 */ /* 0x000fe20000000000 */
[----:B------:R-:W-:Y:S01]  /*a880*/  R2UR UR8, R4 ;  /* 0x00000000040872ca */ /* 0x000fe200000e0000 */
[----:B------:R-:W-:Y:S01]  /*a890*/  IMAD.MOV.U32 R61, RZ, RZ, -0x7fffffe0 ;  /* 0x80000020ff3d7424 */ /* 0x000fe200078e00ff */
[----:B------:R-:W-:-:S02]  /*a8a0*/  R2UR UR9, R5 ;  /* 0x00000000050972ca */ /* 0x000fc400000e0000 */
[----:B------:R-:W-:Y:S01]  /*a8b0*/  R2UR UR14, R56 ;  /* 0x00000000380e72ca */ /* 0x000fe200000e0000 */
[----:B------:R-:W-:Y:S01]  /*a8c0*/  VIADD R56, R0, 0x200 ;  /* 0x0000020000387836 */ /* 0x000fe20000000000 */
[----:B------:R-:W-:Y:S01]  /*a8d0*/  R2UR UR15, R57 ;  /* 0x00000000390f72ca */ /* 0x000fe200000e0000 */
[----:B------:R-:W-:Y:S01]  /*a8e0*/  QGMMA.64x32x32.F32.E4M3.E4M3 R120, gdesc[UR4], RZ, !UPT, gsb0 ;  /* 0x00600000047879f3 */ /* 0x000fe2000c0008ff */
[----:B------:R-:W-:Y:S02]  /*a8f0*/  R2UR UR12, R4 ;  /* 0x00000000040c72ca */ /* 0x000fe400000e0000 */
[----:B------:R-:W-:Y:S02]  /*a900*/  R2UR UR13, R5 ;  /* 0x00000000050d72ca */ /* 0x000fe400000e0000 */
[----:B------:R-:W-:Y:S01]  /*a910*/  R2UR UR18, R58 ;  /* 0x000000003a1272ca */ /* 0x000fe200000e0000 */
[----:B------:R-:W-:Y:S01]  /*a920*/  VIADD R58, R0, 0x2 ;  /* 0x00000002003a7836 */ /* 0x000fe20000000000 */
[----:B------:R-:W-:-:S02]  /*a930*/  R2UR UR19, R59 ;  /* 0x000000003b1372ca */ /* 0x000fc400000e0000 */
[----:B------:R-:W-:Y:S02]  /*a940*/  R2UR UR16, R4 ;  /* 0x00000000041072ca */ /* 0x000fe400000e0000 */
[----:B------:R-:W-:Y:S02]  /*a950*/  R2UR UR17, R5 ;  /* 0x00000000051172ca */ /* 0x000fe400000e0000 */
[----:B------:R-:W-:Y:S01]  /*a960*/  R2UR UR22, R56 ;  /* 0x00000000381672ca */ /* 0x000fe200000e0000 */
[----:B------:R-:W-:Y:S01]  /*a970*/  VIADD R56, R0, 0x82 ;  /* 0x0000008200387836 */ /* 0x000fe20000000000 */
[----:B------:R-:W-:Y:S01]  /*a980*/  R2UR UR23, R57 ;  /* 0x00000000391772ca */ /* 0x000fe200000e0000 */
[----:B------:R-:W-:Y:S01]  /*a990*/  IMAD.MOV.U32 R57, RZ, RZ, -0x7fffffe0 ;  /* 0x80000020ff397424 */ /* 0x000fe200078e00ff */
[----:B------:R-:W-:Y:S01]  /*a9a0*/  R2UR UR26, R58 ;  /* 0x000000003a1a72ca */ /* 0x000fe200000e0000 */
[----:B------:R-:W-:Y:S01]  /*a9b0*/  VIADD R58, R0, 0x102 ;  /* 0x00000102003a7836 */ /* 0x000fe20000000000 */
[----:B------:R-:W-:Y:S01]  /*a9c0*/  R2UR UR27, R59 ;  /* 0x000000003b1b72ca */ /* 0x000fe200000e0000 */
[----:B------:R-:W-:Y:S01]  /*a9d0*/  IMAD.MOV.U32 R59, RZ, RZ, -0x7fffffe0 ;  /* 0x80000020ff3b7424 */ /* 0x000fe200078e00ff */
[----:B------:R-:W-:-:S02]  /*a9e0*/  R2UR UR20, R4 ;  /* 0x00000000041472ca */ /* 0x000fc400000e0000 */
[----:B------:R-:W-:Y:S02]  /*a9f0*/  R2UR UR21, R5 ;  /* 0x00000000051572ca */ /* 0x000fe400000e0000 */
[----:B------:R-:W-:Y:S01]  /*aa00*/  R2UR UR6, R56 ;  /* 0x00000000380672ca */ /* 0x000fe200000e0000 */
[----:B------:R-:W-:Y:S01]  /*aa10*/  VIADD R56, R0, 0x202 ;  /* 0x0000020200387836 */ /* 0x000fe20000000000 */
[----:B------:R-:W-:Y:S01]  /*aa20*/  R2UR UR7, R57 ;  /* 0x00000000390772ca */ /* 0x000fe200000e0000 */
[----:B------:R-:W-:Y:S01]  /*aa30*/  IMAD.MOV.U32 R57, RZ, RZ, -0x7fffffe0 ;  /* 0x80000020ff397424 */ /* 0x000fe200078e00ff */
[C---:B------:R-:W-:Y:S02]  /*aa40*/  R2UR UR24, R6.reuse ;  /* 0x00000000061872ca */ /* 0x040fe400000e0000 */
[----:B------:R-:W-:Y:S02]  /*aa50*/  R2UR UR25, R7 ;  /* 0x00000000071972ca */ /* 0x000fe400000e0000 */
[----:B------:R-:W-:-:S02]  /*aa60*/  R2UR UR4, R6 ;  /* 0x00000000060472ca */ /* 0x000fc400000e0000 */
[----:B------:R-:W-:Y:S01]  /*aa70*/  R2UR UR5, R7 ;  /* 0x00000000070572ca */ /* 0x000fe200000e0000 */
[----:B------:R-:W-:Y:S02]  /*aa80*/  WARPGROUP.DEPBAR.LE gsb0, 0x0 ;  /* 0x00008000000079c5 */ /* 0x000fe40000010000 */
[----:B------:R-:W-:-:S06]  /*aa90*/  WARPGROUP.ARRIVE ;  /* 0x00000000000079c5 */ /* 0x000fcc0000000000 */
[----:B------:R-:W-:Y:S01]  /*aaa0*/  QGMMA.64x32x32.F32.E4M3.E4M3 R104, gdesc[UR8], RZ, !UPT, gsb0 ;  /* 0x00600000086879f3 */ /* 0x000fe2000c0008ff */
[----:B------:R-:W-:Y:S02]  /*aab0*/  R2UR UR10, R58 ;  /* 0x000000003a0a72ca */ /* 0x000fe400000e0000 */
[----:B------:R-:W-:Y:S02]  /*aac0*/  R2UR UR11, R59 ;  /* 0x000000003b0b72ca */ /* 0x000fe400000e0000 */
[----:B------:R-:W-:Y:S02]  /*aad0*/  R2UR UR8, R6 ;  /* 0x00000000060872ca */ /* 0x000fe400000e0000 */
        /* <DEDUP_REMOVED lines=17> */
[----:B------:R-:W-:Y:S03]  /*abf0*/  QGMMA.64x32x32.F32.E4M3.E4M3 R56, gdesc[UR20], RZ, !UPT, gsb0 ;  /* 0x00600000143879f3 */ /* 0x000fe6000c0008ff */
        /* <DEDUP_REMOVED lines=16> */
[----:B------:R-:W-:Y:S05]  /*ad00*/  @!P0 BRA `(.L_x_366) ;  /* 0x0000000000048947 */ /* 0x000fea0003800000 */
[----:B------:R-:W-:Y:S01]  /*ad10*/  BPT.TRAP 0x1 ;  /* 0x000000040000795c */ /* 0x000fe20000300000 */
.L_x_366:
[----:B------:R-:W-:Y:S01]  /*ad20*/  SHF.L.U32 R0, R12, 0x1f, RZ ;  /* 0x0000001f0c007819 */ /* 0x000fe200000006ff */
[----:B------:R-:W-:-:S04]  /*ad30*/  IMAD R15, R8, 0x8, R16 ;  /* 0x00000008080f7824 */ /* 0x000fc800078e0210 */
[----:B------:R2:W3:Y:S01]  /*ad40*/  SYNCS.PHASECHK.TRANS64.TRYWAIT P1, [R15+URZ+0x13250], R0 ;  /* 0x013250000f0075a7 */ /* 0x0004e2000802017f */
[----:B------:R-:W-:Y:S05]  /*ad50*/  @!P0 BRA `(.L_x_367) ;  /* 0x0000000000048947 */ /* 0x000fea0003800000 */
[----:B------:R-:W-:Y:S01]  /*ad60*/  BPT.TRAP 0x1 ;  /* 0x000000040000795c */ /* 0x000fe20000300000 */
.L_x_367:
[----:B------:R-:W-:Y:S04]  /*ad70*/  BSSY B1, `(.L_x_368) ;  /* 0x0000004000017945 */ /* 0x000fe80003800000 */
[----:B---3--:R-:W-:Y:S05]  /*ad80*/  @P1 BRA `(.L_x_369) ;  /* 0x0000000000081947 */ /* 0x008fea0003800000 */
[----:B------:R-:W3:Y:S02]  /*ad90*/  SYNCS.PHASECHK.TRANS64.TRYWAIT P1, [R15+URZ+0x13250], R0 ;  /* 0x013250000f0075a7 */ /* 0x000ee4000802017f */
[----:B---3--:R-:W-:Y:S05]  /*ada0*/  @!P1 BRA `(.L_x_370) ;  /* 0x0000009800cc9947 */ /* 0x008fea0003800000 */
.L_x_369:
[----:B------:R-:W-:Y:S05]  /*adb0*/  BSYNC B1 ;  /* 0x0000000000017941 */ /* 0x000fea0003800000 */
.L_x_368:
[----:B--23--:R-:W-:Y:S01]  /*adc0*/  VIADD R0, R16, 0x1000 ;  /* 0x0000100010007836 */ /* 0x00cfe20000000000 */
[----:B------:R-:W-:Y:S01]  /*add0*/  WARPGROUP.ARRIVE ;  /* 0x00000000000079c5 */ /* 0x000fe20000000000 */
[----:B01----:R-:W-:Y:S02]  /*ade0*/  IMAD.MOV.U32 R9, RZ, RZ, -0x3ffffff0 ;  /* 0xc0000010ff097424 */ /* 0x003fe400078e00ff */
[----:B------:R-:W-:Y:S01]  /*adf0*/  IMAD.MOV.U32 R13, RZ, RZ, -0x3ffffff0 ;  /* 0xc0000010ff0d7424 */ /* 0x000fe200078e00ff */
[----:B------:R-:W-:Y:S02]  /*ae00*/  SHF.R.U32.HI R0, RZ, 0x4, R0 ;  /* 0x00000004ff007819 */ /* 0x000fe40000011600 */
[----:B------:R-:W-:Y:S02]  /*ae10*/  R2UR UR7, R9 ;  /* 0x00000000090772ca */ /* 0x000fe400000e0000 */
[----:B------:R-:W-:-:S04]  /*ae20*/  LOP3.LUT R0, R0, 0x3fff, RZ, 0xc0, !PT ;  /* 0x00003fff00007812 */ /* 0x000fc800078ec0ff */
[----:B------:R-:W-:-:S05]  /*ae30*/  LOP3.LUT R0, R0, 0x10000, RZ, 0xfc, !PT ;  /* 0x0001000000007812 */ /* 0x000fca00078efcff */
[----:B------:R-:W-:Y:S01]  /*ae40*/  IMAD R8, R8, 0x280, R0 ;  /* 0x0000028008087824 */ /* 0x000fe200078e0200 */
[----:B------:R-:W-:-:S03]  /*ae50*/  FMNMX.FTZ R0, R120, R11, !PT ;  /* 0x0000000b78007209 */ /* 0x000fc60007810000 */
[C---:B------:R-:W-:Y:S01]  /*ae60*/  VIADD R12, R8.reuse, 0x80 ;  /* 0x00000080080c7836 */ /* 0x040fe20000000000 */
[----:B------:R-:W-:Y:S02]  /*ae70*/  R2UR UR6, R8 ;  /* 0x00000000080672ca */ /* 0x000fe400000e0000 */
[----:B------:R-:W-:-:S11]  /*ae80*/  FMNMX.FTZ R0, R121, R0, !PT ;  /* 0x0000000079007209 */ /* 0x000fd60007810000 */
[----:B------:R-:W-:Y:S01]  /*ae90*/  QGMMA.64x64x32.F32.E4M3.E4M3 R24, R152, gdesc[UR4], R24, gsb0 ;  /* 0x00e0000498187df3 */ /* 0x000fe20008000818 */
[----:B------:R-:W-:Y:S01]  /*aea0*/  R2UR UR6, R12 ;  /* 0x000000000c0672ca */ /* 0x000fe200000e0000 */
[----:B------:R-:W-:Y:S01]  /*aeb0*/  VIADD R12, R8, 0x100 ;  /* 0x00000100080c7836 */ /* 0x000fe20000000000 */
[----:B------:R-:W-:Y:S01]  /*aec0*/  R2UR UR7, R13 ;  /* 0x000000000d0772ca */ /* 0x000fe200000e0000 */
[----:B------:R-:W-:Y:S01]  /*aed0*/  IMAD.MOV.U32 R13, RZ, RZ, -0x3ffffff0 ;  /* 0xc0000010ff0d7424 */ /* 0x000fe200078e00ff */
[----:B------:R-:W-:Y:S02]  /*aee0*/  WARPGROUP.DEPBAR.LE gsb0, 0x0 ;  /* 0x00008000000079c5 */ /* 0x000fe40000010000 */
[----:B------:R-:W-:-:S06]  /*aef0*/  WARPGROUP.ARRIVE ;  /* 0x00000000000079c5 */ /* 0x000fcc0000000000 */
[----:B------:R-:W0:Y:S03]  /*af00*/  S2R R155, SR_TID.X ;  /* 0x00000000009b7919 */ /* 0x000e260000002100 */
[----:B------:R-:W-:Y:S01]  /*af10*/  QGMMA.64x64x32.F32.E4M3.E4M3 R24, R148, gdesc[UR4], R24, gsb0 ;  /* 0x00e0000494187df3 */ /* 0x000fe20008000818 */
[----:B------:R-:W-:Y:S02]  /*af20*/  R2UR UR6, R12 ;  /* 0x000000000c0672ca */ /* 0x000fe400000e0000 */
[----:B------:R-:W-:Y:S01]  /*af30*/  R2UR UR7, R13 ;  /* 0x000000000d0772ca */ /* 0x000fe200000e0000 */
[----:B------:R-:W-:Y:S01]  /*af40*/  IMAD.MOV.U32 R13, RZ, RZ, -0x3ffffff0 ;  /* 0xc0000010ff0d7424 */ /* 0x000fe200078e00ff */
[----:B0-----:R-:W-:-:S04]  /*af50*/  LOP3.LUT R155, R155, 0x7f, RZ, 0xc0, !PT ;  /* 0x0000007f9b9b7812 */ /* 0x001fc800078ec0ff */
[----:B------:R-:W-:-:S13]  /*af60*/  ISETP.NE.AND P1, PT, R155, RZ, PT ;  /* 0x000000ff9b00720c */ /* 0x000fda0003f25270 */
[----:B------:R-:W-:-:S05]  /*af70*/  @!P1 VIADD R14, R14, 0x13240 ;  /* 0x000132400e0e9836 */ /* 0x000fca0000000000 */
[----:B------:R-:W-:Y:S01]  /*af80*/  @!P1 PRMT R14, RZ, 0x654, R14 ;  /* 0x00000654ff0e9816 */ /* 0x000fe2000000000e */
[----:B------:R-:W-:Y:S02]  /*af90*/  WARPGROUP.DEPBAR.LE gsb0, 0x0 ;  /* 0x00008000000079c5 */ /* 0x000fe40000010000 */
[----:B------:R-:W-:-:S06]  /*afa0*/  WARPGROUP.ARRIVE ;  /* 0x00000000000079c5 */ /* 0x000fcc0000000000 */
[----:B------:R-:W-:Y:S01]  /*afb0*/  QGMMA.64x64x32.F32.E4M3.E4M3 R24, R136, gdesc[UR4], R24, gsb0 ;  /* 0x00e0000488187df3 */ /* 0x000fe20008000818 */
[----:B------:R-:W-:Y:S02]  /*afc0*/  R2UR UR7, R13 ;  /* 0x000000000d0772ca */ /* 0x000fe400000e0000 */
[----:B------:R-:W-:Y:S02]  /*afd0*/  WARPGROUP.DEPBAR.LE gsb0, 0x0 ;  /* 0x00008000000079c5 */ /* 0x000fe40000010000 */
[----:B------:R-:W-:Y:S01]  /*afe0*/  FMNMX.FTZ R136, R124, R0, !PT ;  /* 0x000000007c887209 */ /* 0x000fe20007810000 */
[----:B------:R-:W-:Y:S01]  /*aff0*/  WARPGROUP.ARRIVE ;  /* 0x00000000000079c5 */ /* 0x000fe20000000000 */
        /* <DEDUP_REMOVED lines=74> */
[----:B------:R-:W-:-:S03]  /*b4a0*/  FMNMX.FTZ R0, R67, R0, !PT ;  /* 0x0000000043007209 */ /* 0x000fc60007810000 */
[----:B------:R-:W0:Y:S01]  /*b4b0*/  SHFL.BFLY PT, R12, R136, 0x2, 0x1f ;  /* 0x0c401f00880c7f89 */ /* 0x000e2200000e0000 */
[----:B------:R-:W-:-:S04]  /*b4c0*/  FMNMX.FTZ R0, R70, R0, !PT ;  /* 0x0000000046007209 */ /* 0x000fc80007810000 */
[----:B------:R-:W-:-:S05]  /*b4d0*/  FMNMX.FTZ R0, R71, R0, !PT ;  /* 0x0000000047007209 */ /* 0x000fca0007810000 */
[----:B------:R-:W1:Y:S01]  /*b4e0*/  SHFL.BFLY PT, R9, R0, 0x2, 0x1f ;  /* 0x0c401f0000097f89 */ /* 0x000e6200000e0000 */
[----:B0-----:R-:W-:Y:S02]  /*b4f0*/  FMNMX.FTZ R136, R136, R12, !PT ;  /* 0x0000000c88887209 */ /* 0x001fe40007810000 */
[----:B------:R-:W-:-:S04]  /*b500*/  IADD3 R12, R8, 0x180, RZ ;  /* 0x00000180080c7810 */ /* 0x000fc80007ffe0ff */
[----:B------:R-:W-:Y:S02]  /*b510*/  R2UR UR6, R12 ;  /* 0x000000000c0672ca */ /* 0x000fe400000e0000 */
[----:B-1----:R-:W-:Y:S02]  /*b520*/  FMNMX.FTZ R9, R0, R9, !PT ;  /* 0x0000000900097209 */ /* 0x002fe40007810000 */
[----:B------:R-:W0:Y:S04]  /*b530*/  SHFL.BFLY PT, R0, R136, 0x1, 0x1f ;  /* 0x0c201f0088007f89 */ /* 0x000e2800000e0000 */
[----:B------:R-:W1:Y:S05]  /*b540*/  SHFL.BFLY PT, R12, R9, 0x1, 0x1f ;  /* 0x0c201f00090c7f89 */ /* 0x000e6a00000e0000 */
[----:B------:R-:W-:Y:S01]  /*b550*/  QGMMA.64x64x32.F32.E4M3.E4M3 R24, R140, gdesc[UR4], R24, gsb0 ;  /* 0x00e000048c187df3 */ /* 0x000fe20008000818 */
[----:B0-----:R-:W-:-:S02]  /*b560*/  FMNMX.FTZ R0, R136, R0, !PT ;  /* 0x0000000088007209 */ /* 0x001fc40007810000 */
[----:B-1----:R-:W-:-:S03]  /*b570*/  FMNMX.FTZ R9, R9, R12, !PT ;  /* 0x0000000c09097209 */ /* 0x002fc60007810000 */
[----:B------:R-:W-:Y:S01]  /*b580*/  FFMA.FTZ R13, R2, R0, -8 ;  /* 0xc1000000020d7423 */ /* 0x000fe20000010000 */
[----:B------:R-:W-:-:S03]  /*b590*/  FADD.FTZ R11, -R0, R11 ;  /* 0x0000000b000b7221 */ /* 0x000fc60000010100 */
[C-C-:B------:R-:W-:Y:S01]  /*b5a0*/  FFMA.FTZ R12, R2.reuse, R120, -R13.reuse ;  /* 0x00000078020c7223 */ /* 0x140fe2000001080d */
[----:B------:R-:W-:-:S01]  /*b5b0*/  FFMA.FTZ R120, R2, R121, -R13 ;  /* 0x0000007902787223 */ /* 0x000fc2000001080d */
        /* <DEDUP_REMOVED lines=38> */
[----:B------:R-:W-:Y:S01]  /*b820*/  FADD.FTZ R10, -R9, R10 ;  /* 0x0000000a090a7221 */ /* 0x000fe20000010100 */
[----:B------:R-:W-:-:S01]  /*b830*/  FFMA.FTZ R69, R2, R9, -8 ;  /* 0xc100000002457423 */ /* 0x000fc20000010009 */
[C---:B------:R-:W-:Y:S01]  /*b840*/  FMUL.FTZ R11, R2.reuse, R11 ;  /* 0x0000000b020b7220 */ /* 0x040fe20000410000 */
[----:B------:R-:W-:Y:S01]  /*b850*/  MUFU.EX2 R12, R12 ;  /* 0x0000000c000c7308 */ /* 0x000fe20000000800 */
[C---:B------:R-:W-:Y:S01]  /*b860*/  FMUL.FTZ R10, R2.reuse, R10 ;  /* 0x0000000a020a7220 */ /* 0x040fe20000410000 */
[C-C-:B------:R-:W-:Y:S01]  /*b870*/  FFMA.FTZ R122, R2.reuse, R122, -R69.reuse ;  /* 0x0000007a027a7223 */ /* 0x140fe20000010845 */
[----:B------:R-:W-:-:S01]  /*b880*/  FFMA.FTZ R123, R2, R123, -R69 ;  /* 0x0000007b027b7223 */ /* 0x000fc20000010845 */
[C-C-:B------:R-:W-:Y:S01]  /*b890*/  FFMA.FTZ R126, R2.reuse, R126, -R69.reuse ;  /* 0x0000007e027e7223 */ /* 0x140fe20000010845 */
[----:B------:R-:W-:-:S01]  /*b8a0*/  FFMA.FTZ R127, R2, R127, -R69 ;  /* 0x0000007f027f7223 */ /* 0x000fc20000010845 */
[C-C-:B------:R-:W-:Y:S01]  /*b8b0*/  FFMA.FTZ R130, R2.reuse, R130, -R69.reuse ;  /* 0x0000008202827223 */ /* 0x140fe20000010845 */
[----:B------:R-:W-:-:S01]  /*b8c0*/  FFMA.FTZ R131, R2, R131, -R69 ;  /* 0x0000008302837223 */ /* 0x000fc20000010845 */
[----:B------:R-:W0:Y:S01]  /*b8d0*/  MUFU.EX2 R11, R11 ;  /* 0x0000000b000b7308 */ /* 0x000e220000000800 */
[----:B------:R-:W-:-:S01]  /*b8e0*/  FFMA.FTZ R134, R2, R134, -R69 ;  /* 0x0000008602867223 */ /* 0x000fc20000010845 */
        /* <DEDUP_REMOVED lines=8> */
[C-C-:B------:R-:W-:Y:S01]  /*b970*/  FFMA.FTZ R118, R2.reuse, R118, -R69.reuse ;  /* 0x0000007602767223 */ /* 0x140fe20000010845 */
[----:B------:R-:W-:-:S01]  /*b980*/  FFMA.FTZ R119, R2, R119, -R69 ;  /* 0x0000007702777223 */ /* 0x000fc20000010845 */
[C-C-:B------:R-:W-:Y:S01]  /*b990*/  FFMA.FTZ R90, R2.reuse, R90, -R69.reuse ;  /* 0x0000005a025a7223 */ /* 0x140fe20000010845 */
[----:B------:R-:W-:-:S01]  /*b9a0*/  FFMA.FTZ R91, R2, R91, -R69 ;  /* 0x0000005b025b7223 */ /* 0x000fc20000010845 */
[C-C-:B------:R-:W-:Y:S01]  /*b9b0*/  FFMA.FTZ R94, R2.reuse, R94, -R69.reuse ;  /* 0x0000005e025e7223 */ /* 0x140fe20000010845 */
[----:B------:R-:W-:-:S01]  /*b9c0*/  FFMA.FTZ R95, R2, R95, -R69 ;  /* 0x0000005f025f7223 */ /* 0x000fc20000010845 */
[----:B------:R-:W1:Y:S01]  /*b9d0*/  MUFU.EX2 R122, R122 ;  /* 0x0000007a007a7308 */ /* 0x000e620000000800 */
[----:B0-----:R-:W-:-:S01]  /*b9e0*/  FFMA.FTZ R21, R11, R21, R12 ;  /* 0x000000150b157223 */ /* 0x001fc2000001000c */
[----:B------:R-:W-:Y:S01]  /*b9f0*/  FFMA.FTZ R98, R2, R98, -R69 ;  /* 0x0000006202627223 */ /* 0x000fe20000010845 */
[----:B------:R-:W-:-:S02]  /*ba00*/  VIADD R56, R8, 0x200 ;  /* 0x0000020008387836 */ /* 0x000fc40000000000 */
[C-C-:B------:R-:W-:Y:S01]  /*ba10*/  FFMA.FTZ R8, R2.reuse, R99, -R69.reuse ;  /* 0x0000006302087223 */ /* 0x140fe20000010845 */
[----:B------:R-:W-:Y:S02]  /*ba20*/  IMAD.MOV.U32 R57, RZ, RZ, -0x3ffffff0 ;  /* 0xc0000010ff397424 */ /* 0x000fe400078e00ff */
[C-C-:B------:R-:W-:Y:S01]  /*ba30*/  FFMA.FTZ R74, R2.reuse, R74, -R69.reuse ;  /* 0x0000004a024a7223 */ /* 0x140fe20000010845 */
[----:B------:R-:W-:-:S01]  /*ba40*/  FFMA.FTZ R75, R2, R75, -R69 ;  /* 0x0000004b024b7223 */ /* 0x000fc20000010845 */
[----:B------:R-:W0:Y:S01]  /*ba50*/  MUFU.EX2 R120, R120 ;  /* 0x0000007800787308 */ /* 0x000e220000000800 */
[----:B------:R-:W-:Y:S01]  /*ba60*/  R2UR UR6, R56 ;  /* 0x00000000380672ca */ /* 0x000fe200000e0000 */
[C-C-:B------:R-:W-:Y:S01]  /*ba70*/  FFMA.FTZ R56, R2.reuse, R102, -R69.reuse ;  /* 0x0000006602387223 */ /* 0x140fe20000010845 */
[----:B------:R-:W-:Y:S01]  /*ba80*/  R2UR UR7, R57 ;  /* 0x00000000390772ca */ /* 0x000fe200000e0000 */
[----:B------:R-:W-:Y:S01]  /*ba90*/  FFMA.FTZ R57, R2, R103, -R69 ;  /* 0x0000006702397223 */ /* 0x000fe20000010845 */
[----:B------:R-:W-:-:S02]  /*baa0*/  WARPGROUP.DEPBAR.LE gsb0, 0x0 ;  /* 0x00008000000079c5 */ /* 0x000fc40000010000 */
[----:B------:R-:W-:Y:S01]  /*bab0*/  WARPGROUP.ARRIVE ;  /* 0x00000000000079c5 */ /* 0x000fe20000000000 */
[----:B------:R-:W2:Y:S01]  /*bac0*/  MUFU.EX2 R123, R123 ;  /* 0x0000007b007b7308 */ /* 0x000ea20000000800 */
[----:B-1----:R-:W-:-:S01]  /*bad0*/  FFMA.FTZ R20, R10, R20, R122 ;  /* 0x000000140a147223 */ /* 0x002fc2000001007a */
[C-C-:B------:R-:W-:Y:S01]  /*bae0*/  FFMA.FTZ R78, R2.reuse, R78, -R69.reuse ;  /* 0x0000004e024e7223 */ /* 0x140fe20000010845 */
[----:B------:R-:W-:-:S01]  /*baf0*/  FFMA.FTZ R79, R2, R79, -R69 ;  /* 0x0000004f024f7223 */ /* 0x000fc20000010845 */
[C-C-:B------:R-:W-:Y:S01]  /*bb00*/  FFMA.FTZ R82, R2.reuse, R82, -R69.reuse ;  /* 0x0000005202527223 */ /* 0x140fe20000010845 */
[----:B------:R-:W-:-:S01]  /*bb10*/  FFMA.FTZ R83, R2, R83, -R69 ;  /* 0x0000005302537223 */ /* 0x000fc20000010845 */
[C-C-:B------:R-:W-:Y:S01]  /*bb20*/  FFMA.FTZ R86, R2.reuse, R86, -R69.reuse ;  /* 0x0000005602567223 */ /* 0x140fe20000010845 */
[----:B------:R-:W-:-:S01]  /*bb30*/  FFMA.FTZ R87, R2, R87, -R69 ;  /* 0x0000005702577223 */ /* 0x000fc20000010845 */
[----:B------:R-:W1:Y:S01]  /*bb40*/  MUFU.EX2 R121, R121 ;  /* 0x0000007900797308 */ /* 0x000e620000000800 */
[----:B0-----:R-:W-:-:S01]  /*bb50*/  FADD.FTZ R21, R120, R21 ;  /* 0x0000001578157221 */ /* 0x001fc20000010000 */
[----:B------:R-:W-:Y:S01]  /*bb60*/  QGMMA.64x64x32.F32.E4M3.E4M3 R24, R144, gdesc[UR4], R24, gsb0 ;  /* 0x00e0000490187df3 */ /* 0x000fe20008000818 */
[----:B------:R-:W-:-:S01]  /*bb70*/  FFMA.FTZ R58, R2, R58, -R69 ;  /* 0x0000003a023a7223 */ /* 0x000fc20000010845 */
[C-C-:B------:R-:W-:Y:S01]  /*bb80*/  FFMA.FTZ R59, R2.reuse, R59, -R69.reuse ;  /* 0x0000003b023b7223 */ /* 0x140fe20000010845 */
[----:B------:R-:W-:-:S01]  /*bb90*/  FFMA.FTZ R62, R2, R62, -R69 ;  /* 0x0000003e023e7223 */ /* 0x000fc20000010845 */
[C-C-:B------:R-:W-:Y:S01]  /*bba0*/  FFMA.FTZ R63, R2.reuse, R63, -R69.reuse ;  /* 0x0000003f023f7223 */ /* 0x140fe20000010845 */
[----:B------:R-:W-:-:S01]  /*bbb0*/  FFMA.FTZ R66, R2, R66, -R69 ;  /* 0x0000004202427223 */ /* 0x000fc20000010845 */
[----:B------:R-:W0:Y:S01]  /*bbc0*/  MUFU.EX2 R126, R126 ;  /* 0x0000007e007e7308 */ /* 0x000e220000000800 */
[----:B--2---:R-:W-:-:S01]  /*bbd0*/  FADD.FTZ R20, R123, R20 ;  /* 0x000000147b147221 */ /* 0x004fc20000010000 */
[C-C-:B------:R-:W-:Y:S01]  /*bbe0*/  FFMA.FTZ R67, R2.reuse, R67, -R69.reuse ;  /* 0x0000004302437223 */ /* 0x140fe20000010845 */
[----:B------:R-:W-:-:S01]  /*bbf0*/  FFMA.FTZ R70, R2, R70, -R69 ;  /* 0x0000004602467223 */ /* 0x000fc20000010845 */
[----:B------:R-:W-:-:S04]  /*bc00*/  FFMA.FTZ R69, R2, R71, -R69 ;  /* 0x0000004702457223 */ /* 0x000fc80000010845 */
        /* <DEDUP_REMOVED lines=19> */
[----:B------:R2:W-:Y:S04]  /*bd40*/  @!P1 SYNCS.ARRIVE.TRANS64.RED.A1T0 RZ, [R14+URZ], RZ ;  /* 0x000000ff0eff99a7 */ /* 0x0005e8000810043f */
[----:B------:R-:W3:Y:S01]  /*bd50*/  MUFU.EX2 R135, R135 ;  /* 0x0000008700877308 */ /* 0x000ee20000000800 */
[----:B-1----:R-:W-:-:S07]  /*bd60*/  FADD.FTZ R20, R134, R20 ;  /* 0x0000001486147221 */ /* 0x002fce0000010000 */
[----:B------:R-:W1:Y:S01]  /*bd70*/  MUFU.EX2 R104, R104 ;  /* 0x0000006800687308 */ /* 0x000e620000000800 */
[----:B0-----:R-:W-:-:S07]  /*bd80*/  FADD.FTZ R21, R132, R21 ;  /* 0x0000001584157221 */ /* 0x001fce0000010000 */
[----:B------:R-:W0:Y:S01]  /*bd90*/  MUFU.EX2 R106, R106 ;  /* 0x0000006a006a7308 */ /* 0x000e220000000800 */
[----:B---3--:R-:W-:-:S07]  /*bda0*/  FADD.FTZ R20, R135, R20 ;  /* 0x0000001487147221 */ /* 0x008fce0000010000 */
        /* <DEDUP_REMOVED lines=123> */
[----:B0-----:R-:W-:-:S01]  /*c560*/  FADD.FTZ R20, R70, R20 ;  /* 0x0000001446147221 */ /* 0x001fc20000010000 */
[----:B---3--:R-:W-:-:S03]  /*c570*/  FADD.FTZ R21, R13, R21 ;  /* 0x000000150d157221 */ /* 0x008fc60000010000 */
[----:B-1----:R-:W-:Y:S01]  /*c580*/  FADD.FTZ R20, R69, R20 ;  /* 0x0000001445147221 */ /* 0x002fe20000010000 */
[----:B--2---:R-:W-:Y:S06]  /*c590*/  @!P0 BRA `(.L_x_371) ;  /* 0x0000000000048947 */ /* 0x004fec0003800000 */
[----:B------:R-:W-:Y:S01]  /*c5a0*/  BPT.TRAP 0x1 ;  /* 0x000000040000795c */ /* 0x000fe20000300000 */
.L_x_371:
[----:B------:R-:W2:Y:S01]  /*c5b0*/  LDL R14, [R1+0x14] ;  /* 0x00001400010e7983 */ /* 0x000ea20000100800 */
[----:B------:R-:W-:Y:S01]  /*c5c0*/  F2FP.SATFINITE.E4M3.F32.PACK_AB_MERGE_C R121, R124, R121, RZ ;  /* 0x000000797c79723e */ /* 0x000fe200048070ff */
[----:B------:R-:W-:Y:S01]  /*c5d0*/  VIADD R15, R15, 0x13260 ;  /* 0x000132600f0f7836 */ /* 0x000fe20000000000 */
[----:B------:R-:W-:Y:S01]  /*c5e0*/  ISETP.GT.AND P1, PT, R3, RZ, PT ;  /* 0x000000ff0300720c */ /* 0x000fe20003f24270 */
[-C--:B------:R-:W-:Y:S01]  /*c5f0*/  FMUL.FTZ R24, R24, R11.reuse ;  /* 0x0000000b18187220 */ /* 0x080fe20000410000 */
[----:B------:R-:W-:Y:S01]  /*c600*/  F2FP.SATFINITE.E4M3.F32.PACK_AB_MERGE_C R152, R120, R12, R121 ;  /* 0x0000000c7898723e */ /* 0x000fe20004807079 */
[-C--:B------:R-:W-:Y:S01]  /*c610*/  FMUL.FTZ R25, R25, R11.reuse ;  /* 0x0000000b19197220 */ /* 0x080fe20000410000 */
[----:B------:R0:W5:Y:S01]  /*c620*/  LDL R12, [R1] ;  /* 0x00000000010c7983 */ /* 0x0001620000100800 */
[----:B------:R-:W-:Y:S01]  /*c630*/  F2FP.SATFINITE.E4M3.F32.PACK_AB_MERGE_C R92, R93, R92, RZ ;  /* 0x0000005c5d5c723e */ /* 0x000fe200048070ff */
[-C--:B------:R-:W-:Y:S01]  /*c640*/  FMUL.FTZ R28, R28, R11.reuse ;  /* 0x0000000b1c1c7220 */ /* 0x080fe20000410000 */
[----:B------:R-:W-:Y:S01]  /*c650*/  F2FP.SATFINITE.E4M3.F32.PACK_AB_MERGE_C R57, R57, R56, RZ ;  /* 0x000000383939723e */ /* 0x000fe200048070ff */
[-C--:B------:R-:W-:Y:S01]  /*c660*/  FMUL.FTZ R29, R29, R11.reuse ;  /* 0x0000000b1d1d7220 */ /* 0x080fe20000410000 */
[----:B------:R-:W-:Y:S01]  /*c670*/  F2FP.SATFINITE.E4M3.F32.PACK_AB_MERGE_C R60, R61, R60, RZ ;  /* 0x0000003c3d3c723e */ /* 0x000fe200048070ff */
[-C--:B------:R-:W-:Y:S01]  /*c680*/  FMUL.FTZ R32, R32, R11.reuse ;  /* 0x0000000b20207220 */ /* 0x080fe20000410000 */
[----:B------:R-:W-:Y:S01]  /*c690*/  F2FP.SATFINITE.E4M3.F32.PACK_AB_MERGE_C R92, R89, R88, R92 ;  /* 0x00000058595c723e */ /* 0x000fe2000480705c */
[-C--:B------:R-:W-:Y:S01]  /*c6a0*/  FMUL.FTZ R33, R33, R11.reuse ;  /* 0x0000000b21217220 */ /* 0x080fe20000410000 */
        /* <DEDUP_REMOVED lines=32> */
[----:B------:R-:W-:Y:S01]  /*c8b0*/  F2FP.SATFINITE.E4M3.F32.PACK_AB_MERGE_C R139, R8, R98, R57 ;  /* 0x00000062088b723e */ /* 0x000fe20004807039 */
[-C--:B------:R-:W-:Y:S01]  /*c8c0*/  FMUL.FTZ R38, R38, R10.reuse ;  /* 0x0000000a26267220 */ /* 0x080fe20000410000 */
[----:B------:R-:W-:Y:S01]  /*c8d0*/  F2FP.SATFINITE.E4M3.F32.PACK_AB_MERGE_C R144, R136, R133, R60 ;  /* 0x000000858890723e */ /* 0x000fe2000480703c */
        /* <DEDUP_REMOVED lines=9> */
[----:B------:R-:W-:Y:S01]  /*c970*/  F2FP.SATFINITE.E4M3.F32.PACK_AB_MERGE_C R153, R123, R122, R126 ;  /* 0x0000007a7b99723e */ /* 0x000fe2000480707e */
[----:B------:R-:W-:Y:S01]  /*c980*/  VIADD R3, R3, 0xffffffff ;  /* 0xffffffff03037836 */ /* 0x000fe20000000000 */
[----:B------:R-:W-:Y:S01]  /*c990*/  F2FP.SATFINITE.E4M3.F32.PACK_AB_MERGE_C R154, R128, R125, R129 ;  /* 0x0000007d809a723e */ /* 0x000fe20004807081 */
[----:B------:R-:W-:Y:S01]  /*c9a0*/  IMAD.MOV.U32 R10, RZ, RZ, R9 ;  /* 0x000000ffff0a7224 */ /* 0x000fe200078e0009 */
[----:B------:R-:W-:Y:S01]  /*c9b0*/  F2FP.SATFINITE.E4M3.F32.PACK_AB_MERGE_C R155, R131, R130, R134 ;  /* 0x00000082839b723e */ /* 0x000fe20004807086 */
[----:B------:R-:W-:Y:S01]  /*c9c0*/  IMAD.MOV.U32 R11, RZ, RZ, R0 ;  /* 0x000000ffff0b7224 */ /* 0x000fe200078e0000 */
[----:B------:R-:W-:Y:S01]  /*c9d0*/  F2FP.SATFINITE.E4M3.F32.PACK_AB_MERGE_C R148, R105, R104, R108 ;  /* 0x000000686994723e */ /* 0x000fe2000480706c */
[----:B------:R-:W-:Y:S01]  /*c9e0*/  IMAD.MOV.U32 R8, RZ, RZ, R157 ;  /* 0x000000ffff087224 */ /* 0x000fe200078e009d */
[----:B------:R-:W-:Y:S01]  /*c9f0*/  F2FP.SATFINITE.E4M3.F32.PACK_AB_MERGE_C R149, R107, R106, R110 ;  /* 0x0000006a6b95723e */ /* 0x000fe2000480706e */
[----:B------:R-:W-:Y:S01]  /*ca00*/  IMAD.MOV.U32 R136, RZ, RZ, R92 ;  /* 0x000000ffff887224 */ /* 0x000fe200078e005c */
[----:B------:R-:W-:-:S02]  /*ca10*/  F2FP.SATFINITE.E4M3.F32.PACK_AB_MERGE_C R150, R113, R112, R116 ;  /* 0x000000707196723e */ /* 0x000fc40004807074 */
[----:B------:R-:W-:Y:S02]  /*ca20*/  F2FP.SATFINITE.E4M3.F32.PACK_AB_MERGE_C R151, R115, R114, R118 ;  /* 0x000000727397723e */ /* 0x000fe40004807076 */
[----:B------:R-:W-:Y:S02]  /*ca30*/  F2FP.SATFINITE.E4M3.F32.PACK_AB_MERGE_C R137, R91, R90, R94 ;  /* 0x0000005a5b89723e */ /* 0x000fe4000480705e */
[----:B------:R-:W-:Y:S02]  /*ca40*/  F2FP.SATFINITE.E4M3.F32.PACK_AB_MERGE_C R138, R97, R96, R100 ;  /* 0x00000060618a723e */ /* 0x000fe40004807064 */
[----:B------:R-:W-:Y:S02]  /*ca50*/  F2FP.SATFINITE.E4M3.F32.PACK_AB_MERGE_C R140, R73, R72, R76 ;  /* 0x00000048498c723e */ /* 0x000fe4000480704c */
[----:B------:R-:W-:Y:S02]  /*ca60*/  F2FP.SATFINITE.E4M3.F32.PACK_AB_MERGE_C R141, R75, R74, R78 ;  /* 0x0000004a4b8d723e */ /* 0x000fe4000480704e */
[----:B------:R-:W-:-:S02]  /*ca70*/  F2FP.SATFINITE.E4M3.F32.PACK_AB_MERGE_C R142, R81, R80, R84 ;  /* 0x00000050518e723e */ /* 0x000fc40004807054 */
[----:B------:R-:W-:Y:S02]  /*ca80*/  F2FP.SATFINITE.E4M3.F32.PACK_AB_MERGE_C R143, R83, R82, R86 ;  /* 0x00000052538f723e */ /* 0x000fe40004807056 */
[----:B------:R-:W-:Y:S02]  /*ca90*/  F2FP.SATFINITE.E4M3.F32.PACK_AB_MERGE_C R145, R59, R58, R62 ;  /* 0x0000003a3b91723e */ /* 0x000fe4000480703e */
[----:B------:R-:W-:Y:S02]  /*caa0*/  F2FP.SATFINITE.E4M3.F32.PACK_AB_MERGE_C R146, R65, R64, R13 ;  /* 0x000000404192723e */ /* 0x000fe4000480700d */
[----:B------:R-:W-:Y:S02]  /*cab0*/  F2FP.SATFINITE.E4M3.F32.PACK_AB_MERGE_C R147, R67, R66, R69 ;  /* 0x000000424393723e */ /* 0x000fe40004807045 */
[----:B--2---:R-:W-:-:S04]  /*cac0*/  PRMT R15, R14, 0x654, R15 ;  /* 0x000006540e0f7816 */ /* 0x004fc8000000000f */
[----:B------:R0:W-:Y:S01]  /*cad0*/  SYNCS.ARRIVE.TRANS64.RED.A1T0 RZ, [R15+URZ], RZ ;  /* 0x000000ff0fff79a7 */ /* 0x0001e2000810043f */
[----:B------:R-:W-:Y:S05]  /*cae0*/  @P1 BRA `(.L_x_372) ;  /* 0xffffffd800d41947 */ /* 0x000fea000383ffff */
.L_x_360:
[----:B------:R-:W-:Y:S05]  /*caf0*/  BSYNC B0 ;  /* 0x0000000000007941 */ /* 0x000fea0003800000 */
.L_x_359:
[----:B------:R-:W-:Y:S06]  /*cb00*/  BAR.ARV 0x8, 0x1a0 ;  /* 0x0206800000007b1d */ /* 0x000fec0000002000 */
[----:B------:R-:W-:Y:S05]  /*cb10*/  @!P0 BRA `(.L_x_373) ;  /* 0x0000000000048947 */ /* 0x000fea0003800000 */
[----:B------:R-:W-:Y:S01]  /*cb20*/  BPT.TRAP 0x1 ;  /* 0x000000040000795c */ /* 0x000fe20000300000 */
.L_x_373:
[----:B------:R-:W2:Y:S01]  /*cb30*/  LDL R3, [R1] ;  /* 0x0000000001037983 */ /* 0x000ea20000100800 */
[----:B------:R-:W-:Y:S01]  /*cb40*/  IMAD R14, R157, 0x8, R16 ;  /* 0x000000089d0e7824 */ /* 0x000fe200078e0210 */
[----:B--2---:R-:W-:-:S04]  /*cb50*/  SHF.L.U32 R3, R3, 0x1f, RZ ;  /* 0x0000001f03037819 */ /* 0x004fc800000006ff */
[----:B------:R1:W2:Y:S01]  /*cb60*/  SYNCS.PHASECHK.TRANS64.TRYWAIT P1, [R14+URZ+0x13250], R3 ;  /* 0x013250030e0075a7 */ /* 0x0002a2000802017f */
[----:B------:R-:W-:Y:S05]  /*cb70*/  @!P0 BRA `(.L_x_374) ;  /* 0x0000000000048947 */ /* 0x000fea0003800000 */
[----:B------:R-:W-:Y:S01]  /*cb80*/  BPT.TRAP 0x1 ;  /* 0x000000040000795c */ /* 0x000fe20000300000 */
.L_x_374:
[----:B------:R-:W-:Y:S04]  /*cb90*/  BSSY B0, `(.L_x_375) ;  /* 0x0000004000007945 */ /* 0x000fe80003800000 */
[----:B--2---:R-:W-:Y:S05]  /*cba0*/  @P1 BRA `(.L_x_376) ;  /* 0x0000000000081947 */ /* 0x004fea0003800000 */
[----:B------:R-:W2:Y:S02]  /*cbb0*/  SYNCS.PHASECHK.TRANS64.TRYWAIT P1, [R14+URZ+0x13250], R3 ;  /* 0x013250030e0075a7 */ /* 0x000ea4000802017f */
[----:B--2---:R-:W-:Y:S05]  /*cbc0*/  @!P1 BRA `(.L_x_377) ;  /* 0x0000007c00589947 */ /* 0x004fea0003800000 */
.L_x_376:
[----:B------:R-:W-:Y:S05]  /*cbd0*/  BSYNC B0 ;  /* 0x0000000000007941 */ /* 0x000fea0003800000 */
.L_x_375:
[----:B------:R-:W3:Y:S04]  /*cbe0*/  LDL R6, [R1+0x3c] ;  /* 0x00003c0001067983 */ /* 0x000ee80000100800 */
[----:B------:R-:W4:Y:S01]  /*cbf0*/  LDL R7, [R1+0x24] ;  /* 0x0000240001077983 */ /* 0x000f220000100800 */
[----:B------:R-:W-:-:S03]  /*cc00*/  ULDC.64 UR4, c[0x0][0x9a0] ;  /* 0x0002680000047ab9 */ /* 0x000fc60000000a00 */
[----:B0-----:R-:W1:Y:S01]  /*cc10*/  LDL.LU R15, [R1+0x44] ;  /* 0x00004400010f7983 */ /* 0x001e620000300800 */
[----:B------:R-:W-:Y:S01]  /*cc20*/  VIADD R16, R16, 0x1000 ;  /* 0x0000100010107836 */ /* 0x000fe20000000000 */
[----:B------:R-:W-:Y:S01]  /*cc30*/  ISETP.NE.U32.AND P1, PT, RZ, UR4, PT ;  /* 0x00000004ff007c0c */ /* 0x000fe2000bf25070 */
[----:B------:R-:W-:Y:S01]  /*cc40*/  IMAD.MOV.U32 R5, RZ, RZ, -0x3ffffff0 ;  /* 0xc0000010ff057424 */ /* 0x000fe200078e00ff */
[----:B------:R-:W-:Y:S02]  /*cc50*/  WARPGROUP.ARRIVE ;  /* 0x00000000000079c5 */ /* 0x000fe40000000000 */
[----:B------:R-:W-:Y:S02]  /*cc60*/  SHF.R.U32.HI R16, RZ, 0x4, R16 ;  /* 0x00000004ff107819 */ /* 0x000fe40000011610 */
[----:B------:R-:W-:Y:S02]  /*cc70*/  R2UR UR7, R5 ;  /* 0x00000000050772ca */ /* 0x000fe400000e0000 */
[----:B------:R-:W-:-:S02]  /*cc80*/  LOP3.LUT R16, R16, 0x3fff, RZ, 0xc0, !PT ;  /* 0x00003fff10107812 */ /* 0x000fc400078ec0ff */
[----:B------:R-:W-:Y:S02]  /*cc90*/  ISETP.NE.AND.EX P1, PT, RZ, UR5, PT, P1 ;  /* 0x00000005ff007c0c */ /* 0x000fe4000bf25310 */
[----:B------:R-:W-:-:S05]  /*cca0*/  LOP3.LUT R16, R16, 0x10000, RZ, 0xfc, !PT ;  /* 0x0001000010107812 */ /* 0x000fca00078efcff */
[----:B------:R-:W-:-:S05]  /*ccb0*/  IMAD R4, R157, 0x280, R16 ;  /* 0x000002809d047824 */ /* 0x000fca00078e0210 */
[----:B------:R-:W-:Y:S01]  /*ccc0*/  R2UR UR6, R4 ;  /* 0x00000000040672ca */ /* 0x000fe200000e0000 */
[----:B------:R-:W3:Y:S08]  /*ccd0*/  @P1 LDC.64 R10, c[0x0][0x9c8] ;  /* 0x00027200ff0a1b82 */ /* 0x000ef00000000a00 */
[----:B-----5:R-:W0:Y:S04]  /*cce0*/  @P1 LDC.64 R12, c[0x0][0x9d0] ;  /* 0x00027400ff0c1b82 */ /* 0x020e280000000a00 */
[----:B------:R-:W-:Y:S03]  /*ccf0*/  QGMMA.64x64x32.F32.E4M3.E4M3 R24, R152, gdesc[UR4], R24, gsb0 ;  /* 0x00e0000498187df3 */ /* 0x000fe60008000818 */
[----:B------:R-:W-:-:S02]  /*cd00*/  WARPGROUP.DEPBAR.LE gsb0, 0x0 ;  /* 0x00008000000079c5 */ /* 0x000fc40000010000 */
[----:B------:R-:W-:Y:S01]  /*cd10*/  WARPGROUP.ARRIVE ;  /* 0x00000000000079c5 */ /* 0x000fe20000000000 */
[----:B---3--:R-:W-:-:S04]  /*cd20*/  @P1 IMAD R6, R6, R10, RZ ;  /* 0x0000000a06061224 */ /* 0x008fc800078e02ff */
[C---:B----4-:R-:W-:Y:S02]  /*cd30*/  @P1 IMAD R5, R7.reuse, R11, R6 ;  /* 0x0000000b07051224 */ /* 0x050fe400078e0206 */
[----:B------:R-:W-:Y:S01]  /*cd40*/  @P1 IMAD.WIDE.U32 R6, R7, R10, RZ ;  /* 0x0000000a07061225 */ /* 0x000fe200078e00ff */
[----:B-12---:R-:W-:-:S03]  /*cd50*/  @P1 SHF.R.S32.HI R3, RZ, 0x1f, R15 ;  /* 0x0000001fff031819 */ /* 0x006fc6000001140f */
[----:B------:R-:W-:Y:S02]  /*cd60*/  @P1 IMAD.IADD R7, R7, 0x1, R5 ;  /* 0x0000000107071824 */ /* 0x000fe400078e0205 */
[-C--:B0-----:R-:W-:Y:S02]  /*cd70*/  @P1 IMAD R8, R3, R12.reuse, RZ ;  /* 0x0000000c03081224 */ /* 0x081fe400078e02ff */
[----:B------:R-:W-:-:S04]  /*cd80*/  @P1 IMAD.WIDE.U32 R6, R15, R12, R6 ;  /* 0x0000000c0f061225 */ /* 0x000fc800078e0006 */
[----:B------:R-:W-:Y:S01]  /*cd90*/  @P1 IMAD R3, R15, R13, R8 ;  /* 0x0000000d0f031224 */ /* 0x000fe200078e0208 */
[----:B------:R-:W-:Y:S01]  /*cda0*/  @P1 LEA R10, P2, R6, UR4, 0x2 ;  /* 0x00000004060a1c11 */ /* 0x000fe2000f8410ff */
[----:B------:R-:W-:Y:S02]  /*cdb0*/  IMAD.MOV.U32 R8, RZ, RZ, 0x3f800000 ;  /* 0x3f800000ff087424 */ /* 0x000fe400078e00ff */
[----:B------:R-:W-:Y:S02]  /*cdc0*/  @P1 IMAD.IADD R3, R7, 0x1, R3 ;  /* 0x0000000107031824 */ /* 0x000fe400078e0203 */
[----:B------:R-:W-:-:S03]  /*cdd0*/  IMAD.MOV.U32 R7, RZ, RZ, -0x3ffffff0 ;  /* 0xc0000010ff077424 */ /* 0x000fc600078e00ff */
[----:B------:R-:W-:Y:S01]  /*cde0*/  @P1 LEA.HI.X R11, R6, UR5, R3, 0x2, P2 ;  /* 0x00000005060b1c11 */ /* 0x000fe200090f1403 */
[----:B------:R-:W-:Y:S01]  /*cdf0*/  VIADD R6, R4, 0x80 ;  /* 0x0000008004067836 */ /* 0x000fe20000000000 */
[----:B------:R-:W-:-:S03]  /*ce00*/  R2UR UR7, R7 ;  /* 0x00000000070772ca */ /* 0x000fc600000e0000 */
[----:B------:R0:W2:Y:S01]  /*ce10*/  @P1 LDG.E R8, desc[UR42][R10.64] ;  /* 0x0000002a0a081981 */ /* 0x0000a2000c1e1900 */
[----:B------:R-:W-:Y:S01]  /*ce20*/  R2UR UR6, R6 ;  /* 0x00000000060672ca */ /* 0x000fe200000e0000 */
[----:B------:R-:W-:Y:S02]  /*ce30*/  VIADD R6, R4, 0x100 ;  /* 0x0000010004067836 */ /* 0x000fe40000000000 */
[----:B------:R-:W-:Y:S01]  /*ce40*/  IMAD.MOV.U32 R7, RZ, RZ, -0x3ffffff0 ;  /* 0xc0000010ff077424 */ /* 0x000fe200078e00ff */
[----:B------:R-:W1:Y:S01]  /*ce50*/  SHFL.BFLY PT, R5, R20, 0x2, 0x1f ;  /* 0x0c401f0014057f89 */ /* 0x000e6200000e0000 */
[----:B0-----:R-:W-:-:S08]  /*ce60*/  IMAD.MOV.U32 R11, RZ, RZ, RZ ;  /* 0x000000ffff0b7224 */ /* 0x001fd000078e00ff */
[----:B------:R-:W-:Y:S01]  /*ce70*/  QGMMA.64x64x32.F32.E4M3.E4M3 R24, R148, gdesc[UR4], R24, gsb0 ;  /* 0x00e0000494187df3 */ /* 0x000fe20008000818 */
[----:B------:R-:W-:Y:S01]  /*ce80*/  R2UR UR6, R6 ;  /* 0x00000000060672ca */ /* 0x000fe200000e0000 */
[C---:B------:R-:W-:Y:S01]  /*ce90*/  VIADD R6, R4.reuse, 0x180 ;  /* 0x0000018004067836 */ /* 0x040fe20000000000 */
[----:B------:R-:W-:Y:S01]  /*cea0*/  R2UR UR7, R7 ;  /* 0x00000000070772ca */ /* 0x000fe200000e0000 */
[----:B------:R-:W-:Y:S02]  /*ceb0*/  IMAD.MOV.U32 R7, RZ, RZ, -0x3ffffff0 ;  /* 0xc0000010ff077424 */ /* 0x000fe400078e00ff */
[----:B------:R-:W-:Y:S01]  /*cec0*/  VIADD R4, R4, 0x200 ;  /* 0x0000020004047836 */ /* 0x000fe20000000000 */
[----:B------:R-:W-:Y:S02]  /*ced0*/  WARPGROUP.DEPBAR.LE gsb0, 0x0 ;  /* 0x00008000000079c5 */ /* 0x000fe40000010000 */
[----:B------:R-:W-:-:S07]  /*cee0*/  WARPGROUP.ARRIVE ;  /* 0x00000000000079c5 */ /* 0x000fce0000000000 */
[----:B------:R-:W-:Y:S01]  /*cef0*/  QGMMA.64x64x32.F32.E4M3.E4M3 R24, R136, gdesc[UR4], R24, gsb0 ;  /* 0x00e0000488187df3 */ /* 0x000fe20008000818 */
[----:B------:R-:W-:Y:S02]  /*cf00*/  R2UR UR6, R6 ;  /* 0x00000000060672ca */ /* 0x000fe400000e0000 */
[----:B------:R-:W-:Y:S01]  /*cf10*/  R2UR UR7, R7 ;  /* 0x00000000070772ca */ /* 0x000fe200000e0000 */
[----:B------:R-:W0:Y:S01]  /*cf20*/  SHFL.BFLY PT, R6, R21, 0x2, 0x1f ;  /* 0x0c401f0015067f89 */ /* 0x000e2200000e0000 */
[----:B-1----:R-:W-:-:S01]  /*cf30*/  FADD.FTZ R7, R5, R20 ;  /* 0x0000001405077221 */ /* 0x002fc20000010000 */
[----:B------:R-:W-:Y:S02]  /*cf40*/  IMAD.MOV.U32 R5, RZ, RZ, -0x3ffffff0 ;  /* 0xc0000010ff057424 */ /* 0x000fe400078e00ff */
[----:B------:R-:W-:Y:S02]  /*cf50*/  IMAD.MOV.U32 R20, RZ, RZ, -0x800000 ;  /* 0xff800000ff147424 */ /* 0x000fe400078e00ff */
[----:B0-----:R-:W-:-:S05]  /*cf60*/  FADD.FTZ R6, R6, R21 ;  /* 0x0000001506067221 */ /* 0x001fca0000010000 */
[----:B------:R-:W0:Y:S02]  /*cf70*/  SHFL.BFLY PT, R3, R6, 0x1, 0x1f ;  /* 0x0c201f0006037f89 */ /* 0x000e2400000e0000 */
[----:B0-----:R-:W-:-:S01]  /*cf80*/  FADD.FTZ R10, R6, R3 ;  /* 0x00000003060a7221 */ /* 0x001fc20000010000 */
[----:B------:R-:W-:-:S03]  /*cf90*/  IMAD.MOV.U32 R3, RZ, RZ, -0x800000 ;  /* 0xff800000ff037424 */ /* 0x000fc600078e00ff */
[C---:B------:R-:W-:Y:S01]  /*cfa0*/  FMUL.FTZ R13, R10.reuse, 0.00390625 ;  /* 0x3b8000000a0d7820 */ /* 0x040fe20000410000 */
[----:B------:R-:W-:-:S04]  /*cfb0*/  FSETP.NE.FTZ.AND P1, PT, R10, RZ, PT ;  /* 0x000000ff0a00720b */ /* 0x000fc80003f35000 */
[----:B------:R-:W-:Y:S01]  /*cfc0*/  FSETP.NE.FTZ.AND P2, PT, R13, RZ, PT ;  /* 0x000000ff0d00720b */ /* 0x000fe20003f55000 */
[----:B------:R-:W-:Y:S02]  /*cfd0*/  WARPGROUP.DEPBAR.LE gsb0, 0x0 ;  /* 0x00008000000079c5 */ /* 0x000fe40000010000 */
[----:B------:R-:W-:-:S06]  /*cfe0*/  WARPGROUP.ARRIVE ;  /* 0x00000000000079c5 */ /* 0x000fcc0000000000 */
[----:B------:R-:W-:Y:S01]  /*cff0*/  QGMMA.64x64x32.F32.E4M3.E4M3 R24, R140, gdesc[UR4], R24, gsb0 ;  /* 0x00e000048c187df3 */ /* 0x000fe20008000818 */
[----:B------:R-:W-:Y:S02]  /*d000*/  R2UR UR6, R4 ;  /* 0x00000000040672ca */ /* 0x000fe400000e0000 */
[----:B------:R-:W-:Y:S01]  /*d010*/  R2UR UR7, R5 ;  /* 0x00000000050772ca */ /* 0x000fe200000e0000 */
[----:B------:R-:W0:Y:S01]  /*d020*/  SHFL.BFLY PT, R4, R7, 0x1, 0x1f ;  /* 0x0c201f0007047f89 */ /* 0x000e2200000e0000 */
[----:B------:R-:W-:-:S06]  /*d030*/  IMAD.MOV.U32 R5, RZ, RZ, RZ ;  /* 0x000000ffff057224 */ /* 0x000fcc00078e00ff */
[----:B------:R-:W-:Y:S01]  /*d040*/  @P1 MUFU.RCP R5, R10 ;  /* 0x0000000a00051308 */ /* 0x000fe20000001000 */
[----:B0-----:R-:W-:-:S01]  /*d050*/  FADD.FTZ R12, R7, R4 ;  /* 0x00000004070c7221 */ /* 0x001fc20000010000 */
[----:B------:R-:W-:-:S06]  /*d060*/  @P2 FMUL.FTZ R7, R2, 0.69314718246459960938 ;  /* 0x3f31721802072820 */ /* 0x000fcc0000410000 */
[----:B------:R-:W0:Y:S01]  /*d070*/  @P2 MUFU.LG2 R4, R13 ;  /* 0x0000000d00042308 */ /* 0x000e220000000c00 */
[C---:B------:R-:W-:Y:S01]  /*d080*/  FMUL.FTZ R15, R12.reuse, 0.00390625 ;  /* 0x3b8000000c0f7820 */ /* 0x040fe20000410000 */
[----:B------:R-:W-:-:S04]  /*d090*/  FSETP.NE.FTZ.AND P1, PT, R12, RZ, PT ;  /* 0x000000ff0c00720b */ /* 0x000fc80003f35000 */
[----:B------:R-:W-:-:S09]  /*d0a0*/  FSETP.NE.FTZ.AND P3, PT, R15, RZ, PT ;  /* 0x000000ff0f00720b */ /* 0x000fd20003f75000 */
[----:B------:R-:W-:Y:S01]  /*d0b0*/  @P1 MUFU.RCP R11, R12 ;  /* 0x0000000c000b1308 */ /* 0x000fe20000001000 */
[----:B0-----:R-:W-:-:S03]  /*d0c0*/  @P2 FMUL.FTZ R4, R4, 0.69314718246459960938 ;  /* 0x3f31721804042820 */ /* 0x001fc60000410000 */
[----:B------:R-:W-:Y:S01]  /*d0d0*/  @P3 FMUL.FTZ R21, R2, 0.69314718246459960938 ;  /* 0x3f31721802153820 */ /* 0x000fe20000410000 */
[----:B------:R-:W-:-:S03]  /*d0e0*/  @P2 FFMA.FTZ R3, R7, R0, R4 ;  /* 0x0000000007032223 */ /* 0x000fc60000010004 */
[----:B------:R-:W0:Y:S02]  /*d0f0*/  @P3 MUFU.LG2 R6, R15 ;  /* 0x0000000f00063308 */ /* 0x000e240000000c00 */
[----:B0-----:R-:W-:-:S04]  /*d100*/  @P3 FMUL.FTZ R6, R6, 0.69314718246459960938 ;  /* 0x3f31721806063820 */ /* 0x001fc80000410000 */
[----:B------:R-:W-:Y:S01]  /*d110*/  @P3 FFMA.FTZ R20, R21, R9, R6 ;  /* 0x0000000915143223 */ /* 0x000fe20000010006 */
[----:B------:R-:W-:Y:S02]  /*d120*/  WARPGROUP.DEPBAR.LE gsb0, 0x0 ;  /* 0x00008000000079c5 */ /* 0x000fe40000010000 */
[----:B------:R-:W-:-:S06]  /*d130*/  WARPGROUP.ARRIVE ;  /* 0x00000000000079c5 */ /* 0x000fcc0000000000 */
[----:B------:R-:W-:Y:S01]  /*d140*/  QGMMA.64x64x32.F32.E4M3.E4M3 R24, R144, gdesc[UR4], R24, gsb0 ;  /* 0x00e0000490187df3 */ /* 0x000fe20008000818 */
[-C--:B--2---:R-:W-:Y:S01]  /*d150*/  FMUL.FTZ R5, R5, R8.reuse ;  /* 0x0000000805057220 */ /* 0x084fe20000410000 */
[----:B------:R-:W-:Y:S01]  /*d160*/  FMUL.FTZ R2, R11, R8 ;  /* 0x000000080b027220 */ /* 0x000fe20000410000 */
[----:B------:R-:W-:Y:S02]  /*d170*/  WARPGROUP.DEPBAR.LE gsb0, 0x0 ;  /* 0x00008000000079c5 */ /* 0x000fe40000010000 */
[----:B------:R-:W-:Y:S05]  /*d180*/  @!P0 BRA `(.L_x_378) ;  /* 0x0000000000048947 */ /* 0x000fea0003800000 */
[----:B------:R-:W-:Y:S01]  /*d190*/  BPT.TRAP 0x1 ;  /* 0x000000040000795c */ /* 0x000fe20000300000 */
.L_x_378:
[----:B------:R-:W2:Y:S01]  /*d1a0*/  LDL.LU R4, [R1+0x14] ;  /* 0x0000140001047983 */ /* 0x000ea20000300800 */
[----:B------:R-:W-:Y:S02]  /*d1b0*/  VIADD R0, R14, 0x13260 ;  /* 0x000132600e007836 */ /* 0x000fe40000000000 */
[-C--:B------:R-:W-:Y:S01]  /*d1c0*/  FMUL.FTZ R62, R24, R5.reuse ;  /* 0x00000005183e7220 */ /* 0x080fe20000410000 */
[----:B------:R-:W-:Y:S01]  /*d1d0*/  FMUL.FTZ R60, R25, R5 ;  /* 0x00000005193c7220 */ /* 0x000fe20000410000 */
[----:B------:R-:W3:Y:S01]  /*d1e0*/  LDL.LU R16, [R1] ;  /* 0x0000000001107983 */ /* 0x000ee20000300800 */
[----:B------:R-:W-:Y:S01]  /*d1f0*/  VIADD R157, R157, 0x1 ;  /* 0x000000019d9d7836 */ /* 0x000fe20000000000 */
[----:B--2---:R-:W-:Y:S02]  /*d200*/  PRMT R0, R4, 0x654, R0 ;  /* 0x0000065404007816 */ /* 0x004fe40000000000 */
[----:B------:R-:W2:Y:S02]  /*d210*/  LDL.LU R4, [R1+0x38] ;  /* 0x0000380001047983 */ /* 0x000ea40000300800 */
[----:B------:R-:W-:Y:S01]  /*d220*/  ISETP.NE.AND P1, PT, R157, 0x2, PT ;  /* 0x000000029d00780c */ /* 0x000fe20003f25270 */
[----:B------:R0:W-:Y:S03]  /*d230*/  SYNCS.ARRIVE.TRANS64.RED.A1T0 RZ, [R0+URZ], RZ ;  /* 0x000000ff00ff79a7 */ /* 0x0001e6000810043f */
[----:B0-----:R-:W-:-:S04]  /*d240*/  SEL R0, RZ, 0x1, P1 ;  /* 0x00000001ff007807 */ /* 0x001fc80000800000 */
[----:B---3--:R-:W-:Y:S01]  /*d250*/  LOP3.LUT R16, R16, R0, RZ, 0x3c, !PT ;  /* 0x0000000010107212 */ /* 0x008fe200078e3cff */
        /* <DEDUP_REMOVED lines=30> */
[----:B------:R-:W-:Y:S01]  /*d440*/  FMUL.FTZ R55, R55, R2 ;  /* 0x0000000237377220 */ /* 0x000fe20000410000 */
[----:B------:R-:W-:Y:S01]  /*d450*/  SEL R157, R157, RZ, P1 ;  /* 0x000000ff9d9d7207 */ /* 0x000fe20000800000 */
[----:B--2---:R-:W-:-:S05]  /*d460*/  VIADD R4, R4, 0x1 ;  /* 0x0000000104047836 */ /* 0x004fca0000000000 */
[----:B------:R0:W-:Y:S04]  /*d470*/  STL [R1+0x38], R4 ;  /* 0x0000380401007387 */ /* 0x0001e80000100800 */
[----:B------:R0:W-:Y:S02]  /*d480*/  STL [R1], R16 ;  /* 0x0000001001007387 */ /* 0x0001e40000100800 */
.L_x_326:
[----:B------:R-:W1:Y:S08]  /*d490*/  S2UR UR4, SR_CgaCtaId ;  /* 0x00000000000479c3 */ /* 0x000e700000008800 */
[----:B------:R-:W-:Y:S01]  /*d4a0*/  BAR.SYNC.DEFER_BLOCKING 0x5, 0x200 ;  /* 0x0148000000007b1d */ /* 0x000fe20000010000 */
[----:B0-----:R-:W-:-:S05]  /*d4b0*/  MOV R16, 0x400 ;  /* 0x0000040000107802 */ /* 0x001fca0000000f00 */
[----:B------:R-:W-:Y:S01]  /*d4c0*/  BSSY B0, `(.L_x_379) ;  /* 0x00001c6000007945 */ /* 0x000fe20003800000 */
[----:B-1----:R-:W-:-:S05]  /*d4d0*/  IMAD.U32 R0, RZ, RZ, UR4 ;  /* 0x00000004ff007e24 */ /* 0x002fca000f8e00ff */
[----:B------:R0:W-:Y:S01]  /*d4e0*/  STL [R1+0x14], R0 ;  /* 0x0000140001007387 */ /* 0x0001e20000100800 */
[----:B------:R-:W-:-:S05]  /*d4f0*/  LEA R16, R0, R16, 0x18 ;  /* 0x0000001000107211 */ /* 0x000fca00078ec0ff */
[----:B-----5:R0:W1:Y:S01]  /*d500*/  LDS.128 R24, [R16+0x132d0] ;  /* 0x0132d00010187984 */ /* 0x0200620000000c00 */
[----:B------:R-:W-:Y:S06]  /*d510*/  BAR.ARV 0x4, 0x200 ;  /* 0x0108000000007b1d */ /* 0x000fec0000002000 */
[----:B------:R-:W-:Y:S05]  /*d520*/  @P0 BRA `(.L_x_380) ;  /* 0x0000001000a00947 */ /* 0x000fea0003800000 */
[----:B------:R-:W0:Y:S01]  /*d530*/  S2R R2, SR_TID.X ;  /* 0x0000000000027919 */ /* 0x000e220000002100 */
[----:B------:R-:W-:Y:S01]  /*d540*/  ULDC.64 UR4, c[0x4][0x38] ;  /* 0x01000e0000047ab9 */ /* 0x000fe20000000a00 */
[----:B------:R-:W2:Y:S04]  /*d550*/  LDL R38, [R1+0x58] ;  /* 0x0000580001267983 */ /* 0x000ea80000100800 */
[----:B------:R-:W3:Y:S04]  /*d560*/  LDL.LU R48, [R1+0x30] ;  /* 0x0000300001307983 */ /* 0x000ee80000300800 */
[----:B------:R-:W4:Y:S01]  /*d570*/  LDL.LU R46, [R1+0x34] ;  /* 0x00003400012e7983 */ /* 0x000f220000300800 */
[----:B0-----:R-:W-:-:S05]  /*d580*/  IMAD.SHL.U32 R0, R2, 0x4, RZ ;  /* 0x0000000402007824 */ /* 0x001fca00078e00ff */
[----:B------:R-:W-:-:S04]  /*d590*/  LOP3.LUT R0, R0, 0xc, RZ, 0xc0, !PT ;  /* 0x0000000c00007812 */ /* 0x000fc800078ec0ff */
[----:B------:R-:W-:-:S05]  /*d5a0*/  IADD3 R4, P0, R0, UR4, RZ ;  /* 0x0000000400047c10 */ /* 0x000fca000ff1e0ff */
[----:B------:R-:W-:Y:S01]  /*d5b0*/  IMAD.X R5, RZ, RZ, UR5, P0 ;  /* 0x00000005ff057e24 */ /* 0x000fe200080e06ff */
[----:B------:R-:W0:Y:S01]  /*d5c0*/  S2R R43, SR_SWINHI ;  /* 0x00000000002b7919 */ /* 0x000e220000002f00 */
[----:B------:R-:W-:Y:S01]  /*d5d0*/  F2FP.BF16.F32.PACK_AB R56, R33, R56 ;  /* 0x000000382138723e */ /* 0x000fe200000010ff */
[----:B------:R-:W-:Y:S02]  /*d5e0*/  ULDC.64 UR4, c[0x0][0xbd8] ;  /* 0x0002f60000047ab9 */ /* 0x000fe40000000a00 */
[----:B------:R1:W3:Y:S01]  /*d5f0*/  LDG.E.CONSTANT R0, desc[UR42][R4.64] ;  /* 0x0000002a04007981 */ /* 0x0002e2000c1e9900 */
[----:B------:R-:W-:Y:S02]  /*d600*/  LOP3.LUT P0, R2, R2, 0x3, RZ, 0xc0, !PT ;  /* 0x0000000302027812 */ /* 0x000fe4000780c0ff */
[----:B------:R-:W-:Y:S02]  /*d610*/  F2FP.BF16.F32.PACK_AB R29, R29, R32 ;  /* 0x000000201d1d723e */ /* 0x000fe400000010ff */
[----:B------:R-:W-:-:S02]  /*d620*/  F2FP.BF16.F32.PACK_AB R11, R11, R12 ;  /* 0x0000000c0b0b723e */ /* 0x000fc400000010ff */
[----:B------:R-:W-:Y:S02]  /*d630*/  ISETP.EQ.OR P0, PT, R2, 0x3, !P0 ;  /* 0x000000030200780c */ /* 0x000fe40004702670 */
[----:B------:R-:W-:Y:S02]  /*d640*/  F2FP.BF16.F32.PACK_AB R8, R7, R8 ;  /* 0x000000080708723e */ /* 0x000fe400000010ff */
[----:B------:R-:W-:Y:S02]  /*d650*/  F2FP.BF16.F32.PACK_AB R40, R37, R40 ;  /* 0x000000282528723e */ /* 0x000fe400000010ff */
[----:B------:R-:W-:Y:S02]  /*d660*/  F2FP.BF16.F32.PACK_AB R9, R9, R10 ;  /* 0x0000000a0909723e */ /* 0x000fe400000010ff */
[----:B------:R-:W-:Y:S02]  /*d670*/  SEL R37, R11, R8, P0 ;  /* 0x000000080b257207 */ /* 0x000fe40000000000 */
[----:B------:R-:W-:-:S02]  /*d680*/  SEL R39, R8, R11, P0 ;  /* 0x0000000b08277207 */ /* 0x000fc40000000000 */
[----:B------:R-:W-:Y:S02]  /*d690*/  F2FP.BF16.F32.PACK_AB R6, R55, R6 ;  /* 0x000000063706723e */ /* 0x000fe400000010ff */
[----:B------:R-:W-:Y:S02]  /*d6a0*/  F2FP.BF16.F32.PACK_AB R61, R61, R62 ;  /* 0x0000003e3d3d723e */ /* 0x000fe400000010ff */
[----:B------:R-:W-:Y:S02]  /*d6b0*/  F2FP.BF16.F32.PACK_AB R60, R59, R60 ;  /* 0x0000003c3b3c723e */ /* 0x000fe400000010ff */
[----:B------:R-:W-:Y:S02]  /*d6c0*/  F2FP.BF16.F32.PACK_AB R41, R41, R44 ;  /* 0x0000002c2929723e */ /* 0x000fe400000010ff */
[----:B------:R-:W-:Y:S01]  /*d6d0*/  F2FP.BF16.F32.PACK_AB R28, R15, R28 ;  /* 0x0000001c0f1c723e */ /* 0x000fe200000010ff */
[----:B------:R-:W4:Y:S01]  /*d6e0*/  LDL R44, [R1+0x28] ;  /* 0x00002800012c7983 */ /* 0x000f220000100800 */
[----:B------:R-:W-:-:S02]  /*d6f0*/  MOV R32, R16 ;  /* 0x0000001000207202 */ /* 0x000fc40000000f00 */
[----:B0-----:R-:W-:Y:S02]  /*d700*/  MOV R33, R43 ;  /* 0x0000002b00217202 */ /* 0x001fe40000000f00 */
[----:B------:R-:W-:Y:S02]  /*d710*/  F2FP.BF16.F32.PACK_AB R14, R13, R14 ;  /* 0x0000000e0d0e723e */ /* 0x000fe400000010ff */
[----:B------:R-:W-:Y:S02]  /*d720*/  F2FP.BF16.F32.PACK_AB R57, R57, R58 ;  /* 0x0000003a3939723e */ /* 0x000fe400000010ff */
[----:B------:R-:W-:Y:S02]  /*d730*/  F2FP.BF16.F32.PACK_AB R35, R35, R36 ;  /* 0x000000242323723e */ /* 0x000fe400000010ff */
[----:B------:R-:W-:Y:S02]  /*d740*/  F2FP.BF16.F32.PACK_AB R34, R31, R34 ;  /* 0x000000221f22723e */ /* 0x000fe400000010ff */
[----:B------:R-:W-:-:S02]  /*d750*/  SEL R13, R61, R60, P0 ;  /* 0x0000003c3d0d7207 */ /* 0x000fc40000000000 */
[----:B------:R-:W-:Y:S02]  /*d760*/  F2FP.BF16.F32.PACK_AB R21, R21, R30 ;  /* 0x0000001e1515723e */ /* 0x000fe400000010ff */
[----:B------:R-:W-:Y:S02]  /*d770*/  SEL R61, R60, R61, P0 ;  /* 0x0000003d3c3d7207 */ /* 0x000fe40000000000 */
        /* <DEDUP_REMOVED lines=15> */
[----:B------:R-:W-:Y:S02]  /*d870*/  IADD3 R55, P3, R10, 0x20, RZ ;  /* 0x000000200a377810 */ /* 0x000fe40007f7e0ff */
[----:B------:R-:W-:Y:S02]  /*d880*/  SHF.R.U64 R53, R53, 0x3, RZ ;  /* 0x0000000335357819 */ /* 0x000fe400000012ff */
[----:B-1----:R-:W-:Y:S02]  /*d890*/  LOP3.LUT R4, R55, 0x380, RZ, 0xc0, !PT ;  /* 0x0000038037047812 */ /* 0x002fe400078ec0ff */
[----:B------:R-:W-:-:S02]  /*d8a0*/  LOP3.LUT R12, R63, 0x380, RZ, 0xc0, !PT ;  /* 0x000003803f0c7812 */ /* 0x000fc400078ec0ff */
[----:B------:R-:W-:Y:S02]  /*d8b0*/  IADD3 R59, P2, R10, 0x40, RZ ;  /* 0x000000400a3b7810 */ /* 0x000fe40007f5e0ff */
[----:B------:R-:W-:Y:S02]  /*d8c0*/  LOP3.LUT R10, R53, R10, RZ, 0x3c, !PT ;  /* 0x0000000a350a7212 */ /* 0x000fe400078e3cff */
[----:B------:R-:W-:Y:S02]  /*d8d0*/  SHF.R.U64 R4, R4, 0x3, RZ ;  /* 0x0000000304047819 */ /* 0x000fe400000012ff */
[----:B------:R-:W-:Y:S01]  /*d8e0*/  SHF.R.U64 R12, R12, 0x3, RZ ;  /* 0x000000030c0c7819 */ /* 0x000fe200000012ff */
[--C-:B------:R-:W-:Y:S01]  /*d8f0*/  IMAD.X R5, RZ, RZ, R11.reuse, P1 ;  /* 0x000000ffff057224 */ /* 0x100fe200008e060b */
[----:B------:R-:W-:Y:S01]  /*d900*/  LOP3.LUT R8, R4, R55, RZ, 0x3c, !PT ;  /* 0x0000003704087212 */ /* 0x000fe200078e3cff */
[--C-:B------:R-:W-:Y:S01]  /*d910*/  IMAD.X R7, RZ, RZ, R11.reuse, P2 ;  /* 0x000000ffff077224 */ /* 0x100fe200010e060b */
[----:B------:R-:W-:Y:S01]  /*d920*/  MOV R42, R10 ;  /* 0x0000000a002a7202 */ /* 0x000fe20000000f00 */
[----:B------:R-:W-:Y:S01]  /*d930*/  IMAD.X R9, RZ, RZ, R11, P3 ;  /* 0x000000ffff097224 */ /* 0x000fe200018e060b */
[----:B------:R-:W-:-:S02]  /*d940*/  LOP3.LUT R4, R12, R63, RZ, 0x3c, !PT ;  /* 0x0000003f0c047212 */ /* 0x000fc400078e3cff */
[----:B---3--:R-:W-:Y:S01]  /*d950*/  LOP3.LUT R2, R0, 0x2, RZ, 0x3c, !PT ;  /* 0x0000000200027812 */ /* 0x008fe200078e3cff */
[----:B------:R-:W-:Y:S04]  /*d960*/  SHFL.IDX PT, R13, R13, R0, 0x1c1f ;  /* 0x001c1f000d0d7589 */ /* 0x000fe800000e0000 */
[----:B------:R-:W0:Y:S04]  /*d970*/  SHFL.IDX PT, R30, R61, R2, 0x1c1f ;  /* 0x001c1f023d1e7589 */ /* 0x000e2800000e0000 */
[----:B------:R-:W-:Y:S04]  /*d980*/  SHFL.IDX PT, R43, R43, R0, 0x1c1f ;  /* 0x001c1f002b2b7589 */ /* 0x000fe800000e0000 */
[----:B------:R-:W1:Y:S04]  /*d990*/  SHFL.IDX PT, R24, R41, R2, 0x1c1f ;  /* 0x001c1f0229187589 */ /* 0x000e6800000e0000 */
[----:B------:R-:W-:Y:S04]  /*d9a0*/  SHFL.IDX PT, R10, R31, R0, 0x1c1f ;  /* 0x001c1f001f0a7589 */ /* 0x000fe800000e0000 */
[----:B------:R1:W2:Y:S04]  /*d9b0*/  SHFL.IDX PT, R11, R29, R2, 0x1c1f ;  /* 0x001c1f021d0b7589 */ /* 0x0002a800000e0000 */
[----:B------:R-:W-:Y:S04]  /*d9c0*/  SHFL.IDX PT, R15, R15, R0, 0x1c1f ;  /* 0x001c1f000f0f7589 */ /* 0x000fe800000e0000 */
[----:B------:R-:W3:Y:S04]  /*d9d0*/  SHFL.IDX PT, R12, R57, R2, 0x1c1f ;  /* 0x001c1f02390c7589 */ /* 0x000ee800000e0000 */
[----:B------:R-:W-:Y:S04]  /*d9e0*/  SHFL.IDX PT, R45, R45, R0, 0x1c1f ;  /* 0x001c1f002d2d7589 */ /* 0x000fe800000e0000 */
[----:B------:R-:W4:Y:S04]  /*d9f0*/  SHFL.IDX PT, R34, R35, R2, 0x1c1f ;  /* 0x001c1f0223227589 */ /* 0x000f2800000e0000 */
[----:B------:R-:W-:Y:S04]  /*da00*/  SHFL.IDX PT, R37, R37, R0, 0x1c1f ;  /* 0x001c1f0025257589 */ /* 0x000fe800000e0000 */
[----:B------:R2:W4:Y:S04]  /*da10*/  SHFL.IDX PT, R14, R39, R2, 0x1c1f ;  /* 0x001c1f02270e7589 */ /* 0x00052800000e0000 */
[----:B------:R-:W-:Y:S04]  /*da20*/  SHFL.IDX PT, R47, R47, R0, 0x1c1f ;  /* 0x001c1f002f2f7589 */ /* 0x000fe800000e0000 */
[----:B------:R-:W4:Y:S04]  /*da30*/  SHFL.IDX PT, R36, R21, R2, 0x1c1f ;  /* 0x001c1f0215247589 */ /* 0x000f2800000e0000 */
[----:B------:R-:W-:Y:S04]  /*da40*/  SHFL.IDX PT, R49, R49, R0, 0x1c1f ;  /* 0x001c1f0031317589 */ /* 0x000fe800000e0000 */
[----:B------:R-:W4:Y:S01]  /*da50*/  SHFL.IDX PT, R38, R51, R2, 0x1c1f ;  /* 0x001c1f0233267589 */ /* 0x000f2200000e0000 */
[----:B------:R-:W-:-:S04]  /*da60*/  LOP3.LUT R6, R59, 0x380, RZ, 0xc0, !PT ;  /* 0x000003803b067812 */ /* 0x000fc800078ec0ff */
[----:B------:R-:W-:Y:S02]  /*da70*/  SHF.R.U64 R6, R6, 0x3, RZ ;  /* 0x0000000306067819 */ /* 0x000fe400000012ff */
[----:B0-----:R-:W-:Y:S02]  /*da80*/  SEL R28, R13, R30, P0 ;  /* 0x0000001e0d1c7207 */ /* 0x001fe40000000000 */
[----:B------:R-:W-:Y:S02]  /*da90*/  LOP3.LUT R6, R6, R59, RZ, 0x3c, !PT ;  /* 0x0000003b06067212 */ /* 0x000fe400078e3cff */
[----:B------:R-:W-:Y:S02]  /*daa0*/  SEL R30, R30, R13, P0 ;  /* 0x0000000d1e1e7207 */ /* 0x000fe40000000000 */
[----:B-1----:R-:W-:Y:S02]  /*dab0*/  SEL R29, R43, R24, P0 ;  /* 0x000000182b1d7207 */ /* 0x002fe40000000000 */
[----:B------:R-:W-:Y:S01]  /*dac0*/  SEL R31, R24, R43, P0 ;  /* 0x0000002b181f7207 */ /* 0x000fe20000000000 */
[----:B------:R-:W-:Y:S01]  /*dad0*/  BAR.SYNC.DEFER_BLOCKING 0x1, 0x180 ;  /* 0x0046000000007b1d */ /* 0x000fe20000010000 */
[----:B------:R-:W-:-:S02]  /*dae0*/  MOV R40, R8 ;  /* 0x0000000800287202 */ /* 0x000fc40000000f00 */
[----:B--2---:R-:W-:Y:S02]  /*daf0*/  MOV R39, R6 ;  /* 0x0000000600277202 */ /* 0x004fe40000000f00 */
[----:B------:R-:W-:Y:S02]  /*db00*/  MOV R24, R4 ;  /* 0x0000000400187202 */ /* 0x000fe40000000f00 */
[----:B------:R-:W-:Y:S02]  /*db10*/  SEL R8, R10, R11, P0 ;  /* 0x0000000b0a087207 */ /* 0x000fe40000000000 */
[----:B---3--:R-:W-:Y:S02]  /*db20*/  SEL R4, R15, R12, P0 ;  /* 0x0000000c0f047207 */ /* 0x008fe40000000000 */
[----:B------:R-:W-:Y:S02]  /*db30*/  SEL R6, R12, R15, P0 ;  /* 0x0000000f0c067207 */ /* 0x000fe40000000000 */
[----:B------:R-:W-:-:S02]  /*db40*/  SEL R10, R11, R10, P0 ;  /* 0x0000000a0b0a7207 */ /* 0x000fc40000000000 */
[----:B----4-:R-:W-:Y:S02]  /*db50*/  SEL R5, R45, R34, P0 ;  /* 0x000000222d057207 */ /* 0x010fe40000000000 */
[----:B------:R-:W-:Y:S02]  /*db60*/  SEL R7, R34, R45, P0 ;  /* 0x0000002d22077207 */ /* 0x000fe40000000000 */
[----:B------:R-:W-:Y:S02]  /*db70*/  SEL R12, R37, R14, P0 ;  /* 0x0000000e250c7207 */ /* 0x000fe40000000000 */
[----:B------:R-:W-:Y:S02]  /*db80*/  SEL R9, R47, R36, P0 ;  /* 0x000000242f097207 */ /* 0x000fe40000000000 */
[----:B------:R-:W-:Y:S01]  /*db90*/  SEL R11, R36, R47, P0 ;  /* 0x0000002f240b7207 */ /* 0x000fe20000000000 */
[----:B------:R0:W-:Y:S01]  /*dba0*/  STSM.16.M88.4 [R42], R28 ;  /* 0x0000001c2a007844 */ /* 0x0001e20000000200 */
[----:B------:R-:W-:-:S02]  /*dbb0*/  SEL R14, R14, R37, P0 ;  /* 0x000000250e0e7207 */ /* 0x000fc40000000000 */
[----:B------:R-:W-:Y:S02]  /*dbc0*/  SEL R13, R49, R38, P0 ;  /* 0x00000026310d7207 */ /* 0x000fe40000000000 */
[----:B------:R-:W-:Y:S02]  /*dbd0*/  SEL R15, R38, R49, P0 ;  /* 0x00000031260f7207 */ /* 0x000fe40000000000 */
[----:B------:R-:W-:Y:S01]  /*dbe0*/  ISETP.NE.U32.AND P1, PT, RZ, UR4, PT ;  /* 0x00000004ff007c0c */ /* 0x000fe2000bf25070 */
[----:B------:R1:W-:Y:S03]  /*dbf0*/  STSM.16.M88.4 [R40], R4 ;  /* 0x0000000428007844 */ /* 0x0003e60000000200 */
[----:B------:R-:W-:Y:S01]  /*dc00*/  ISETP.NE.AND.EX P1, PT, RZ, UR5, PT, P1 ;  /* 0x00000005ff007c0c */ /* 0x000fe2000bf25310 */
[----:B------:R1:W-:Y:S01]  /*dc10*/  STSM.16.M88.4 [R39], R8 ;  /* 0x0000000827007844 */ /* 0x0003e20000000200 */
[----:B0-----:R-:W-:-:S03]  /*dc20*/  IADD3 R30, P2, R48, UR4, RZ ;  /* 0x00000004301e7c10 */ /* 0x001fc6000ff5e0ff */
[----:B------:R1:W-:Y:S01]  /*dc30*/  STSM.16.M88.4 [R24], R12 ;  /* 0x0000000c18007844 */ /* 0x0003e20000000200 */
[----:B------:R-:W-:Y:S01]  /*dc40*/  IADD3.X R31, R46, UR5, RZ, P2, !PT ;  /* 0x000000052e1f7c10 */ /* 0x000fe200097fe4ff */
[----:B------:R-:W-:Y:S01]  /*dc50*/  ULDC.64 UR4, c[0x0][0xbe0] ;  /* 0x0002f80000047ab9 */ /* 0x000fe20000000a00 */
[----:B------:R-:W-:Y:S01]  /*dc60*/  BAR.SYNC.DEFER_BLOCKING 0x1, 0x180 ;  /* 0x0046000000007b1d */ /* 0x000fe20000010000 */
[----:B------:R-:W-:-:S04]  /*dc70*/  ISETP.NE.U32.AND P0, PT, RZ, UR4, PT ;  /* 0x00000004ff007c0c */ /* 0x000fc8000bf05070 */
[----:B------:R-:W-:Y:S01]  /*dc80*/  ISETP.NE.AND.EX P0, PT, RZ, UR5, PT, P0 ;  /* 0x00000005ff007c0c */ /* 0x000fe2000bf05300 */
[----:B------:R-:W-:-:S12]  /*dc90*/  IMAD.MOV.U32 R21, RZ, RZ, RZ ;  /* 0x000000ffff157224 */ /* 0x000fd800078e00ff */
[----:B------:R-:W-:Y:S01]  /*dca0*/  @P0 IADD3 R28, P2, R48, UR4, RZ ;  /* 0x00000004301c0c10 */ /* 0x000fe2000ff5e0ff */
[----:B------:R-:W-:Y:S02]  /*dcb0*/  ULDC UR4, c[0x0][0xa88] ;  /* 0x0002a20000047ab9 */ /* 0x000fe40000000800 */
[----:B------:R-:W-:Y:S01]  /*dcc0*/  IMAD.U32 R0, RZ, RZ, UR4 ;  /* 0x00000004ff007e24 */ /* 0x000fe2000f8e00ff */
[----:B------:R-:W-:Y:S01]  /*dcd0*/  @P0 IADD3.X R29, R46, UR5, RZ, P2, !PT ;  /* 0x000000052e1d0c10 */ /* 0x000fe200097fe4ff */
[----:B------:R-:W2:Y:S04]  /*dce0*/  @P1 LDG.E R21, desc[UR42][R30.64] ;  /* 0x0000002a1e151981 */ /* 0x000ea8000c1e1900 */
[----:B------:R1:W5:Y:S01]  /*dcf0*/  @P0 LDG.E R0, desc[UR42][R28.64] ;  /* 0x0000002a1c000981 */ /* 0x000362000c1e1900 */
[----:B------:R-:W-:-:S02]  /*dd00*/  SHF.R.S32.HI R38, RZ, 0x1f, R44 ;  /* 0x0000001fff267819 */ /* 0x000fc4000001142c */
[----:B--2---:R-:W-:Y:S01]  /*dd10*/  SHF.R.S32.HI R34, RZ, 0x1f, R21 ;  /* 0x0000001fff227819 */ /* 0x004fe20000011415 */
[----:B-1----:R-:W-:Y:S06]  /*dd20*/  @P0 BRA `(.L_x_381) ;  /* 0x0000000000100947 */ /* 0x002fec0003800000 */
[----:B------:R-:W-:Y:S05]  /*dd30*/  @!P1 BRA `(.L_x_381) ;  /* 0x00000000000c9947 */ /* 0x000fea0003800000 */
[----:B------:R-:W2:Y:S04]  /*dd40*/  LDG.E R5, desc[UR42][R30.64] ;  /* 0x0000002a1e057981 */ /* 0x000ea8000c1e1900 */
[----:B-----5:R-:W2:Y:S02]  /*dd50*/  LDG.E R0, desc[UR42][R30.64+0x4] ;  /* 0x0000042a1e007981 */ /* 0x020ea4000c1e1900 */
[----:B--2---:R-:W-:-:S07]  /*dd60*/  IMAD.IADD R0, R0, 0x1, -R5 ;  /* 0x0000000100007824 */ /* 0x004fce00078e0a05 */
.L_x_381:
[----:B------:R-:W2:Y:S01]  /*dd70*/  LDL.LU R9, [R1+0x3c] ;  /* 0x00003c0001097983 */ /* 0x000ea20000300800 */
[----:B------:R-:W-:Y:S01]  /*dd80*/  ULDC.64 UR4, c[0x0][0xb70] ;  /* 0x0002dc0000047ab9 */ /* 0x000fe20000000a00 */
[----:B------:R-:W-:Y:S01]  /*dd90*/  IMAD.MOV.U32 R4, RZ, RZ, R21 ;  /* 0x000000ffff047224 */ /* 0x000fe200078e0015 */
[----:B------:R-:W-:Y:S01]  /*dda0*/  ULDC.64 UR6, c[0x0][0xae0] ;  /* 0x0002b80000067ab9 */ /* 0x000fe20000000a00 */
[----:B------:R-:W3:Y:S04]  /*ddb0*/  LDL.LU R6, [R1+0x24] ;  /* 0x0000240001067983 */ /* 0x000ee80000300800 */
[----:B------:R-:W4:Y:S04]  /*ddc0*/  LDL R8, [R1+0x54] ;  /* 0x0000540001087983 */ /* 0x000f280000100800 */
[----:B------:R-:W4:Y:S04]  /*ddd0*/  LDL.64 R12, [R1+0x8] ;  /* 0x00000800010c7983 */ /* 0x000f280000100a00 */
[----:B------:R-:W4:Y:S04]  /*dde0*/  LDL R41, [R1+0x2c] ;  /* 0x00002c0001297983 */ /* 0x000f280000100800 */
[----:B------:R-:W4:Y:S04]  /*ddf0*/  LDL.64 R42, [R1+0x8] ;  /* 0x00000800012a7983 */ /* 0x000f280000100a00 */
[----:B------:R-:W4:Y:S01]  /*de00*/  LDL.LU R40, [R1+0x40] ;  /* 0x0000400001287983 */ /* 0x000f220000300800 */
[----:B------:R-:W-:-:S02]  /*de10*/  IMAD R2, R38, UR4, RZ ;  /* 0x0000000426027c24 */ /* 0x000fc4000f8e02ff */
[----:B------:R-:W-:Y:S02]  /*de20*/  IMAD.MOV.U32 R5, RZ, RZ, R34 ;  /* 0x000000ffff057224 */ /* 0x000fe400078e0022 */
[C---:B------:R-:W-:Y:S02]  /*de30*/  IMAD R7, R44.reuse, UR5, R2 ;  /* 0x000000052c077c24 */ /* 0x040fe4000f8e0202 */
[----:B------:R-:W-:Y:S01]  /*de40*/  IMAD.WIDE.U32 R4, R44, UR4, R4 ;  /* 0x000000042c047c25 */ /* 0x000fe2000f8e0004 */
[----:B------:R-:W-:-:S03]  /*de50*/  ULDC.64 UR4, c[0x0][0xb78] ;  /* 0x0002de0000047ab9 */ /* 0x000fc60000000a00 */
[----:B------:R-:W-:Y:S01]  /*de60*/  IMAD.IADD R5, R5, 0x1, R7 ;  /* 0x0000000105057824 */ /* 0x000fe200078e0207 */
[----:B------:R-:W-:Y:S01]  /*de70*/  BSSY B1, `(.L_x_382) ;  /* 0x0000064000017945 */ /* 0x000fe20003800000 */
[----:B--2---:R-:W-:Y:S02]  /*de80*/  SEL R24, R9, RZ, !P1 ;  /* 0x000000ff09187207 */ /* 0x004fe40004800000 */
[----:B---3--:R-:W-:-:S03]  /*de90*/  SEL R39, R6, RZ, !P1 ;  /* 0x000000ff06277207 */ /* 0x008fc60004800000 */
[----:B------:R-:W-:Y:S01]  /*dea0*/  IMAD R2, R24, UR4, RZ ;  /* 0x0000000418027c24 */ /* 0x000fe2000f8e02ff */
[----:B------:R-:W0:Y:S01]  /*deb0*/  S2R R6, SR_TID.X ;  /* 0x0000000000067919 */ /* 0x000e220000002100 */
[----:B------:R-:W-:-:S04]  /*dec0*/  IMAD.WIDE.U32 R4, R39, UR4, R4 ;  /* 0x0000000427047c25 */ /* 0x000fc8000f8e0004 */
[----:B----4-:R-:W-:Y:S02]  /*ded0*/  IMAD.MOV.U32 R42, RZ, RZ, R12 ;  /* 0x000000ffff2a7224 */ /* 0x010fe400078e000c */
[----:B------:R-:W-:Y:S02]  /*dee0*/  IMAD R11, R40, 0xc0, R8 ;  /* 0x000000c0280b7824 */ /* 0x000fe400078e0208 */
[----:B------:R-:W-:-:S04]  /*def0*/  IMAD R7, R42, 0x40, R41 ;  /* 0x000000402a077824 */ /* 0x000fc800078e0229 */
[----:B------:R-:W-:-:S03]  /*df00*/  IMAD.WIDE R32, R7, 0x2, R32 ;  /* 0x0000000207207825 */ /* 0x000fc600078e0220 */
[C---:B------:R-:W-:Y:S02]  /*df10*/  IADD3 R7, P3, R32.reuse, 0x3000, RZ ;  /* 0x0000300020077810 */ /* 0x040fe40007f7e0ff */
[----:B------:R-:W-:Y:S01]  /*df20*/  LOP3.LUT R15, R32, 0x380, RZ, 0xc0, !PT ;  /* 0x00000380200f7812 */ /* 0x000fe200078ec0ff */
[----:B0-----:R-:W-:Y:S02]  /*df30*/  VIADD R9, R6, 0xffffff80 ;  /* 0xffffff8006097836 */ /* 0x001fe40000000000 */
[----:B------:R-:W-:Y:S01]  /*df40*/  IMAD R6, R39, UR5, R2 ;  /* 0x0000000527067c24 */ /* 0x000fe2000f8e0202 */
[----:B------:R-:W-:Y:S01]  /*df50*/  IADD3 R2, P1, R11, R4, RZ ;  /* 0x000000040b027210 */ /* 0x000fe20007f3e0ff */
[----:B------:R-:W-:Y:S01]  /*df60*/  ULDC.64 UR4, c[0x0][0xb40] ;  /* 0x0002d00000047ab9 */ /* 0x000fe20000000a00 */
[----:B------:R-:W-:Y:S01]  /*df70*/  SHF.R.S32.HI R8, RZ, 0x1f, R9 ;  /* 0x0000001fff087819 */ /* 0x000fe20000011409 */
[----:B------:R-:W-:Y:S01]  /*df80*/  IMAD.X R13, RZ, RZ, R33, P3 ;  /* 0x000000ffff0d7224 */ /* 0x000fe200018e0621 */
[----:B------:R-:W-:-:S02]  /*df90*/  LEA R36, P2, R2, UR4, 0x2 ;  /* 0x0000000402247c11 */ /* 0x000fc4000f8410ff */
[----:B------:R-:W-:Y:S02]  /*dfa0*/  LEA.HI R8, R8, R9, RZ, 0x7 ;  /* 0x0000000908087211 */ /* 0x000fe400078f38ff */
[----:B------:R-:W-:Y:S02]  /*dfb0*/  LOP3.LUT R4, R7, 0x380, RZ, 0xc0, !PT ;  /* 0x0000038007047812 */ /* 0x000fe400078ec0ff */
[----:B------:R-:W-:Y:S02]  /*dfc0*/  LOP3.LUT R8, R8, 0xffffff80, RZ, 0xc0, !PT ;  /* 0xffffff8008087812 */ /* 0x000fe400078ec0ff */
[----:B------:R-:W-:Y:S02]  /*dfd0*/  SHF.R.U64 R4, R4, 0x3, RZ ;  /* 0x0000000304047819 */ /* 0x000fe400000012ff */
[----:B------:R-:W-:Y:S01]  /*dfe0*/  SHF.R.U64 R15, R15, 0x3, RZ ;  /* 0x000000030f0f7819 */ /* 0x000fe200000012ff */
[----:B------:R-:W-:Y:S01]  /*dff0*/  IMAD.IADD R8, R9, 0x1, -R8 ;  /* 0x0000000109087824 */ /* 0x000fe200078e0a08 */
[----:B------:R-:W-:-:S02]  /*e000*/  SHF.R.S32.HI R9, RZ, 0x1f, R11 ;  /* 0x0000001fff097819 */ /* 0x000fc4000001140b */
[----:B------:R-:W-:Y:S02]  /*e010*/  LOP3.LUT R12, R4, R7, RZ, 0x3c, !PT ;  /* 0x00000007040c7212 */ /* 0x000fe400078e3cff */
[----:B------:R-:W-:Y:S01]  /*e020*/  IADD3.X R9, R9, R5, R6, P1, !PT ;  /* 0x0000000509097210 */ /* 0x000fe20000ffe406 */
[C---:B------:R-:W-:Y:S01]  /*e030*/  VIADD R5, R11.reuse, 0x8 ;  /* 0x000000080b057836 */ /* 0x040fe20000000000 */
[----:B------:R-:W-:Y:S02]  /*e040*/  LOP3.LUT P0, RZ, R8, 0x3, RZ, 0xc0, !PT ;  /* 0x0000000308ff7812 */ /* 0x000fe4000780c0ff */
[----:B------:R-:W-:Y:S01]  /*e050*/  LEA.HI.X R37, R2, UR5, R9, 0x2, P2 ;  /* 0x0000000502257c11 */ /* 0x000fe200090f1409 */
[----:B------:R-:W-:Y:S01]  /*e060*/  ULDC.64 UR4, c[0x0][0xaa0] ;  /* 0x0002a80000047ab9 */ /* 0x000fe20000000a00 */
[-C--:B-----5:R-:W-:Y:S02]  /*e070*/  ISETP.GE.OR P1, PT, R11, R0.reuse, P0 ;  /* 0x000000000b00720c */ /* 0x0a0fe40000726670 */
[----:B------:R-:W-:-:S02]  /*e080*/  ISETP.GE.OR P0, PT, R5, R0, P0 ;  /* 0x000000000500720c */ /* 0x000fc40000706670 */
[C---:B------:R-:W-:Y:S02]  /*e090*/  IADD3 R11, P2, R32.reuse, 0x1800, RZ ;  /* 0x00001800200b7810 */ /* 0x040fe40007f5e0ff */
[----:B------:R-:W-:Y:S02]  /*e0a0*/  IADD3 R5, P4, R32, 0x4800, RZ ;  /* 0x0000480020057810 */ /* 0x000fe40007f9e0ff */
[----:B------:R-:W-:Y:S01]  /*e0b0*/  LOP3.LUT R6, R11, 0x380, RZ, 0xc0, !PT ;  /* 0x000003800b067812 */ /* 0x000fe200078ec0ff */
[--C-:B------:R-:W-:Y:S01]  /*e0c0*/  IMAD.X R9, RZ, RZ, R33.reuse, P2 ;  /* 0x000000ffff097224 */ /* 0x100fe200010e0621 */
[----:B------:R-:W-:Y:S01]  /*e0d0*/  LOP3.LUT R2, R5, 0x380, RZ, 0xc0, !PT ;  /* 0x0000038005027812 */ /* 0x000fe200078ec0ff */
[----:B------:R-:W-:Y:S01]  /*e0e0*/  IMAD.X R29, RZ, RZ, R33, P4 ;  /* 0x000000ffff1d7224 */ /* 0x000fe200020e0621 */
[----:B------:R-:W-:Y:S01]  /*e0f0*/  SHF.R.U64 R6, R6, 0x3, RZ ;  /* 0x0000000306067819 */ /* 0x000fe200000012ff */
[----:B------:R-:W-:Y:S01]  /*e100*/  @!P1 STG.E desc[UR42][R36.64], R3 ;  /* 0x0000000324009986 */ /* 0x000fe2000c10192a */
[----:B------:R-:W-:-:S02]  /*e110*/  SHF.R.U64 R2, R2, 0x3, RZ ;  /* 0x0000000302027819 */ /* 0x000fc400000012ff */
[----:B------:R-:W-:Y:S01]  /*e120*/  LOP3.LUT R8, R6, R11, RZ, 0x3c, !PT ;  /* 0x0000000b06087212 */ /* 0x000fe200078e3cff */
[----:B------:R0:W-:Y:S01]  /*e130*/  @!P0 STG.E desc[UR42][R36.64+0x20], R20 ;  /* 0x0000201424008986 */ /* 0x0001e2000c10192a */
[----:B------:R-:W-:Y:S01]  /*e140*/  LOP3.LUT R28, R2, R5, RZ, 0x3c, !PT ;  /* 0x00000005021c7212 */ /* 0x000fe200078e3cff */
[----:B------:R-:W-:Y:S01]  /*e150*/  IMAD R2, R34, UR4, RZ ;  /* 0x0000000422027c24 */ /* 0x000fe2000f8e02ff */
[----:B------:R-:W-:Y:S01]  /*e160*/  LOP3.LUT R32, R15, R32, RZ, 0x3c, !PT ;  /* 0x000000200f207212 */ /* 0x000fe200078e3cff */
[--C-:B------:R-:W-:Y:S01]  /*e170*/  IMAD.MOV.U32 R34, RZ, RZ, R41.reuse ;  /* 0x000000ffff227224 */ /* 0x100fe200078e0029 */
[----:B------:R-:W-:Y:S01]  /*e180*/  SHF.R.S32.HI R35, RZ, 0x1f, R41 ;  /* 0x0000001fff237819 */ /* 0x000fe20000011429 */
[----:B------:R-:W5:Y:S01]  /*e190*/  LD.E.128 R8, desc[UR42][R8.64] ;  /* 0x0000002a08087980 */ /* 0x000f62000c101d00 */
[----:B------:R-:W-:-:S03]  /*e1a0*/  SHF.R.S32.HI R43, RZ, 0x1f, R42 ;  /* 0x0000001fff2b7819 */ /* 0x000fc6000001142a */
[----:B------:R1:W5:Y:S01]  /*e1b0*/  LD.E.128 R4, desc[UR42][R32.64] ;  /* 0x0000002a20047980 */ /* 0x000362000c101d00 */
[C---:B------:R-:W-:Y:S01]  /*e1c0*/  IMAD.WIDE.U32 R34, R21.reuse, UR4, R34 ;  /* 0x0000000415227c25 */ /* 0x040fe2000f8e0022 */
[----:B------:R-:W-:Y:S02]  /*e1d0*/  ULDC UR4, c[0x0][0xa8c] ;  /* 0x0002a30000047ab9 */ /* 0x000fe40000000800 */
[----:B------:R-:W5:Y:S01]  /*e1e0*/  LD.E.128 R12, desc[UR42][R12.64] ;  /* 0x0000002a0c0c7980 */ /* 0x000f62000c101d00 */
[----:B------:R-:W-:-:S03]  /*e1f0*/  IMAD R21, R21, UR5, R2 ;  /* 0x0000000515157c24 */ /* 0x000fc6000f8e0202 */
[----:B------:R-:W5:Y:S01]  /*e200*/  LD.E.128 R28, desc[UR42][R28.64] ;  /* 0x0000002a1c1c7980 */ /* 0x000f62000c101d00 */
[----:B------:R-:W-:Y:S01]  /*e210*/  @!PT LDS RZ, [RZ] ;  /* 0x00000000fffff984 */ /* 0x000fe20000000800 */
[----:B------:R-:W-:Y:S01]  /*e220*/  @!PT LDS RZ, [RZ] ;  /* 0x00000000fffff984 */ /* 0x000fe20000000800 */
[----:B------:R-:W-:Y:S01]  /*e230*/  @!PT LDS RZ, [RZ] ;  /* 0x00000000fffff984 */ /* 0x000fe20000000800 */
[----:B------:R-:W-:Y:S01]  /*e240*/  @!PT LDS RZ, [RZ] ;  /* 0x00000000fffff984 */ /* 0x000fe20000000800 */
[----:B------:R2:W-:Y:S06]  /*e250*/  MEMBAR.ALL.CTA ;  /* 0x0000000000007992 */ /* 0x0005ec0000008000 */
[----:B--2---:R-:W2:Y:S01]  /*e260*/  FENCE.VIEW.ASYNC.S ;  /* 0x00000000000073c6 */ /* 0x004ea20000000000 */
[----:B------:R-:W-:Y:S01]  /*e270*/  IMAD.IADD R35, R35, 0x1, R21 ;  /* 0x0000000123237824 */ /* 0x000fe200078e0215 */
[----:B------:R-:W-:Y:S01]  /*e280*/  ISETP.GE.AND P0, PT, R41, UR4, PT ;  /* 0x0000000429007c0c */ /* 0x000fe2000bf06270 */
[C---:B0-----:R-:W-:Y:S01]  /*e290*/  VIADD R20, R42.reuse, 0x30 ;  /* 0x000000302a147836 */ /* 0x041fe20000000000 */
[----:B------:R0:W-:Y:S01]  /*e2a0*/  STL [R1+0xc], R43 ;  /* 0x00000c2b01007387 */ /* 0x0001e20000100800 */
[----:B------:R-:W-:Y:S01]  /*e2b0*/  VIADD R21, R42, 0x60 ;  /* 0x000000602a157836 */ /* 0x000fe20000000000 */
[----:B------:R-:W-:Y:S01]  /*e2c0*/  ULDC.64 UR4, c[0x0][0xae8] ;  /* 0x0002ba0000047ab9 */ /* 0x000fe20000000a00 */
[----:B------:R-:W-:Y:S01]  /*e2d0*/  IMAD R37, R40, -0xc0, R0 ;  /* 0xffffff4028257824 */ /* 0x000fe200078e0200 */
[----:B------:R-:W-:Y:S01]  /*e2e0*/  IADD3 R0, R42, 0x90, RZ ;  /* 0x000000902a007810 */ /* 0x000fe20007ffe0ff */
[----:B------:R-:W-:-:S03]  /*e2f0*/  IMAD R2, R38, UR6, RZ ;  /* 0x0000000626027c24 */ /* 0x000fc6000f8e02ff */
[-C--:B------:R-:W-:Y:S02]  /*e300*/  ISETP.GE.OR P3, PT, R20, R37.reuse, P0 ;  /* 0x000000251400720c */ /* 0x080fe40000766670 */
[-C--:B------:R-:W-:Y:S02]  /*e310*/  ISETP.GE.OR P1, PT, R21, R37.reuse, P0 ;  /* 0x000000251500720c */ /* 0x080fe40000726670 */
[-C--:B------:R-:W-:Y:S02]  /*e320*/  ISETP.GE.OR P2, PT, R0, R37.reuse, P0 ;  /* 0x000000250000720c */ /* 0x080fe40000746670 */
[----:B------:R-:W-:Y:S01]  /*e330*/  ISETP.GE.OR P0, PT, R42, R37, P0 ;  /* 0x000000252a00720c */ /* 0x000fe20000706670 */
[C---:B-1----:R-:W-:Y:S02]  /*e340*/  IMAD R33, R44.reuse, UR7, R2 ;  /* 0x000000072c217c24 */ /* 0x042fe4000f8e0202 */
[----:B------:R-:W-:-:S04]  /*e350*/  IMAD.WIDE.U32 R2, R44, UR6, R34 ;  /* 0x000000062c027c25 */ /* 0x000fc8000f8e0022 */
[----:B------:R-:W-:Y:S02]  /*e360*/  VIADD R0, R16, 0x13220 ;  /* 0x0001322010007836 */ /* 0x000fe40000000000 */
[----:B------:R-:W-:Y:S02]  /*e370*/  IMAD.IADD R3, R3, 0x1, R33 ;  /* 0x0000000103037824 */ /* 0x000fe400078e0221 */
[----:B------:R-:W-:Y:S01]  /*e380*/  IMAD R20, R24, UR4, RZ ;  /* 0x0000000418147c24 */ /* 0x000fe2000f8e02ff */
[----:B------:R-:W-:Y:S01]  /*e390*/  PRMT R0, RZ, 0x654, R0 ;  /* 0x00000654ff007816 */ /* 0x000fe20000000000 */
[----:B------:R-:W-:-:S03]  /*e3a0*/  IMAD.WIDE.U32 R34, R39, UR4, R2 ;  /* 0x0000000427227c25 */ /* 0x000fc6000f8e0002 */
[----:B--2---:R0:W-:Y:S01]  /*e3b0*/  SYNCS.ARRIVE.TRANS64.RED.A1T0 RZ, [R0+URZ], RZ ;  /* 0x000000ff00ff79a7 */ /* 0x0041e2000810043f */
[----:B------:R-:W-:Y:S02]  /*e3c0*/  IMAD R21, R39, UR5, R20 ;  /* 0x0000000527157c24 */ /* 0x000fe4000f8e0214 */
[----:B------:R-:W-:-:S04]  /*e3d0*/  IMAD.WIDE R32, R40, 0xc0, R42 ;  /* 0x000000c028207825 */ /* 0x000fc800078e022a */
[----:B------:R-:W-:Y:S01]  /*e3e0*/  IMAD.IADD R37, R35, 0x1, R21 ;  /* 0x0000000123257824 */ /* 0x000fe200078e0215 */
[----:B0-----:R-:W-:Y:S06]  /*e3f0*/  @P0 BRA `(.L_x_383) ;  /* 0x00000000002c0947 */ /* 0x001fec0003800000 */
        /* <DEDUP_REMOVED lines=11> */
.L_x_383:
[----:B------:R-:W-:Y:S05]  /*e4b0*/  BSYNC B1 ;  /* 0x0000000000017941 */ /* 0x000fea0003800000 */
.L_x_382:
[----:B------:R-:W-:Y:S04]  /*e4c0*/  BSSY B1, `(.L_x_384) ;  /* 0x000000f000017945 */ /* 0x000fe80003800000 */
[----:B------:R-:W-:Y:S05]  /*e4d0*/  @P3 BRA `(.L_x_385) ;  /* 0x0000000000343947 */ /* 0x000fea0003800000 */
[----:B0----5:R-:W-:Y:S01]  /*e4e0*/  IADD3 R5, P0, R32, 0x30, RZ ;  /* 0x0000003020057810 */ /* 0x021fe20007f1e0ff */
        /* <DEDUP_REMOVED lines=12> */
.L_x_385:
[----:B------:R-:W-:Y:S05]  /*e5b0*/  BSYNC B1 ;  /* 0x0000000000017941 */ /* 0x000fea0003800000 */
.L_x_384:
[----:B------:R-:W-:Y:S04]  /*e5c0*/  BSSY B1, `(.L_x_386) ;  /* 0x000000f000017945 */ /* 0x000fe80003800000 */
[----:B------:R-:W-:Y:S05]  /*e5d0*/  @P1 BRA `(.L_x_387) ;  /* 0x0000000000341947 */ /* 0x000fea0003800000 */
[----:B01---5:R-:W-:Y:S01]  /*e5e0*/  IADD3 R5, P0, R32, 0x60, RZ ;  /* 0x0000006020057810 */ /* 0x023fe20007f1e0ff */
        /* <DEDUP_REMOVED lines=12> */
.L_x_387:
[----:B------:R-:W-:Y:S05]  /*e6b0*/  BSYNC B1 ;  /* 0x0000000000017941 */ /* 0x000fea0003800000 */
.L_x_386:
[----:B------:R-:W-:Y:S05]  /*e6c0*/  @P2 BRA `(.L_x_388) ;  /* 0x0000000800942947 */ /* 0x000fea0003800000 */
[----:B012--5:R-:W-:Y:S01]  /*e6d0*/  IADD3 R5, P0, R32, 0x90, RZ ;  /* 0x0000009020057810 */ /* 0x027fe20007f1e0ff */
        /* <DEDUP_REMOVED lines=13> */
.L_x_380:
[----:B------:R-:W2:Y:S01]  /*e7b0*/  LDL.LU R4, [R1+0x30] ;  /* 0x0000300001047983 */ /* 0x000ea20000300800 */
[----:B------:R-:W-:-:S03]  /*e7c0*/  ULDC.64 UR4, c[0x0][0xbd8] ;  /* 0x0002f60000047ab9 */ /* 0x000fc60000000a00 */
[----:B0-----:R-:W3:Y:S01]  /*e7d0*/  LDL.LU R0, [R1+0x34] ;  /* 0x0000340001007983 */ /* 0x001ee20000300800 */
[----:B------:R-:W-:Y:S01]  /*e7e0*/  ISETP.NE.U32.AND P0, PT, RZ, UR4, PT ;  /* 0x00000004ff007c0c */ /* 0x000fe2000bf05070 */
[----:B------:R-:W-:-:S03]  /*e7f0*/  IMAD.MOV.U32 R7, RZ, RZ, RZ ;  /* 0x000000ffff077224 */ /* 0x000fc600078e00ff */
[----:B------:R-:W-:Y:S02]  /*e800*/  ISETP.NE.AND.EX P0, PT, RZ, UR5, PT, P0 ;  /* 0x00000005ff007c0c */ /* 0x000fe4000bf05300 */
[----:B--2---:R-:W-:-:S04]  /*e810*/  IADD3 R2, P1, R4, UR4, RZ ;  /* 0x0000000404027c10 */ /* 0x004fc8000ff3e0ff */
[----:B---3--:R-:W-:Y:S01]  /*e820*/  IADD3.X R3, R0, UR5, RZ, P1, !PT ;  /* 0x0000000500037c10 */ /* 0x008fe20008ffe4ff */
[----:B------:R-:W-:Y:S02]  /*e830*/  ULDC.64 UR4, c[0x0][0xbe0] ;  /* 0x0002f80000047ab9 */ /* 0x000fe40000000a00 */
[----:B------:R-:W-:-:S04]  /*e840*/  ISETP.NE.U32.AND P1, PT, RZ, UR4, PT ;  /* 0x00000004ff007c0c */ /* 0x000fc8000bf25070 */
[----:B------:R0:W5:Y:S01]  /*e850*/  @P0 LDG.E R7, desc[UR42][R2.64] ;  /* 0x0000002a02070981 */ /* 0x000162000c1e1900 */
[----:B------:R-:W-:Y:S01]  /*e860*/  ISETP.NE.AND.EX P1, PT, RZ, UR5, PT, P1 ;  /* 0x00000005ff007c0c */ /* 0x000fe2000bf25310 */
[----:B------:R-:W2:-:S12]  /*e870*/  S2R R6, SR_TID.X ;  /* 0x0000000000067919 */ /* 0x000e980000002100 */
[----:B------:R-:W-:Y:S01]  /*e880*/  @P1 IADD3 R4, P2, R4, UR4, RZ ;  /* 0x0000000404041c10 */ /* 0x000fe2000ff5e0ff */
[----:B------:R-:W-:-:S03]  /*e890*/  ULDC UR4, c[0x0][0xa88] ;  /* 0x0002a20000047ab9 */ /* 0x000fc60000000800 */
[----:B------:R-:W-:Y:S01]  /*e8a0*/  @P1 IADD3.X R5, R0, UR5, RZ, P2, !PT ;  /* 0x0000000500051c10 */ /* 0x000fe200097fe4ff */
[----:B------:R-:W-:-:S06]  /*e8b0*/  IMAD.U32 R0, RZ, RZ, UR4 ;  /* 0x00000004ff007e24 */ /* 0x000fcc000f8e00ff */
[----:B------:R0:W5:Y:S01]  /*e8c0*/  @P1 LDG.E R0, desc[UR42][R4.64] ;  /* 0x0000002a04001981 */ /* 0x000162000c1e1900 */
[----:B--2---:R-:W-:-:S05]  /*e8d0*/  VIADD R6, R6, 0xffffff80 ;  /* 0xffffff8006067836 */ /* 0x004fca0000000000 */
[----:B------:R-:W-:Y:S01]  /*e8e0*/  ISETP.GT.AND P2, PT, R6, 0xbf, PT ;  /* 0x000000bf0600780c */ /* 0x000fe20003f44270 */
[----:B0-----:R-:W-:-:S12]  /*e8f0*/  @P1 BRA `(.L_x_389) ;  /* 0x0000000000101947 */ /* 0x001fd80003800000 */
[----:B------:R-:W-:Y:S05]  /*e900*/  @!P0 BRA `(.L_x_389) ;  /* 0x00000000000c8947 */ /* 0x000fea0003800000 */
[----:B------:R-:W2:Y:S04]  /*e910*/  LDG.E R5, desc[UR42][R2.64] ;  /* 0x0000002a02057981 */ /* 0x000ea8000c1e1900 */
[----:B-----5:R-:W2:Y:S02]  /*e920*/  LDG.E R0, desc[UR42][R2.64+0x4] ;  /* 0x0000042a02007981 */ /* 0x020ea4000c1e1900 */
[----:B--2---:R-:W-:-:S07]  /*e930*/  IMAD.IADD R0, R0, 0x1, -R5 ;  /* 0x0000000100007824 */ /* 0x004fce00078e0a05 */
.L_x_389:
[----:B------:R-:W2:Y:S04]  /*e940*/  LDL.LU R3, [R1+0x24] ;  /* 0x0000240001037983 */ /* 0x000ea80000300800 */
[----:B------:R-:W3:Y:S04]  /*e950*/  LDL.LU R2, [R1+0x3c] ;  /* 0x00003c0001027983 */ /* 0x000ee80000300800 */
[----:B------:R-:W4:Y:S04]  /*e960*/  LDL R20, [R1+0x2c] ;  /* 0x00002c0001147983 */ /* 0x000f280000100800 */
[----:B------:R-:W4:Y:S04]  /*e970*/  LDL R13, [R1+0x28] ;  /* 0x00002800010d7983 */ /* 0x000f280000100800 */
[----:B------:R0:W5:Y:S01]  /*e980*/  LDL R12, [R1+0x40] ;  /* 0x00004000010c7983 */ /* 0x0001620000100800 */
[----:B------:R-:W-:Y:S01]  /*e990*/  BSSY B1, `(.L_x_390) ;  /* 0x000001d000017945 */ /* 0x000fe20003800000 */
[----:B-----5:R-:W-:-:S02]  /*e9a0*/  SHF.R.S32.HI R6, RZ, 0x1f, R7 ;  /* 0x0000001fff067819 */ /* 0x020fc40000011407 */
[----:B--2---:R-:W-:Y:S02]  /*e9b0*/  SEL R11, R3, RZ, !P0 ;  /* 0x000000ff030b7207 */ /* 0x004fe40004000000 */
[----:B---3--:R-:W-:Y:S02]  /*e9c0*/  SEL R9, R2, RZ, !P0 ;  /* 0x000000ff02097207 */ /* 0x008fe40004000000 */
[----:B----4-:R-:W-:Y:S02]  /*e9d0*/  SHF.R.S32.HI R10, RZ, 0x1f, R20 ;  /* 0x0000001fff0a7819 */ /* 0x010fe40000011414 */
[----:B------:R-:W-:Y:S01]  /*e9e0*/  SHF.R.S32.HI R8, RZ, 0x1f, R13 ;  /* 0x0000001fff087819 */ /* 0x000fe2000001140d */
[----:B0-----:R-:W-:Y:S06]  /*e9f0*/  @P2 BRA `(.L_x_391) ;  /* 0x0000000000582947 */ /* 0x001fec0003800000 */
[----:B------:R-:W0:Y:S02]  /*ea00*/  S2R R2, SR_TID.X ;  /* 0x0000000000027919 */ /* 0x000e240000002100 */
[----:B0-----:R-:W-:-:S04]  /*ea10*/  IMAD R2, R12, 0xc0, R2 ;  /* 0x000000c00c027824 */ /* 0x001fc800078e0202 */
[----:B------:R-:W-:-:S05]  /*ea20*/  VIADD R3, R2, 0xffffff80 ;  /* 0xffffff8002037836 */ /* 0x000fca0000000000 */
[----:B------:R-:W-:-:S13]  /*ea30*/  ISETP.GE.AND P0, PT, R3, R0, PT ;  /* 0x000000000300720c */ /* 0x000fda0003f06270 */
[----:B------:R-:W-:Y:S05]  /*ea40*/  @P0 BRA `(.L_x_391) ;  /* 0x0000000000440947 */ /* 0x000fea0003800000 */
[C---:B------:R-:W-:Y:S01]  /*ea50*/  IADD3 R2, P0, R3.reuse, R7, RZ ;  /* 0x0000000703027210 */ /* 0x040fe20007f1e0ff */
[----:B------:R-:W-:Y:S02]  /*ea60*/  ULDC.64 UR4, c[0x0][0xb70] ;  /* 0x0002dc0000047ab9 */ /* 0x000fe40000000a00 */
[----:B------:R-:W-:Y:S01]  /*ea70*/  IMAD R4, R8, UR4, RZ ;  /* 0x0000000408047c24 */ /* 0x000fe2000f8e02ff */
[----:B------:R-:W-:-:S03]  /*ea80*/  LEA.HI.X.SX32 R3, R3, R6, 0x1, P0 ;  /* 0x0000000603037211 */ /* 0x000fc600000f0eff */
[C---:B------:R-:W-:Y:S02]  /*ea90*/  IMAD R5, R13.reuse, UR5, R4 ;  /* 0x000000050d057c24 */ /* 0x040fe4000f8e0204 */
[----:B------:R-:W-:Y:S01]  /*eaa0*/  IMAD.WIDE.U32 R2, R13, UR4, R2 ;  /* 0x000000040d027c25 */ /* 0x000fe2000f8e0002 */
[----:B------:R-:W-:-:S03]  /*eab0*/  ULDC.64 UR4, c[0x0][0xb78] ;  /* 0x0002de0000047ab9 */ /* 0x000fc60000000a00 */
[----:B------:R-:W-:Y:S02]  /*eac0*/  IMAD R4, R9, UR4, RZ ;  /* 0x0000000409047c24 */ /* 0x000fe4000f8e02ff */
[----:B------:R-:W-:Y:S02]  /*ead0*/  IMAD.IADD R3, R3, 0x1, R5 ;  /* 0x0000000103037824 */ /* 0x000fe400078e0205 */
[C---:B------:R-:W-:Y:S02]  /*eae0*/  IMAD R5, R11.reuse, UR5, R4 ;  /* 0x000000050b057c24 */ /* 0x040fe4000f8e0204 */
[----:B------:R-:W-:Y:S01]  /*eaf0*/  IMAD.WIDE.U32 R2, R11, UR4, R2 ;  /* 0x000000040b027c25 */ /* 0x000fe2000f8e0002 */
[----:B------:R-:W-:-:S03]  /*eb00*/  ULDC.64 UR4, c[0x0][0xb40] ;  /* 0x0002d00000047ab9 */ /* 0x000fc60000000a00 */
[----:B------:R-:W-:Y:S01]  /*eb10*/  IMAD.IADD R3, R3, 0x1, R5 ;  /* 0x0000000103037824 */ /* 0x000fe200078e0205 */
[----:B------:R-:W-:-:S04]  /*eb20*/  LEA R4, P0, R2, UR4, 0x2 ;  /* 0x0000000402047c11 */ /* 0x000fc8000f8010ff */
[----:B------:R-:W-:Y:S01]  /*eb30*/  LEA.HI.X R5, R2, UR5, R3, 0x2, P0 ;  /* 0x0000000502057c11 */ /* 0x000fe200080f1403 */
[----:B------:R-:W-:-:S05]  /*eb40*/  IMAD.MOV.U32 R3, RZ, RZ, -0x800000 ;  /* 0xff800000ff037424 */ /* 0x000fca00078e00ff */
[----:B------:R0:W-:Y:S03]  /*eb50*/  STG.E desc[UR42][R4.64], R3 ;  /* 0x0000000304007986 */ /* 0x0001e6000c10192a */
.L_x_391:
[----:B------:R-:W-:Y:S05]  /*eb60*/  BSYNC B1 ;  /* 0x0000000000017941 */ /* 0x000fea0003800000 */
.L_x_390:
[----:B------:R-:W2:Y:S01]  /*eb70*/  LDL.64 R14, [R1+0x8] ;  /* 0x00000800010e7983 */ /* 0x000ea20000100a00 */
[----:B------:R-:W-:Y:S01]  /*eb80*/  ULDC.64 UR4, c[0x0][0xaa0] ;  /* 0x0002a80000047ab9 */ /* 0x000fe20000000a00 */
[----:B------:R-:W-:Y:S01]  /*eb90*/  IMAD.MOV.U32 R2, RZ, RZ, R20 ;  /* 0x000000ffff027224 */ /* 0x000fe200078e0014 */
[----:B------:R-:W-:Y:S01]  /*eba0*/  ULDC.64 UR6, c[0x0][0xae0] ;  /* 0x0002b80000067ab9 */ /* 0x000fe20000000a00 */
[----:B0-----:R-:W-:Y:S01]  /*ebb0*/  IMAD.MOV.U32 R3, RZ, RZ, R10 ;  /* 0x000000ffff037224 */ /* 0x001fe200078e000a */
[----:B------:R-:W-:Y:S01]  /*ebc0*/  BSSY B1, `(.L_x_392) ;  /* 0x0000027000017945 */ /* 0x000fe20003800000 */
[----:B------:R-:W-:Y:S02]  /*ebd0*/  IMAD R4, R6, UR4, RZ ;  /* 0x0000000406047c24 */ /* 0x000fe4000f8e02ff */
[C---:B------:R-:W-:Y:S01]  /*ebe0*/  IMAD.WIDE.U32 R2, R7.reuse, UR4, R2 ;  /* 0x0000000407027c25 */ /* 0x040fe2000f8e0002 */
[----:B------:R-:W-:Y:S02]  /*ebf0*/  ULDC UR4, c[0x0][0xa8c] ;  /* 0x0002a30000047ab9 */ /* 0x000fe40000000800 */
[----:B------:R-:W-:Y:S01]  /*ec00*/  ISETP.GE.AND P0, PT, R20, UR4, PT ;  /* 0x0000000414007c0c */ /* 0x000fe2000bf06270 */
[----:B------:R-:W-:Y:S01]  /*ec10*/  IMAD R7, R7, UR5, R4 ;  /* 0x0000000507077c24 */ /* 0x000fe2000f8e0204 */
[----:B------:R-:W-:Y:S01]  /*ec20*/  ULDC.64 UR4, c[0x0][0xae8] ;  /* 0x0002ba0000047ab9 */ /* 0x000fe20000000a00 */
[----:B------:R-:W-:-:S02]  /*ec30*/  IMAD R6, R12, -0xc0, R0 ;  /* 0xffffff400c067824 */ /* 0x000fc400078e0200 */
[----:B------:R-:W-:Y:S02]  /*ec40*/  IMAD.IADD R3, R3, 0x1, R7 ;  /* 0x0000000103037824 */ /* 0x000fe400078e0207 */
[----:B------:R-:W-:Y:S02]  /*ec50*/  IMAD R4, R8, UR6, RZ ;  /* 0x0000000608047c24 */ /* 0x000fe4000f8e02ff */
[----:B------:R-:W-:-:S04]  /*ec60*/  IMAD.WIDE.U32 R2, R13, UR6, R2 ;  /* 0x000000060d027c25 */ /* 0x000fc8000f8e0002 */
[----:B------:R-:W-:Y:S02]  /*ec70*/  IMAD R5, R13, UR7, R4 ;  /* 0x000000070d057c24 */ /* 0x000fe4000f8e0204 */
[----:B------:R-:W-:Y:S02]  /*ec80*/  IMAD R0, R9, UR4, RZ ;  /* 0x0000000409007c24 */ /* 0x000fe4000f8e02ff */
[----:B------:R-:W-:Y:S02]  /*ec90*/  IMAD.IADD R3, R3, 0x1, R5 ;  /* 0x0000000103037824 */ /* 0x000fe400078e0205 */
[C---:B------:R-:W-:Y:S02]  /*eca0*/  IMAD R9, R11.reuse, UR5, R0 ;  /* 0x000000050b097c24 */ /* 0x040fe4000f8e0200 */
[----:B------:R-:W-:-:S04]  /*ecb0*/  IMAD.WIDE.U32 R4, R11, UR4, R2 ;  /* 0x000000040b047c25 */ /* 0x000fc8000f8e0002 */
[----:B------:R-:W-:Y:S02]  /*ecc0*/  IMAD.IADD R11, R5, 0x1, R9 ;  /* 0x00000001050b7824 */ /* 0x000fe400078e0209 */
[C---:B--2---:R-:W-:Y:S02]  /*ecd0*/  VIADD R7, R14.reuse, 0x30 ;  /* 0x000000300e077836 */ /* 0x044fe40000000000 */
[----:B------:R-:W-:-:S03]  /*ece0*/  VIADD R13, R14, 0x60 ;  /* 0x000000600e0d7836 */ /* 0x000fc60000000000 */
[-C--:B------:R-:W-:Y:S01]  /*ecf0*/  ISETP.GE.OR P3, PT, R7, R6.reuse, P0 ;  /* 0x000000060700720c */ /* 0x080fe20000766670 */
[----:B------:R-:W-:Y:S01]  /*ed00*/  VIADD R7, R14, 0x90 ;  /* 0x000000900e077836 */ /* 0x000fe20000000000 */
[----:B------:R-:W-:-:S04]  /*ed10*/  ISETP.GE.OR P1, PT, R13, R6, P0 ;  /* 0x000000060d00720c */ /* 0x000fc80000726670 */
[-C--:B------:R-:W-:Y:S02]  /*ed20*/  ISETP.GE.OR P2, PT, R7, R6.reuse, P0 ;  /* 0x000000060700720c */ /* 0x080fe40000746670 */
[----:B------:R-:W-:Y:S01]  /*ed30*/  ISETP.GE.OR P0, PT, R14, R6, P0 ;  /* 0x000000060e00720c */ /* 0x000fe20000706670 */
[--C-:B------:R-:W-:Y:S01]  /*ed40*/  IMAD.MOV.U32 R6, RZ, RZ, R14.reuse ;  /* 0x000000ffff067224 */ /* 0x100fe200078e000e */
[----:B------:R-:W-:-:S03]  /*ed50*/  SHF.R.S32.HI R7, RZ, 0x1f, R14 ;  /* 0x0000001fff077819 */ /* 0x000fc6000001140e */
[----:B------:R-:W-:-:S08]  /*ed60*/  IMAD.WIDE R6, R12, 0xc0, R6 ;  /* 0x000000c00c067825 */ /* 0x000fd000078e0206 */
[----:B------:R-:W-:Y:S05]  /*ed70*/  @P0 BRA `(.L_x_393) ;  /* 0x00000000002c0947 */ /* 0x000fea0003800000 */
        /* <DEDUP_REMOVED lines=11> */
.L_x_393:
[----:B------:R-:W-:Y:S05]  /*ee30*/  BSYNC B1 ;  /* 0x0000000000017941 */ /* 0x000fea0003800000 */
.L_x_392:
        /* <DEDUP_REMOVED lines=15> */
.L_x_395:
[----:B------:R-:W-:Y:S05]  /*ef30*/  BSYNC B1 ;  /* 0x0000000000017941 */ /* 0x000fea0003800000 */
.L_x_394:
[----:B------:R-:W-:Y:S04]  /*ef40*/  BSSY B1, `(.L_x_396) ;  /* 0x000000f000017945 */ /* 0x000fe80003800000 */
[----:B------:R-:W-:Y:S05]  /*ef50*/  @P1 BRA `(.L_x_397) ;  /* 0x0000000000341947 */ /* 0x000fea0003800000 */
[----:B0-2---:R-:W-:Y:S01]  /*ef60*/  IADD3 R9, P0, R6, 0x60, RZ ;  /* 0x0000006006097810 */ /* 0x005fe20007f1e0ff */
        /* <DEDUP_REMOVED lines=12> */
.L_x_397:
[----:B------:R-:W-:Y:S05]  /*f030*/  BSYNC B1 ;  /* 0x0000000000017941 */ /* 0x000fea0003800000 */
.L_x_396:
        /* <DEDUP_REMOVED lines=14> */
.L_x_388:
[----:B------:R-:W-:Y:S05]  /*f120*/  BSYNC B0 ;  /* 0x0000000000007941 */ /* 0x000fea0003800000 */
.L_x_379:
[----:B------:R-:W-:Y:S02]  /*f130*/  ULDC UR4, c[0x0][0xc14] ;  /* 0x0003050000047ab9 */ /* 0x000fe40000000800 */
[----:B-1----:R-:W-:-:S13]  /*f140*/  ISETP.GE.AND P0, PT, R27, UR4, PT ;  /* 0x000000041b007c0c */ /* 0x002fda000bf06270 */
[----:B------:R-:W-:Y:S05]  /*f150*/  @!P0 BRA `(.L_x_398) ;  /* 0xffffff1c00bc8947 */ /* 0x000fea000383ffff */
[----:B------:R-:W-:Y:S05]  /*f160*/  BRA `(.L_x_285) ;  /* 0x0000004c00f47947 */ /* 0x000fea0003800000 */
.L_x_283:
[----:B------:R-:W-:-:S08]  /*f170*/  NOP ;  /* 0x0000000000007918 */ /* 0x000fd00000000000 */
[----:B------:R-:W0:-:S00]  /*f180*/  USETMAXREG.DEALLOC.CTAPOOL 0x20 ;  /* 0x00000020000079c8 */ /* 0x000e0000080e0500 */
[----:B0-----:R-:W-:Y:S02]  /*f190*/  LOP3.LUT R0, R0, 0x3, RZ, 0xc0, !PT ;  /* 0x0000000300007812 */ /* 0x001fe400078ec0ff */
[----:B------:R-:W-:-:S04]  /*f1a0*/  LOP3.LUT R22, R22, 0xfffffffd, RZ, 0xc0, !PT ;  /* 0xfffffffd16167812 */ /* 0x000fc800078ec0ff */
[----:B------:R-:W0:Y:S02]  /*f1b0*/  SHFL.IDX PT, R0, R0, RZ, 0x1f ;  /* 0x00001fff00007589 */ /* 0x000e2400000e0000 */
[----:B0-----:R-:W-:Y:S01]  /*f1c0*/  ISETP.NE.AND P0, PT, R0, RZ, PT ;  /* 0x000000ff0000720c */ /* 0x001fe20003f05270 */
[----:B------:R-:W-:-:S12]  /*f1d0*/  IMAD.MOV.U32 R0, RZ, RZ, RZ ;  /* 0x000000ffff007224 */ /* 0x000fd800078e00ff */
[----:B------:R-:W-:Y:S01]  /*f1e0*/  @P0 LOP3.LUT R22, R22, 0x2, RZ, 0xfc, !PT ;  /* 0x0000000216160812 */ /* 0x000fe200078efcff */
[----:B------:R-:W-:Y:S06]  /*f1f0*/  @!P0 BRA `(.L_x_399) ;  /* 0x00000000001c8947 */ /* 0x000fec0003800000 */
[----:B------:R-:W0:Y:S08]  /*f200*/  S2UR UR5, SR_CgaCtaId ;  /* 0x00000000000579c3 */ /* 0x000e300000008800 */
[----:B------:R-:W-:Y:S06]  /*f210*/  BAR.SYNC.DEFER_BLOCKING 0x5, 0x200 ;  /* 0x0148000000007b1d */ /* 0x000fec0000010000 */
[----:B------:R-:W-:-:S02]  /*f220*/  UMOV UR4, 0x400 ;  /* 0x0000040000047882 */ /* 0x000fc40000000000 */
[----:B0-----:R-:W-:-:S09]  /*f230*/  ULEA UR4, UR5, UR4, 0x18 ;  /* 0x0000000405047291 */ /* 0x001fd2000f8ec03f */
[----:B------:R-:W0:Y:S01]  /*f240*/  LDS.128 R16, [UR4+0x132d0] ;  /* 0x0132d004ff107984 */ /* 0x000e220008000c00 */
[----:B------:R-:W-:Y:S06]  /*f250*/  BAR.ARV 0x4, 0x200 ;  /* 0x0108000000007b1d */ /* 0x000fec0000002000 */
[----:B------:R-:W-:Y:S05]  /*f260*/  BRA `(.L_x_400) ;  /* 0x0000000800007947 */ /* 0x000fea0003800000 */
.L_x_399:
[----:B------:R-:W0:Y:S01]  /*f270*/  S2R R2, SR_TID.X ;  /* 0x0000000000027919 */ /* 0x000e220000002100 */
[----:B------:R-:W-:Y:S01]  /*f280*/  ULDC UR4, c[0x0][0xc14] ;  /* 0x0003050000047ab9 */ /* 0x000fe20000000800 */
[----:B------:R-:W1:Y:S01]  /*f290*/  S2UR UR6, SR_CTAID.X ;  /* 0x00000000000679c3 */ /* 0x000e620000002500 */
[----:B------:R-:W-:Y:S01]  /*f2a0*/  ULDC UR5, c[0x0][0xc10] ;  /* 0x0003040000057ab9 */ /* 0x000fe20000000800 */
        /* <DEDUP_REMOVED lines=26> */
[----:B0-----:R-:W-:-:S04]  /*f450*/  SEL R7, R6, RZ, P5 ;  /* 0x000000ff06077207 */ /* 0x001fc80002800000 */
[----:B------:R-:W-:-:S05]  /*f460*/  IADD3 R7, R2, R7, RZ ;  /* 0x0000000702077210 */ /* 0x000fca0007ffe0ff */
[----:B------:R-:W0:Y:S02]  /*f470*/  SHFL.IDX PT, R4, R7, 0x1f, 0x1f ;  /* 0x03e01f0007047f89 */ /* 0x000e2400000e0000 */
[----:B0-----:R-:W-:-:S04]  /*f480*/  IMAD R4, R4, UR5, RZ ;  /* 0x0000000504047c24 */ /* 0x001fc8000f8e02ff */
[----:B------:R-:W-:Y:S01]  /*f490*/  IMAD.MOV.U32 R3, RZ, RZ, R4 ;  /* 0x000000ffff037224 */ /* 0x000fe200078e0004 */
[----:B-1----:R-:W-:-:S13]  /*f4a0*/  ISETP.GT.AND P6, PT, R4, UR6, PT ;  /* 0x0000000604007c0c */ /* 0x002fda000bfc4270 */
[----:B------:R-:W-:Y:S05]  /*f4b0*/  @P6 BRA `(.L_x_401) ;  /* 0x00000000009c6947 */ /* 0x000fea0003800000 */
[----:B------:R-:W0:Y:S01]  /*f4c0*/  LDC R6, c[0x0][0xc14] ;  /* 0x00030500ff067b82 */ /* 0x000e220000000800 */
[----:B------:R-:W-:Y:S01]  /*f4d0*/  IMAD.MOV.U32 R4, RZ, RZ, R3 ;  /* 0x000000ffff047224 */ /* 0x000fe200078e0003 */
[----:B------:R-:W-:Y:S01]  /*f4e0*/  UMOV UR4, URZ ;  /* 0x0000003f00047c82 */ /* 0x000fe20008000000 */
[----:B------:R-:W-:Y:S01]  /*f4f0*/  ULDC UR7, c[0x0][0xc14] ;  /* 0x0003050000077ab9 */ /* 0x000fe20000000800 */
[----:B------:R-:W-:-:S05]  /*f500*/  ULDC UR5, c[0x0][0xc10] ;  /* 0x0003040000057ab9 */ /* 0x000fca0000000800 */
.L_x_405:
[----:B------:R-:W-:Y:S01]  /*f510*/  UIADD3 UR4, UR4, 0x1f, URZ ;  /* 0x0000001f04047890 */ /* 0x000fe2000fffe03f */
[----:B------:R-:W-:-:S05]  /*f520*/  IMAD.U32 R19, RZ, RZ, UR7 ;  /* 0x00000007ff137e24 */ /* 0x000fca000f8e00ff */
[----:B0-----:R-:W-:-:S13]  /*f530*/  ISETP.LE.AND P6, PT, R6, UR4, PT ;  /* 0x0000000406007c0c */ /* 0x001fda000bfc3270 */
[----:B------:R-:W-:Y:S05]  /*f540*/  @P6 BRA `(.L_x_402) ;  /* 0x0000000400246947 */ /* 0x000fea0003800000 */
[----:B------:R-:W-:Y:S01]  /*f550*/  VIADD R7, R5, UR4 ;  /* 0x0000000405077c36 */ /* 0x000fe20008000000 */
[----:B------:R-:W-:Y:S01]  /*f560*/  BSSY B0, `(.L_x_403) ;  /* 0x0000007000007945 */ /* 0x000fe20003800000 */
[----:B------:R-:W-:-:S03]  /*f570*/  IMAD.MOV.U32 R0, RZ, RZ, RZ ;  /* 0x000000ffff007224 */ /* 0x000fc600078e00ff */
[----:B------:R-:W-:-:S13]  /*f580*/  ISETP.GE.OR P6, PT, R7, R6, !P0 ;  /* 0x000000060700720c */ /* 0x000fda00047c6670 */
[----:B------:R-:W-:Y:S05]  /*f590*/  @P6 BRA `(.L_x_404) ;  /* 0x00000000000c6947 */ /* 0x000fea0003800000 */
[----:B------:R-:W0:Y:S02]  /*f5a0*/  LDC.64 R2, c[0x0][0xc58] ;  /* 0x00031600ff027b82 */ /* 0x000e240000000a00 */
[----:B0-----:R-:W-:-:S05]  /*f5b0*/  IMAD.WIDE R2, R7, 0x4, R2 ;  /* 0x0000000407027825 */ /* 0x001fca00078e0202 */
[----:B------:R0:W5:Y:S02]  /*f5c0*/  LDG.E R0, desc[UR42][R2.64] ;  /* 0x0000002a02007981 */ /* 0x000164000c1e1900 */
.L_x_404:
[----:B------:R-:W-:Y:S05]  /*f5d0*/  BSYNC B0 ;  /* 0x0000000000007941 */ /* 0x000fea0003800000 */
.L_x_403:
        /* <DEDUP_REMOVED lines=15> */
[----:B------:R-:W0:Y:S02]  /*f6d0*/  SHFL.IDX PT, R3, R9, 0x1f, 0x1f ;  /* 0x03e01f0009037f89 */ /* 0x000e2400000e0000 */
[----:B0-----:R-:W-:-:S04]  /*f6e0*/  IMAD R3, R3, UR5, RZ ;  /* 0x0000000503037c24 */ /* 0x001fc8000f8e02ff */
[----:B------:R-:W-:-:S05]  /*f6f0*/  IMAD.IADD R4, R3, 0x1, R4 ;  /* 0x0000000103047824 */ /* 0x000fca00078e0204 */
[----:B------:R-:W-:-:S13]  /*f700*/  ISETP.GT.AND P6, PT, R4, UR6, PT ;  /* 0x0000000604007c0c */ /* 0x000fda000bfc4270 */
[----:B------:R-:W-:Y:S05]  /*f710*/  @!P6 BRA `(.L_x_405) ;  /* 0xfffffffc007ce947 */ /* 0x000fea000383ffff */
[----:B------:R-:W-:-:S07]  /*f720*/  IMAD.MOV.U32 R7, RZ, RZ, R9 ;  /* 0x000000ffff077224 */ /* 0x000fce00078e0009 */
.L_x_401:
[----:B------:R-:W-:-:S04]  /*f730*/  IMAD.IADD R9, R4, 0x1, -R3 ;  /* 0x0000000104097824 */ /* 0x000fc800078e0a03 */
[----:B------:R-:W-:-:S05]  /*f740*/  IMAD R2, R7, UR5, R9 ;  /* 0x0000000507027c24 */ /* 0x000fca000f8e0209 */
[----:B------:R-:W-:-:S13]  /*f750*/  ISETP.GT.AND P0, PT, R2, UR6, PT ;  /* 0x0000000602007c0c */ /* 0x000fda000bf04270 */
[----:B------:R-:W-:-:S04]  /*f760*/  VOTE.ANY R6, PT, !P0 ;  /* 0x0000000000067806 */ /* 0x000fc800040e0100 */
[----:B------:R-:W0:Y:S01]  /*f770*/  POPC R19, R6 ;  /* 0x0000000600137309 */ /* 0x000e220000000000 */
[----:B------:R-:W-:Y:S01]  /*f780*/  ISETP.NE.AND P0, PT, R6, RZ, PT ;  /* 0x000000ff0600720c */ /* 0x000fe20003f05270 */
[----:B0-----:R-:W0:Y:S02]  /*f790*/  SHFL.IDX PT, R0, R0, R19, 0x1f ;  /* 0x00001f1300007589 */ /* 0x001e2400000e0000 */
[----:B0-----:R-:W-:-:S04]  /*f7a0*/  IABS R4, R0 ;  /* 0x0000000000047213 */ /* 0x001fc80000000000 */
[----:B------:R-:W0:Y:S08]  /*f7b0*/  I2F.RP R8, R4 ;  /* 0x0000000400087306 */ /* 0x000e300000209400 */
[----:B0-----:R-:W0:Y:S02]  /*f7c0*/  MUFU.RCP R8, R8 ;  /* 0x0000000800087308 */ /* 0x001e240000001000 */
[----:B0-----:R-:W-:-:S06]  /*f7d0*/  VIADD R2, R8, 0xffffffe ;  /* 0x0ffffffe08027836 */ /* 0x001fcc0000000000 */
[----:B------:R0:W1:Y:S01]  /*f7e0*/  F2I.FTZ.U32.TRUNC.NTZ R3, R2 ;  /* 0x0000000200037305 */ /* 0x000062000021f000 */
[----:B------:R-:W-:Y:S05]  /*f7f0*/  @!P0 BRA `(.L_x_406) ;  /* 0x0000000000088947 */ /* 0x000fea0003800000 */
[----:B------:R-:W-:-:S06]  /*f800*/  VIADD R16, R19, 0xffffffff ;  /* 0xffffffff13107836 */ /* 0x000fcc0000000000 */
[----:B------:R2:W3:Y:S02]  /*f810*/  SHFL.IDX PT, R16, R7, R16, 0x1f ;  /* 0x00001f1007107589 */ /* 0x0004e400000e0000 */
.L_x_406:
[----:B---3--:R-:W-:Y:S01]  /*f820*/  IMAD R16, R16, UR5, R9 ;  /* 0x0000000510107c24 */ /* 0x008fe2000f8e0209 */
[----:B0-----:R-:W-:Y:S01]  /*f830*/  IABS R2, R0 ;  /* 0x0000000000027213 */ /* 0x001fe20000000000 */
[----:B-12---:R-:W-:Y:S02]  /*f840*/  IMAD.MOV R7, RZ, RZ, -R3 ;  /* 0x000000ffff077224 */ /* 0x006fe400078e0a03 */
[----:B------:R-:W-:Y:S01]  /*f850*/  VIADD R19, R19, UR4 ;  /* 0x0000000413137c36 */ /* 0x000fe20008000000 */
[----:B------:R-:W-:Y:S01]  /*f860*/  IADD3 R9, -R16, UR6, RZ ;  /* 0x0000000610097c10 */ /* 0x000fe2000fffe1ff */
[----:B------:R-:W-:Y:S02]  /*f870*/  IMAD.MOV R8, RZ, RZ, -R2 ;  /* 0x000000ffff087224 */ /* 0x000fe400078e0a02 */
[----:B------:R-:W-:Y:S01]  /*f880*/  IMAD R7, R7, R4, RZ ;  /* 0x0000000407077224 */ /* 0x000fe200078e02ff */
[----:B------:R-:W-:Y:S01]  /*f890*/  IABS R6, R9 ;  /* 0x0000000900067213 */ /* 0x000fe20000000000 */
        /* <DEDUP_REMOVED lines=15> */
[----:B------:R-:W-:-:S05]  /*f990*/  @!P1 LOP3.LUT R2, RZ, R0, RZ, 0x33, !PT ;  /* 0x00000000ff029212 */ /* 0x000fca00078e33ff */
[--C-:B------:R-:W-:Y:S02]  /*f9a0*/  IMAD.MOV R17, RZ, RZ, -R2.reuse ;  /* 0x000000ffff117224 */ /* 0x100fe400078e0a02 */
[----:B------:R-:W-:Y:S02]  /*f9b0*/  IMAD.MOV.U32 R18, RZ, RZ, R2 ;  /* 0x000000ffff127224 */ /* 0x000fe400078e0002 */
[----:B------:R-:W-:Y:S01]  /*f9c0*/  IMAD R17, R0, R17, R9 ;  /* 0x0000001100117224 */ /* 0x000fe200078e0209 */
[----:B------:R-:W-:Y:S06]  /*f9d0*/  BRA `(.L_x_407) ;  /* 0x00000000000c7947 */ /* 0x000fec0003800000 */
.L_x_402:
[----:B------:R-:W-:Y:S02]  /*f9e0*/  IMAD.MOV.U32 R17, RZ, RZ, RZ ;  /* 0x000000ffff117224 */ /* 0x000fe400078e00ff */
[----:B------:R-:W-:Y:S02]  /*f9f0*/  IMAD.U32 R16, RZ, RZ, UR6 ;  /* 0x00000006ff107e24 */ /* 0x000fe4000f8e00ff */
[----:B------:R-:W-:-:S07]  /*fa00*/  IMAD.MOV.U32 R18, RZ, RZ, RZ ;  /* 0x000000ffff127224 */ /* 0x000fce00078e00ff */
.L_x_407:
[----:B------:R-:W-:-:S13]  /*fa10*/  ISETP.NE.AND P0, PT, R5, RZ, PT ;  /* 0x000000ff0500720c */ /* 0x000fda0003f05270 */
[----:B------:R-:W0:Y:S01]  /*fa20*/  @!P0 S2R R3, SR_CgaCtaId ;  /* 0x0000000000038919 */ /* 0x000e220000008800 */
[----:B------:R-:W-:-:S04]  /*fa30*/  @!P0 MOV R0, 0x400 ;  /* 0x0000040000008802 */ /* 0x000fc80000000f00 */
[----:B0-----:R-:W-:-:S05]  /*fa40*/  @!P0 LEA R0, R3, R0, 0x18 ;  /* 0x0000000003008211 */ /* 0x001fca00078ec0ff */
[----:B------:R1:W-:Y:S01]  /*fa50*/  @!P0 STS.128 [R0+0x132d0], R16 ;  /* 0x0132d01000008388 */ /* 0x0003e20000000c00 */
[----:B------:R-:W-:Y:S06]  /*fa60*/  BAR.ARV 0x5, 0x200 ;  /* 0x0148000000007b1d */ /* 0x000fec0000002000 */
.L_x_400:
[----:B------:R2:W-:Y:S01]  /*fa70*/  STL [R1+0x1c], RZ ;  /* 0x00001cff01007387 */ /* 0x0005e20000100800 */
[----:B------:R-:W-:Y:S01]  /*fa80*/  ULDC UR4, c[0x0][0xc14] ;  /* 0x0003050000047ab9 */ /* 0x000fe20000000800 */
[----:B------:R-:W-:Y:S01]  /*fa90*/  IMAD.MOV.U32 R25, RZ, RZ, 0x1 ;  /* 0x00000001ff197424 */ /* 0x000fe200078e00ff */
[----:B0-----:R-:W-:Y:S01]  /*faa0*/  ISETP.GE.AND P0, PT, R19, UR4, PT ;  /* 0x0000000413007c0c */ /* 0x001fe2000bf06270 */
[----:B------:R-:W-:-:S12]  /*fab0*/  IMAD.MOV.U32 R23, RZ, RZ, RZ ;  /* 0x000000ffff177224 */ /* 0x000fd800078e00ff */
[----:B--2---:R-:W-:Y:S05]  /*fac0*/  @P0 BRA `(.L_x_408) ;  /* 0x0000004000a40947 */ /* 0x004fea0003800000 */
[----:B-1----:R-:W0:Y:S01]  /*fad0*/  S2R R0, SR_TID.X ;  /* 0x0000000000007919 */ /* 0x002e220000002100 */
[----:B------:R-:W-:Y:S01]  /*fae0*/  BSSY B7, `(.L_x_408) ;  /* 0x0000427000077945 */ /* 0x000fe20003800000 */
[----:B------:R-:W-:Y:S01]  /*faf0*/  IMAD.MOV.U32 R26, RZ, RZ, 0x1 ;  /* 0x00000001ff1a7424 */ /* 0x000fe200078e00ff */
[----:B------:R-:W-:Y:S01]  /*fb00*/  ULOP3.LUT UR36, UR37, 0x1, URZ, 0xfc, !UPT ;  /* 0x0000000125247892 */ /* 0x000fe2000f8efc3f */
[----:B------:R-:W1:Y:S01]  /*fb10*/  S2R R8, SR_TID.X ;  /* 0x0000000000087919 */ /* 0x000e620000002100 */
[----:B------:R-:W-:Y:S01]  /*fb20*/  IMAD.MOV.U32 R24, RZ, RZ, RZ ;  /* 0x000000ffff187224 */ /* 0x000fe200078e00ff */
[----:B------:R-:W-:Y:S01]  /*fb30*/  ULOP3.LUT UR39, UR37, 0x2, URZ, 0xfc, !UPT ;  /* 0x0000000225277892 */ /* 0x000fe2000f8efc3f */
[----:B------:R-:W-:Y:S01]  /*fb40*/  IMAD.MOV.U32 R23, RZ, RZ, RZ ;  /* 0x000000ffff177224 */ /* 0x000fe200078e00ff */
[----:B------:R-:W-:Y:S01]  /*fb50*/  ULDC UR38, c[0x0][0xc] ;  /* 0x0000030000267ab9 */ /* 0x000fe20000000800 */
[----:B------:R-:W-:Y:S01]  /*fb60*/  IMAD.MOV.U32 R25, RZ, RZ, 0x1 ;  /* 0x00000001ff197424 */ /* 0x000fe200078e00ff */
[----:B------:R-:W-:Y:S01]  /*fb70*/  ULDC.64 UR40, c[0x0][0x198] ;  /* 0x0000660000287ab9 */ /* 0x000fe20000000a00 */
[----:B0-----:R-:W-:Y:S01]  /*fb80*/  LOP3.LUT R2, R0, 0x7f, RZ, 0xc0, !PT ;  /* 0x0000007f00027812 */ /* 0x001fe200078ec0ff */
[----:B-1----:R-:W-:Y:S01]  /*fb90*/  IMAD.SHL.U32 R0, R8, 0x40, RZ ;  /* 0x0000004008007824 */ /* 0x002fe200078e00ff */
[----:B------:R-:W-:-:S03]  /*fba0*/  SHF.R.U32.HI R3, RZ, 0x1, R8 ;  /* 0x00000001ff037819 */ /* 0x000fc60000011608 */
[----:B------:R-:W-:Y:S02]  /*fbb0*/  IMAD.SHL.U32 R5, R2, 0x10, RZ ;  /* 0x0000001002057824 */ /* 0x000fe400078e00ff */
[----:B------:R-:W-:Y:S01]  /*fbc0*/  IMAD.SHL.U32 R4, R8, 0x20, RZ ;  /* 0x0000002008047824 */ /* 0x000fe200078e00ff */
[----:B------:R-:W-:Y:S01]  /*fbd0*/  LOP3.LUT R2, R0, 0x180, RZ, 0xc0, !PT ;  /* 0x0000018000027812 */ /* 0x000fe200078ec0ff */
[----:B------:R-:W-:Y:S01]  /*fbe0*/  IMAD.SHL.U32 R6, R8, 0x4, RZ ;  /* 0x0000000408067824 */ /* 0x000fe200078e00ff */
[----:B------:R-:W-:Y:S02]  /*fbf0*/  LOP3.LUT R7, R5, 0x600, RZ, 0xc0, !PT ;  /* 0x0000060005077812 */ /* 0x000fe400078ec0ff */
[----:B------:R-:W-:Y:S01]  /*fc00*/  LOP3.LUT R2, R2, 0x30, R3, 0xf8, !PT ;  /* 0x0000003002027812 */ /* 0x000fe200078ef803 */
[----:B------:R-:W-:Y:S01]  /*fc10*/  IMAD.SHL.U32 R3, R8, 0x8, RZ ;  /* 0x0000000808037824 */ /* 0x000fe200078e00ff */
[----:B------:R-:W-:Y:S02]  /*fc20*/  LOP3.LUT R5, R4, 0x80, RZ, 0xc0, !PT ;  /* 0x0000008004057812 */ /* 0x000fe400078ec0ff */
[----:B------:R-:W-:-:S02]  /*fc30*/  LOP3.LUT R7, R7, 0x60, R4, 0xf8, !PT ;  /* 0x0000006007077812 */ /* 0x000fc400078ef804 */
[----:B------:R-:W-:Y:S02]  /*fc40*/  LOP3.LUT R3, R2, 0x30, R3, 0x78, !PT ;  /* 0x0000003002037812 */ /* 0x000fe400078e7803 */
[----:B------:R-:W-:Y:S02]  /*fc50*/  LOP3.LUT R5, R5, 0x10, R8, 0xf8, !PT ;  /* 0x0000001005057812 */ /* 0x000fe400078ef808 */
[----:B------:R-:W-:Y:S02]  /*fc60*/  LOP3.LUT R0, R3, 0x640, R0, 0xf8, !PT ;  /* 0x0000064003007812 */ /* 0x000fe400078ef800 */
[----:B------:R-:W-:Y:S02]  /*fc70*/  LOP3.LUT R5, R5, 0x10, R6, 0x78, !PT ;  /* 0x0000001005057812 */ /* 0x000fe400078e7806 */
[----:B------:R-:W-:Y:S01]  /*fc80*/  LOP3.LUT R4, R7, 0x100, R4, 0xf8, !PT ;  /* 0x0000010007047812 */ /* 0x000fe200078ef804 */
[----:B------:R0:W-:Y:S03]  /*fc90*/  STL [R1], R0 ;  /* 0x0000000001007387 */ /* 0x0001e60000100800 */
[----:B------:R-:W-:Y:S01]  /*fca0*/  LOP3.LUT R29, R4, R5, RZ, 0xfc, !PT ;  /* 0x00000005041d7212 */ /* 0x000fe200078efcff */
[----:B------:R0:W-:Y:S06]  /*fcb0*/  STL [R1+0x1c], RZ ;  /* 0x00001cff01007387 */ /* 0x0001ec0000100800 */
.L_x_503:
[----:B0-----:R-:W1:Y:S02]  /*fcc0*/  LDC.64 R2, c[0x0][0xc60] ;  /* 0x00031800ff027b82 */ /* 0x001e640000000a00 */
[----:B-1----:R-:W-:-:S05]  /*fcd0*/  IMAD.WIDE R2, R19, 0x4, R2 ;  /* 0x0000000413027825 */ /* 0x002fca00078e0202 */
[----:B--2---:R-:W2:Y:S01]  /*fce0*/  LDG.E R28, desc[UR42][R2.64] ;  /* 0x0000002a021c7981 */ /* 0x004ea2000c1e1900 */
[----:B------:R-:W-:Y:S05]  /*fcf0*/  YIELD ;  /* 0x0000000000007946 */ /* 0x000fea0003800000 */
[----:B------:R-:W-:Y:S01]  /*fd00*/  ULDC.64 UR4, c[0x0][0xa28] ;  /* 0x00028a0000047ab9 */ /* 0x000fe20000000a00 */
[----:B------:R-:W-:Y:S01]  /*fd10*/  ULDC.64 UR6, c[0x0][0xa00] ;  /* 0x0002800000067ab9 */ /* 0x000fe20000000a00 */
[----:B------:R-:W-:Y:S01]  /*fd20*/  ISETP.NE.U32.AND P0, PT, RZ, UR4, PT ;  /* 0x00000004ff007c0c */ /* 0x000fe2000bf05070 */
[----:B------:R-:W-:Y:S01]  /*fd30*/  IMAD.MOV.U32 R27, RZ, RZ, RZ ;  /* 0x000000ffff1b7224 */ /* 0x000fe200078e00ff */
[----:B------:R-:W-:-:S02]  /*fd40*/  ISETP.NE.U32.AND P2, PT, RZ, UR6, PT ;  /* 0x00000006ff007c0c */ /* 0x000fc4000bf45070 */
[----:B------:R-:W-:Y:S02]  /*fd50*/  ISETP.NE.AND.EX P1, PT, RZ, UR5, PT, P0 ;  /* 0x00000005ff007c0c */ /* 0x000fe4000bf25300 */
[----:B------:R-:W-:Y:S01]  /*fd60*/  ISETP.NE.AND.EX P0, PT, RZ, UR7, PT, P2 ;  /* 0x00000007ff007c0c */ /* 0x000fe2000bf05320 */
[----:B0-----:R-:W-:Y:S01]  /*fd70*/  IMAD.MOV.U32 R0, RZ, RZ, RZ ;  /* 0x000000ffff007224 */ /* 0x001fe200078e00ff */
[----:B--2---:R-:W-:-:S11]  /*fd80*/  SHF.R.S32.HI R7, RZ, 0x1f, R28 ;  /* 0x0000001fff077819 */ /* 0x004fd6000001141c */
[C---:B------:R-:W-:Y:S02]  /*fd90*/  @P0 LEA R4, P3, R28.reuse, UR6, 0x2 ;  /* 0x000000061c040c11 */ /* 0x040fe4000f8610ff */
[C---:B------:R-:W-:Y:S02]  /*fda0*/  @P1 LEA R2, P2, R28.reuse, UR4, 0x2 ;  /* 0x000000041c021c11 */ /* 0x040fe4000f8410ff */
[C-C-:B------:R-:W-:Y:S01]  /*fdb0*/  @P0 LEA.HI.X R5, R28.reuse, UR7, R7.reuse, 0x2, P3 ;  /* 0x000000071c050c11 */ /* 0x140fe200098f1407 */
[C---:B------:R-:W-:Y:S01]  /*fdc0*/  IMAD.SHL.U32 R10, R28.reuse, 0x4, RZ ;  /* 0x000000041c0a7824 */ /* 0x040fe200078e00ff */
[C-C-:B------:R-:W-:Y:S01]  /*fdd0*/  @P1 LEA.HI.X R3, R28.reuse, UR5, R7.reuse, 0x2, P2 ;  /* 0x000000051c031c11 */ /* 0x140fe200090f1407 */
[----:B------:R-:W-:Y:S01]  /*fde0*/  ULDC.64 UR4, c[0x0][0xa10] ;  /* 0x0002840000047ab9 */ /* 0x000fe20000000a00 */
[----:B------:R-:W-:Y:S01]  /*fdf0*/  SHF.L.U64.HI R9, R28, 0x2, R7 ;  /* 0x000000021c097819 */ /* 0x000fe20000010207 */
[----:B------:R-:W2:Y:S01]  /*fe00*/  @P0 LDG.E R0, desc[UR42][R4.64] ;  /* 0x0000002a04000981 */ /* 0x000ea2000c1e1900 */
[----:B------:R-:W-:Y:S01]  /*fe10*/  ISETP.NE.U32.AND P2, PT, RZ, UR4, PT ;  /* 0x00000004ff007c0c */ /* 0x000fe2000bf45070 */
[----:B------:R-:W-:Y:S01]  /*fe20*/  IMAD.MOV.U32 R6, RZ, RZ, RZ ;  /* 0x000000ffff067224 */ /* 0x000fe200078e00ff */
[----:B------:R-:W-:Y:S01]  /*fe30*/  ULDC.64 UR6, c[0x0][0xa20] ;  /* 0x0002880000067ab9 */ /* 0x000fe20000000a00 */
[----:B------:R0:W5:Y:S01]  /*fe40*/  @P1 LDG.E R27, desc[UR42][R2.64] ;  /* 0x0000002a021b1981 */ /* 0x000162000c1e1900 */
[----:B------:R-:W-:-:S03]  /*fe50*/  ISETP.NE.AND.EX P1, PT, RZ, UR5, PT, P2 ;  /* 0x00000005ff007c0c */ /* 0x000fc6000bf25320 */
[----:B------:R-:W-:Y:S01]  /*fe60*/  STL [R1+0x8], R10 ;  /* 0x0000080a01007387 */ /* 0x000fe20000100800 */
[----:B0-----:R-:W-:-:S03]  /*fe70*/  IADD3 R2, P2, R10, UR4, RZ ;  /* 0x000000040a027c10 */ /* 0x001fc6000ff5e0ff */
[----:B------:R-:W-:Y:S01]  /*fe80*/  STL [R1+0xc], R9 ;  /* 0x00000c0901007387 */ /* 0x000fe20000100800 */
[----:B------:R-:W-:Y:S01]  /*fe90*/  IADD3.X R3, R9, UR5, RZ, P2, !PT ;  /* 0x0000000509037c10 */ /* 0x000fe200097fe4ff */
[----:B------:R-:W-:Y:S02]  /*fea0*/  ULDC.64 UR4, c[0x0][0xa08] ;  /* 0x0002820000047ab9 */ /* 0x000fe40000000a00 */
[----:B------:R-:W-:Y:S02]  /*feb0*/  ISETP.NE.U32.AND P0, PT, RZ, UR4, PT ;  /* 0x00000004ff007c0c */ /* 0x000fe4000bf05070 */
[----:B------:R-:W5:Y:S02]  /*fec0*/  @P1 LDG.E R7, desc[UR42][R2.64] ;  /* 0x0000002a02071981 */ /* 0x000f64000c1e1900 */
[----:B------:R-:W-:Y:S02]  /*fed0*/  ISETP.NE.AND.EX P0, PT, RZ, UR5, PT, P0 ;  /* 0x00000005ff007c0c */ /* 0x000fe4000bf05300 */
[----:B------:R-:W5:Y:S04]  /*fee0*/  @P1 LDG.E R8, desc[UR42][R2.64+0x4] ;  /* 0x0000042a02081981 */ /* 0x000f68000c1e1900 */
[----:B--2---:R0:W-:Y:S02]  /*fef0*/  STL [R1+0x20], R0 ;  /* 0x0000200001007387 */ /* 0x0041e40000100800 */
[----:B0-----:R-:W-:-:S06]  /*ff00*/  IMAD.MOV.U32 R0, RZ, RZ, RZ ;  /* 0x000000ffff007224 */ /* 0x001fcc00078e00ff */
[----:B------:R0:W5:Y:S02]  /*ff10*/  @P1 LDG.E R0, desc[UR42][R2.64] ;  /* 0x0000002a02001981 */ /* 0x000164000c1e1900 */
[----:B0-----:R-:W-:-:S04]  /*ff20*/  IADD3 R2, P2, R10, UR4, RZ ;  /* 0x000000040a027c10 */ /* 0x001fc8000ff5e0ff */
[----:B------:R-:W-:Y:S01]  /*ff30*/  IADD3.X R3, R9, UR5, RZ, P2, !PT ;  /* 0x0000000509037c10 */ /* 0x000fe200097fe4ff */
[----:B------:R-:W-:-:S04]  /*ff40*/  ULDC.64 UR4, c[0x0][0x3f8] ;  /* 0x0000fe0000047ab9 */ /* 0x000fc80000000a00 */
[----:B------:R-:W5:Y:S01]  /*ff50*/  @P0 LDG.E R6, desc[UR42][R2.64] ;  /* 0x0000002a02060981 */ /* 0x000f62000c1e1900 */
[----:B------:R-:W-:Y:S01]  /*ff60*/  ISETP.NE.U32.AND P2, PT, RZ, UR6, PT ;  /* 0x00000006ff007c0c */ /* 0x000fe2000bf45070 */
[----:B------:R-:W-:-:S03]  /*ff70*/  UISETP.NE.U32.AND UP0, UPT, UR4, URZ, UPT ;  /* 0x0000003f0400728c */ /* 0x000fc6000bf05070 */
[----:B------:R-:W-:Y:S01]  /*ff80*/  ISETP.NE.AND.EX P2, PT, RZ, UR7, PT, P2 ;  /* 0x00000007ff007c0c */ /* 0x000fe2000bf45320 */
[----:B------:R-:W-:Y:S01]  /*ff90*/  UISETP.NE.AND.EX UP0, UPT, UR5, URZ, UPT, UP0 ;  /* 0x0000003f0500728c */ /* 0x000fe2000bf05300 */
[----:B------:R-:W-:Y:S02]  /*ffa0*/  ULDC UR4, c[0x0][0x404] ;  /* 0x0001010000047ab9 */ /* 0x000fe40000000800 */
[----:B------:R-:W-:Y:S01]  /*ffb0*/  ULDC UR5, c[0x0][0x2e0] ;  /* 0x0000b80000057ab9 */ /* 0x000fe20000000800 */
[----:B------:R-:W-:-:S04]  /*ffc0*/  USEL UR4, UR4, 0x1, UP0 ;  /* 0x0000000104047887 */ /* 0x000fc80008000000 */
[----:B------:R-:W-:-:S04]  /*ffd0*/  UIMAD UR4, UR4, UR5, URZ ;  /* 0x00000005040472a4 */ /* 0x000fc8000f8e023f */
[----:B------:R-:W-:-:S04]  /*ffe0*/  @P2 IADD3 R4, P3, R10, UR6, RZ ;  /* 0x000000060a042c10 */ /* 0x000fc8000ff7e0ff */
[----:B------:R-:W-:Y:S01]  /*fff0*/  @P2 IADD3.X R5, R9, UR7, RZ, P3, !PT ;  /* 0x0000000709052c10 */ /* 0x000fe20009ffe4ff */
[----:B------:R-:W-:Y:S01]  /*10000*/  IMAD.U32 R9, RZ, RZ, UR4 ;  /* 0x00000004ff097e24 */ /* 0x000fe2000f8e00ff */
[----:B------:R-:W-:-:S05]  /*10010*/  ULDC UR4, c[0x0][0x338] ;  /* 0x0000ce0000047ab9 */ /* 0x000fca0000000800 */
[----:B------:R0:W5:Y:S02]  /*10020*/  @P2 LDG.E R9, desc[UR42][R4.64] ;  /* 0x0000002a04092981 */ /* 0x000164000c1e1900 */
[----:B0-----:R-:W-:Y:S01]  /*10030*/  IMAD.U32 R4, RZ, RZ, UR4 ;  /* 0x00000004ff047e24 */ /* 0x001fe2000f8e00ff */
[----:B------:R-:W-:Y:S06]  /*10040*/  @P2 BRA `(.L_x_409) ;  /* 0x0000000000102947 */ /* 0x000fec0003800000 */
[----:B------:R-:W-:Y:S05]  /*10050*/  @!P0 BRA `(.L_x_409) ;  /* 0x00000000000c8947 */ /* 0x000fea0003800000 */
[----:B------:R-:W2:Y:S04]  /*10060*/  LDG.E R10, desc[UR42][R2.64] ;  /* 0x0000002a020a7981 */ /* 0x000ea8000c1e1900 */
[----:B-----5:R-:W2:Y:S02]  /*10070*/  LDG.E R9, desc[UR42][R2.64+0x4] ;  /* 0x0000042a02097981 */ /* 0x020ea4000c1e1900 */
[----:B--2---:R-:W-:-:S07]  /*10080*/  IMAD.IADD R9, R9, 0x1, -R10 ;  /* 0x0000000109097824 */ /* 0x004fce00078e0a0a */
.L_x_409:
[----:B-----5:R-:W-:Y:S01]  /*10090*/  @P1 IMAD.IADD R4, R8, 0x1, -R7 ;  /* 0x0000000108041824 */ /* 0x020fe200078e0a07 */
[----:B------:R-:W-:Y:S01]  /*100a0*/  BSSY B0, `(.L_x_410) ;  /* 0x00000e7000007945 */ /* 0x000fe20003800000 */
[--C-:B------:R-:W-:Y:S02]  /*100b0*/  IMAD.IADD R9, R9, 0x1, -R27.reuse ;  /* 0x0000000109097824 */ /* 0x100fe400078e0a1b */
[----:B------:R-:W-:Y:S02]  /*100c0*/  IMAD.IADD R27, R6, 0x1, R27 ;  /* 0x00000001061b7824 */ /* 0x000fe400078e021b */
[----:B------:R-:W-:-:S05]  /*100d0*/  IMAD.IADD R2, R9, 0x1, R4 ;  /* 0x0000000109027824 */ /* 0x000fca00078e0204 */
[----:B------:R0:W-:Y:S02]  /*100e0*/  STL [R1+0x14], R2 ;  /* 0x0000140201007387 */ /* 0x0001e40000100800 */
[----:B0-----:R-:W-:-:S04]  /*100f0*/  VIADD R2, R2, 0x9f ;  /* 0x0000009f02027836 */ /* 0x001fc80000000000 */
[----:B------:R-:W-:-:S05]  /*10100*/  IMAD.HI R2, R2, 0x66666667, RZ ;  /* 0x6666666702027827 */ /* 0x000fca00078e02ff */
[----:B------:R-:W-:-:S04]  /*10110*/  SHF.R.U32.HI R3, RZ, 0x1f, R2 ;  /* 0x0000001fff037819 */ /* 0x000fc80000011602 */
[----:B------:R-:W-:Y:S02]  /*10120*/  LEA.HI.SX32 R5, R2, R3, 0x1a ;  /* 0x0000000302057211 */ /* 0x000fe400078fd2ff */
[----:B------:R-:W-:-:S03]  /*10130*/  IADD3 R2, -R9, RZ, RZ ;  /* 0x000000ff09027210 */ /* 0x000fc60007ffe1ff */
[----:B------:R-:W-:Y:S01]  /*10140*/  IMAD R3, R5, 0xa0, -R9 ;  /* 0x000000a005037824 */ /* 0x000fe200078e0a09 */
[----:B------:R-:W-:Y:S01]  /*10150*/  VIMNMX R2, RZ, R2, !PT ;  /* 0x00000002ff027248 */ /* 0x000fe20007fe0100 */
[----:B------:R0:W-:Y:S03]  /*10160*/  STL [R1+0x18], R5 ;  /* 0x0000180501007387 */ /* 0x0001e60000100800 */
[----:B------:R-:W-:-:S04]  /*10170*/  VIMNMX R3, R3, R4, PT ;  /* 0x0000000403037248 */ /* 0x000fc80003fe0100 */
[----:B------:R-:W-:-:S13]  /*10180*/  ISETP.GT.AND P0, PT, R3, R2, PT ;  /* 0x000000020300720c */ /* 0x000fda0003f04270 */
[----:B------:R-:W-:Y:S02]  /*10190*/  @P0 VIADD R4, R3, 0x9f ;  /* 0x0000009f03040836 */ /* 0x000fe40000000000 */
[----:B------:R-:W-:-:S04]  /*101a0*/  IMAD.WIDE.U32 R2, R2, -0x33333333, RZ ;  /* 0xcccccccd02027825 */ /* 0x000fc800078e00ff */
[----:B------:R-:W-:Y:S01]  /*101b0*/  @P0 IMAD.HI R4, R4, 0x66666667, RZ ;  /* 0x6666666704040827 */ /* 0x000fe200078e02ff */
[----:B------:R-:W-:-:S04]  /*101c0*/  SHF.R.U32.HI R3, RZ, 0x7, R3 ;  /* 0x00000007ff037819 */ /* 0x000fc80000011603 */
[----:B0-----:R-:W-:Y:S01]  /*101d0*/  @P0 SHF.R.U32.HI R5, RZ, 0x1f, R4 ;  /* 0x0000001fff050819 */ /* 0x001fe20000011604 */
[----:B------:R-:W-:-:S03]  /*101e0*/  IMAD.MOV.U32 R2, RZ, RZ, R3 ;  /* 0x000000ffff027224 */ /* 0x000fc600078e0003 */
[----:B------:R-:W-:Y:S02]  /*101f0*/  @P0 LEA.HI.SX32 R2, R4, R5, 0x1a ;  /* 0x0000000504020211 */ /* 0x000fe400078fd2ff */
[----:B------:R-:W-:Y:S02]  /*10200*/  PLOP3.LUT P0, PT, PT, PT, PT, 0x80, 0x0 ;  /* 0x000000000000781c */ /* 0x000fe40003f0f070 */
[----:B------:R-:W-:-:S13]  /*10210*/  ISETP.GT.AND P2, PT, R2, R3, PT ;  /* 0x000000030200720c */ /* 0x000fda0003f44270 */
[----:B------:R-:W-:Y:S05]  /*10220*/  @!P2 BRA `(.L_x_411) ;  /* 0x0000000c0038a947 */ /* 0x000fea0003800000 */
[----:B------:R-:W0:Y:S01]  /*10230*/  LDC R4, c[0x0][0x428] ;  /* 0x00010a00ff047b82 */ /* 0x000e220000000800 */
[----:B------:R-:W-:Y:S01]  /*10240*/  UMOV UR4, 0xffffffff ;  /* 0xffffffff00047882 */ /* 0x000fe20000000000 */
[----:B0-----:R-:W-:-:S13]  /*10250*/  ISETP.NE.AND P0, PT, R4, 0x1, PT ;  /* 0x000000010400780c */ /* 0x001fda0003f05270 */
[----:B------:R-:W0:Y:S08]  /*10260*/  @P0 LDC R5, c[0x0][0x42c] ;  /* 0x00010b00ff050b82 */ /* 0x000e300000000800 */
[----:B------:R-:W1:Y:S01]  /*10270*/  @P0 LDC R7, c[0x0][0x430] ;  /* 0x00010c00ff070b82 */ /* 0x000e620000000800 */
[----:B0-----:R-:W-:-:S04]  /*10280*/  @P0 IMAD.HI.U32 R4, R18, R5, RZ ;  /* 0x0000000512040227 */ /* 0x001fc800078e00ff */
[----:B------:R-:W-:Y:S01]  /*10290*/  IMAD.MOV.U32 R5, RZ, RZ, R18 ;  /* 0x000000ffff057224 */ /* 0x000fe200078e0012 */
[----:B-1----:R-:W-:Y:S02]  /*102a0*/  @P0 SHF.R.U32.HI R5, RZ, R7, R4 ;  /* 0x00000007ff050219 */ /* 0x002fe40000011604 */
[----:B------:R-:W-:Y:S01]  /*102b0*/  SEL R4, R28, RZ, !P1 ;  /* 0x000000ff1c047207 */ /* 0x000fe20004800000 */
[----:B------:R-:W-:Y:S06]  /*102c0*/  BRA.DIV UR4, `(.L_x_412) ;  /* 0x0000004604ac7947 */ /* 0x000fec000b800000 */
[----:B------:R-:W0:Y:S02]  /*102d0*/  S2R R6, SR_TID.X ;  /* 0x0000000000067919 */ /* 0x000e240000002100 */
[----:B0-----:R-:W-:-:S04]  /*102e0*/  SHF.R.U32.HI R6, RZ, 0x5, R6 ;  /* 0x00000005ff067819 */ /* 0x001fc80000011606 */
[----:B------:R-:W-:-:S05]  /*102f0*/  LOP3.LUT R6, R6, 0x3, RZ, 0xc0, !PT ;  /* 0x0000000306067812 */ /* 0x000fca00078ec0ff */
[----:B------:R0:W1:Y:S02]  /*10300*/  SHFL.IDX PT, R14, R6, RZ, 0x1f ;  /* 0x00001fff060e7589 */ /* 0x00006400000e0000 */
.L_x_550:
[----:B-1----:R-:W-:Y:S02]  /*10310*/  ISETP.NE.AND P0, PT, R14, RZ, PT ;  /* 0x000000ff0e00720c */ /* 0x002fe40003f05270 */
[----:B------:R-:W-:-:S11]  /*10320*/  PLOP3.LUT P6, PT, PT, PT, PT, 0x8, 0x0 ;  /* 0x000000000000781c */ /* 0x000fd60003fce170 */
[----:B------:R-:W-:Y:S05]  /*10330*/  @P0 BRA `(.L_x_413) ;  /* 0x00000000000c0947 */ /* 0x000fea0003800000 */
[----:B------:R-:W-:-:S03]  /*10340*/  UMOV UR4, 0xffffffff ;  /* 0xffffffff00047882 */ /* 0x000fc60000000000 */
[----:B------:R-:W-:Y:S05]  /*10350*/  BRA.DIV UR4, `(.L_x_414) ;  /* 0x0000004604bc7947 */ /* 0x000fea000b800000 */
[----:B------:R-:W-:-:S13]  /*10360*/  ELECT P6, URZ, PT ;  /* 0x00000000003f782f */ /* 0x000fda00038c0000 */
.L_x_413:
[----:B0-----:R-:W2:Y:S01]  /*10370*/  LDL R6, [R1+0x1c] ;  /* 0x00001c0001067983 */ /* 0x001ea20000100800 */
[----:B------:R-:W-:Y:S01]  /*10380*/  MOV R8, 0x400 ;  /* 0x0000040000087802 */ /* 0x000fe20000000f00 */
[----:B------:R-:W-:Y:S01]  /*10390*/  BSSY B1, `(.L_x_415) ;  /* 0x000000a000017945 */ /* 0x000fe20003800000 */
[----:B--2---:R-:W-:-:S05]  /*103a0*/  VIADD R7, R6, 0x1 ;  /* 0x0000000106077836 */ /* 0x004fca0000000000 */
[----:B------:R-:W-:-:S04]  /*103b0*/  LEA.HI R6, R7, R7, RZ, 0x1 ;  /* 0x0000000707067211 */ /* 0x000fc800078f08ff */
[----:B------:R-:W-:-:S05]  /*103c0*/  LOP3.LUT R6, R6, 0xfffffffe, RZ, 0xc0, !PT ;  /* 0xfffffffe06067812 */ /* 0x000fca00078ec0ff */
[----:B------:R-:W-:Y:S02]  /*103d0*/  IMAD.IADD R7, R7, 0x1, -R6 ;  /* 0x0000000107077824 */ /* 0x000fe400078e0a06 */
[----:B------:R-:W0:Y:S03]  /*103e0*/  S2R R6, SR_CgaCtaId ;  /* 0x0000000000067919 */ /* 0x000e260000008800 */
[----:B------:R-:W-:Y:S02]  /*103f0*/  SHF.L.U32 R7, R7, 0x1f, RZ ;  /* 0x0000001f07077819 */ /* 0x000fe400000006ff */
[----:B0-----:R-:W-:-:S04]  /*10400*/  LEA R6, R6, R8, 0x18 ;  /* 0x0000000806067211 */ /* 0x001fc800078ec0ff */
[----:B------:R-:W0:Y:S02]  /*10410*/  SYNCS.PHASECHK.TRANS64.TRYWAIT P0, [R6+URZ+0x13220], R7 ;  /* 0x01322007060075a7 */ /* 0x000e24000800017f */
[----:B0-----:R-:W-:Y:S05]  /*10420*/  @!P0 BRA `(.L_x_416) ;  /* 0x0000004400a88947 */ /* 0x001fea0003800000 */
.L_x_553:
[----:B------:R-:W-:Y:S05]  /*10430*/  BSYNC B1 ;  /* 0x0000000000017941 */ /* 0x000fea0003800000 */
.L_x_415:
[----:B------:R-:W-:Y:S04]  /*10440*/  BSSY B1, `(.L_x_417) ;  /* 0x000004d000017945 */ /* 0x000fe80003800000 */
[----:B------:R-:W-:Y:S05]  /*10450*/  @!P6 BRA `(.L_x_418) ;  /* 0x00000004002ce947 */ /* 0x000fea0003800000 */
[----:B------:R-:W1:Y:S01]  /*10460*/  S2R R8, SR_TID.X ;  /* 0x0000000000087919 */ /* 0x000e620000002100 */
[----:B0-----:R-:W-:Y:S01]  /*10470*/  IMAD R7, R24, 0x8, R6 ;  /* 0x0000000818077824 */ /* 0x001fe200078e0206 */
[----:B------:R-:W-:Y:S01]  /*10480*/  BSSY B2, `(.L_x_419) ;  /* 0x0000006000027945 */ /* 0x000fe20003800000 */
[----:B-1----:R-:W-:Y:S02]  /*10490*/  LOP3.LUT R9, R8, 0x7f, RZ, 0xc0, !PT ;  /* 0x0000007f08097812 */ /* 0x002fe400078ec0ff */
[----:B------:R-:W-:Y:S02]  /*104a0*/  SHF.L.U32 R8, R26, 0x1f, RZ ;  /* 0x0000001f1a087819 */ /* 0x000fe400000006ff */
[----:B------:R-:W-:Y:S02]  /*104b0*/  ISETP.NE.AND P1, PT, R9, RZ, PT ;  /* 0x000000ff0900720c */ /* 0x000fe40003f25270 */
[----:B------:R-:W0:Y:S02]  /*104c0*/  SYNCS.PHASECHK.TRANS64.TRYWAIT P0, [R7+URZ+0x132a0], R8 ;  /* 0x0132a008070075a7 */ /* 0x000e24000800017f */
[----:B0-----:R-:W-:Y:S09]  /*104d0*/  @!P0 BRA `(.L_x_420) ;  /* 0x0000004400908947 */ /* 0x001ff20003800000 */
.L_x_554:
[----:B------:R-:W-:Y:S05]  /*104e0*/  BSYNC B2 ;  /* 0x0000000000027941 */ /* 0x000fea0003800000 */
.L_x_419:
[----:B------:R-:W-:Y:S04]  /*104f0*/  BSSY B2, `(.L_x_421) ;  /* 0x0000009000027945 */ /* 0x000fe80003800000 */
[----:B------:R-:W-:Y:S05]  /*10500*/  @P1 BRA `(.L_x_422) ;  /* 0x00000000001c1947 */ /* 0x000fea0003800000 */
[----:B------:R-:W1:Y:S02]  /*10510*/  S2R R9, SR_TID.X ;  /* 0x0000000000097919 */ /* 0x000e640000002100 */
[----:B-1----:R-:W-:Y:S01]  /*10520*/  LOP3.LUT R10, R9, 0x1f, RZ, 0xc0, !PT ;  /* 0x0000001f090a7812 */ /* 0x002fe200078ec0ff */
[----:B------:R-:W-:-:S03]  /*10530*/  IMAD.MOV.U32 R9, RZ, RZ, 0x2800 ;  /* 0x00002800ff097424 */ /* 0x000fc600078e00ff */
[----:B------:R-:W-:Y:S01]  /*10540*/  ISETP.NE.AND P0, PT, R10, RZ, PT ;  /* 0x000000ff0a00720c */ /* 0x000fe20003f05270 */
[----:B------:R1:W-:-:S12]  /*10550*/  SYNCS.ARRIVE.TRANS64 RZ, [R7+URZ+0x13290], R9 ;  /* 0x0132900907ff79a7 */ /* 0x0003d8000800003f */
[----:B-1----:R-:W-:Y:S05]  /*10560*/  @!P0 BRA `(.L_x_422) ;  /* 0x0000000000048947 */ /* 0x002fea0003800000 */
[----:B------:R-:W-:Y:S01]  /*10570*/  BPT.TRAP 0x1 ;  /* 0x000000040000795c */ /* 0x000fe20000300000 */
.L_x_422:
[----:B------:R-:W-:Y:S05]  /*10580*/  BSYNC B2 ;  /* 0x0000000000027941 */ /* 0x000fea0003800000 */
.L_x_421:
[----:B------:R-:W-:Y:S01]  /*10590*/  IMAD.MOV.U32 R13, RZ, RZ, RZ ;  /* 0x000000ffff0d7224 */ /* 0x000fe200078e00ff */
[----:B------:R-:W-:Y:S01]  /*105a0*/  UIADD3 UR4, UP0, UR40, 0x570, URZ ;  /* 0x0000057028047890 */ /* 0x000fe2000ff1e03f */
[----:B------:R-:W-:Y:S01]  /*105b0*/  IMAD R10, R2, 0xa0, R0 ;  /* 0x000000a0020a7824 */ /* 0x000fe200078e0200 */
[----:B------:R-:W-:Y:S01]  /*105c0*/  PLOP3.LUT P0, PT, PT, PT, PT, 0x80, 0x0 ;  /* 0x000000000000781c */ /* 0x000fe20003f0f070 */
[----:B------:R-:W-:Y:S01]  /*105d0*/  IMAD R9, R24, 0x2800, R6 ;  /* 0x0000280018097824 */ /* 0x000fe200078e0206 */
[----:B------:R-:W-:Y:S01]  /*105e0*/  R2UR UR10, R13 ;  /* 0x000000000d0a72ca */ /* 0x000fe200000e0000 */
[----:B------:R-:W-:Y:S01]  /*105f0*/  VIADD R10, R10, 0xffffff60 ;  /* 0xffffff600a0a7836 */ /* 0x000fe20000000000 */
[----:B------:R-:W-:Y:S01]  /*10600*/  UIADD3.X UR5, URZ, UR41, URZ, UP0, !UPT ;  /* 0x000000293f057290 */ /* 0x000fe200087fe43f */
[----:B------:R-:W-:Y:S01]  /*10610*/  VIADD R11, R7, 0x13290 ;  /* 0x00013290070b7836 */ /* 0x000fe20000000000 */
[----:B------:R-:W-:Y:S01]  /*10620*/  UMOV UR6, 0x0 ;  /* 0x0000000000067882 */ /* 0x000fe20000000000 */
[----:B------:R-:W-:Y:S01]  /*10630*/  VIADD R12, R9, 0xe000 ;  /* 0x0000e000090c7836 */ /* 0x000fe20000000000 */
[----:B------:R-:W-:-:S09]  /*10640*/  UMOV UR7, 0x12f00000 ;  /* 0x12f0000000077882 */ /* 0x000fd20000000000 */
.L_x_423:
[----:B------:R-:W-:-:S13]  /*10650*/  @P0 ELECT P2, URZ, PT ;  /* 0x00000000003f082f */ /* 0x000fda0003840000 */
[----:B------:R-:W-:Y:S02]  /*10660*/  @P2 R2UR UR13, R4 ;  /* 0x00000000040d22ca */ /* 0x000fe400000e0000 */
[----:B------:R-:W-:Y:S02]  /*10670*/  @P2 R2UR UR12, R5 ;  /* 0x00000000050c22ca */ /* 0x000fe400000e0000 */
[----:B------:R-:W-:Y:S02]  /*10680*/  @P2 R2UR UR11, R10 ;  /* 0x000000000a0b22ca */ /* 0x000fe400000e0000 */
[----:B------:R-:W-:Y:S02]  /*10690*/  @P2 R2UR UR9, R11 ;  /* 0x000000000b0922ca */ /* 0x000fe400000e0000 */
[----:B------:R-:W-:Y:S02]  /*106a0*/  @P2 R2UR UR8, R12 ;  /* 0x000000000c0822ca */ /* 0x000fe400000e0000 */
[----:B------:R-:W-:-:S02]  /*106b0*/  @P2 PLOP3.LUT P0, PT, P2, PT, PT, 0x8, 0x0 ;  /* 0x000000000000281c */ /* 0x000fc4000170e170 */
[----:B------:R-:W-:-:S09]  /*106c0*/  PLOP3.LUT P2, PT, PT, PT, PT, 0x8, 0x0 ;  /* 0x000000000000781c */ /* 0x000fd20003f4e170 */
[----:B------:R1:W-:Y:S02]  /*106d0*/  UTMALDG.4D [UR8], [UR4], desc[UR6] ;  /* 0x00000608040075b4 */ /* 0x0003e40008019000 */
[----:B-1----:R-:W-:Y:S05]  /*106e0*/  @P0 BRA.U.ANY `(.L_x_423) ;  /* 0xfffffffd00d80947 */ /* 0x002fea000393ffff */
[----:B------:R-:W1:Y:S01]  /*106f0*/  SYNCS.PHASECHK.TRANS64.TRYWAIT P0, [R7+URZ+0x132c0], R8 ;  /* 0x0132c008070075a7 */ /* 0x000e62000800017f */
[----:B------:R-:W-:Y:S04]  /*10700*/  BSSY B2, `(.L_x_424) ;  /* 0x0000002000027945 */ /* 0x000fe80003800000 */
[----:B-1----:R-:W-:Y:S05]  /*10710*/  @!P0 BRA `(.L_x_425) ;  /* 0x0000004400148947 */ /* 0x002fea0003800000 */
.L_x_555:
[----:B------:R-:W-:Y:S05]  /*10720*/  BSYNC B2 ;  /* 0x0000000000027941 */ /* 0x000fea0003800000 */
.L_x_424:
[----:B------:R-:W-:Y:S01]  /*10730*/  BSSY B2, `(.L_x_426) ;  /* 0x000000b000027945 */ /* 0x000fe20003800000 */
[----:B------:R-:W-:Y:S02]  /*10740*/  IMAD.MOV.U32 R14, RZ, RZ, 0x0 ;  /* 0x00000000ff0e7424 */ /* 0x000fe400078e00ff */
[----:B------:R-:W-:Y:S01]  /*10750*/  IMAD.MOV.U32 R15, RZ, RZ, 0x12f00000 ;  /* 0x12f00000ff0f7424 */ /* 0x000fe200078e00ff */
[----:B------:R-:W-:Y:S06]  /*10760*/  @P1 BRA `(.L_x_427) ;  /* 0x00000000001c1947 */ /* 0x000fec0003800000 */
[----:B------:R-:W2:Y:S01]  /*10770*/  S2R R11, SR_TID.X ;  /* 0x00000000000b7919 */ /* 0x000ea20000002100 */
[----:B01----:R-:W-:-:S04]  /*10780*/  IMAD.MOV.U32 R8, RZ, RZ, 0x2800 ;  /* 0x00002800ff087424 */ /* 0x003fc800078e00ff */
[----:B------:R3:W-:Y:S01]  /*10790*/  SYNCS.ARRIVE.TRANS64 RZ, [R7+URZ+0x132b0], R8 ;  /* 0x0132b00807ff79a7 */ /* 0x0007e2000800003f */
[----:B--2---:R-:W-:-:S04]  /*107a0*/  LOP3.LUT R11, R11, 0x1f, RZ, 0xc0, !PT ;  /* 0x0000001f0b0b7812 */ /* 0x004fc800078ec0ff */
[----:B------:R-:W-:-:S13]  /*107b0*/  ISETP.NE.AND P0, PT, R11, RZ, PT ;  /* 0x000000ff0b00720c */ /* 0x000fda0003f05270 */
[----:B---3--:R-:W-:Y:S05]  /*107c0*/  @!P0 BRA `(.L_x_427) ;  /* 0x0000000000048947 */ /* 0x008fea0003800000 */
[----:B------:R-:W-:Y:S01]  /*107d0*/  BPT.TRAP 0x1 ;  /* 0x000000040000795c */ /* 0x000fe20000300000 */
.L_x_427:
[----:B------:R-:W-:Y:S05]  /*107e0*/  BSYNC B2 ;  /* 0x0000000000027941 */ /* 0x000fea0003800000 */
.L_x_426:
[----:B------:R-:W-:Y:S01]  /*107f0*/  R2UR UR10, R13 ;  /* 0x000000000d0a72ca */ /* 0x000fe200000e0000 */
[----:B------:R-:W-:Y:S01]  /*10800*/  UIADD3 UR4, UP0, UR40, 0x670, URZ ;  /* 0x0000067028047890 */ /* 0x000fe2000ff1e03f */
[----:B------:R-:W-:Y:S01]  /*10810*/  R2UR UR6, R14 ;  /* 0x000000000e0672ca */ /* 0x000fe200000e0000 */
[----:B------:R-:W-:Y:S01]  /*10820*/  VIADD R9, R9, 0x6000 ;  /* 0x0000600009097836 */ /* 0x000fe20000000000 */
[----:B------:R-:W-:Y:S01]  /*10830*/  R2UR UR7, R15 ;  /* 0x000000000f0772ca */ /* 0x000fe200000e0000 */
[----:B01----:R-:W-:Y:S01]  /*10840*/  VIADD R7, R7, 0x132b0 ;  /* 0x000132b007077836 */ /* 0x003fe20000000000 */
[----:B------:R-:W-:Y:S01]  /*10850*/  PLOP3.LUT P0, PT, PT, PT, PT, 0x80, 0x0 ;  /* 0x000000000000781c */ /* 0x000fe20003f0f070 */
[----:B------:R-:W-:-:S12]  /*10860*/  UIADD3.X UR5, URZ, UR41, URZ, UP0, !UPT ;  /* 0x000000293f057290 */ /* 0x000fd800087fe43f */
.L_x_428:
        /* <DEDUP_REMOVED lines=10> */
.L_x_418:
[----:B------:R-:W-:Y:S05]  /*10910*/  BSYNC B1 ;  /* 0x0000000000017941 */ /* 0x000fea0003800000 */
.L_x_417:
[----:B------:R-:W-:Y:S01]  /*10920*/  VIADD R2, R2, 0xfffffffe ;  /* 0xfffffffe02027836 */ /* 0x000fe20000000000 */
[----:B------:R-:W-:Y:S01]  /*10930*/  PLOP3.LUT P0, PT, PT, PT, PT, 0x8, 0x0 ;  /* 0x000000000000781c */ /* 0x000fe20003f0e170 */
[----:B------:R-:W-:-:S03]  /*10940*/  VIADD R24, R24, 0x1 ;  /* 0x0000000118187836 */ /* 0x000fc60000000000 */
[----:B------:R-:W-:Y:S02]  /*10950*/  ISETP.GE.AND P2, PT, R2, R3, PT ;  /* 0x000000030200720c */ /* 0x000fe40003f46270 */
[----:B------:R-:W-:-:S04]  /*10960*/  ISETP.NE.AND P1, PT, R24, 0x2, PT ;  /* 0x000000021800780c */ /* 0x000fc80003f25270 */
[----:B0-----:R-:W-:Y:S02]  /*10970*/  SEL R7, RZ, 0x1, P1 ;  /* 0x00000001ff077807 */ /* 0x001fe40000800000 */
[----:B------:R-:W-:Y:S02]  /*10980*/  SEL R24, R24, RZ, P1 ;  /* 0x000000ff18187207 */ /* 0x000fe40000800000 */
[----:B------:R-:W-:-:S03]  /*10990*/  LOP3.LUT R26, R26, R7, RZ, 0x3c, !PT ;  /* 0x000000071a1a7212 */ /* 0x000fc600078e3cff */
[----:B------:R-:W-:Y:S05]  /*109a0*/  @!P2 BRA `(.L_x_411) ;  /* 0x000000040058a947 */ /* 0x000fea0003800000 */
.L_x_441:
[----:B------:R-:W-:Y:S05]  /*109b0*/  YIELD ;  /* 0x0000000000007946 */ /* 0x000fea0003800000 */
[----:B------:R-:W-:Y:S04]  /*109c0*/  BSSY B1, `(.L_x_429) ;  /* 0x000004c000017945 */ /* 0x000fe80003800000 */
[----:B------:R-:W-:Y:S05]  /*109d0*/  @!P6 BRA `(.L_x_430) ;  /* 0x000000040028e947 */ /* 0x000fea0003800000 */
[----:B------:R-:W0:Y:S01]  /*109e0*/  S2R R7, SR_TID.X ;  /* 0x0000000000077919 */ /* 0x000e220000002100 */
[----:B------:R-:W-:Y:S01]  /*109f0*/  SHF.L.U32 R8, R26, 0x1f, RZ ;  /* 0x0000001f1a087819 */ /* 0x000fe200000006ff */
[----:B------:R-:W-:Y:S01]  /*10a00*/  BSSY B2, `(.L_x_431) ;  /* 0x0000006000027945 */ /* 0x000fe20003800000 */
[----:B0-----:R-:W-:Y:S01]  /*10a10*/  LOP3.LUT R9, R7, 0x7f, RZ, 0xc0, !PT ;  /* 0x0000007f07097812 */ /* 0x001fe200078ec0ff */
[----:B------:R-:W-:-:S03]  /*10a20*/  IMAD R7, R24, 0x8, R6 ;  /* 0x0000000818077824 */ /* 0x000fc600078e0206 */
[----:B------:R-:W-:Y:S01]  /*10a30*/  ISETP.NE.AND P2, PT, R9, RZ, PT ;  /* 0x000000ff0900720c */ /* 0x000fe20003f45270 */
[----:B------:R-:W0:Y:S02]  /*10a40*/  SYNCS.PHASECHK.TRANS64.TRYWAIT P1, [R7+URZ+0x132a0], R8 ;  /* 0x0132a008070075a7 */ /* 0x000e24000802017f */
[----:B0-----:R-:W-:Y:S10]  /*10a50*/  @!P1 BRA `(.L_x_432) ;  /* 0x0000004000589947 */ /* 0x001ff40003800000 */
.L_x_556:
[----:B------:R-:W-:Y:S05]  /*10a60*/  BSYNC B2 ;  /* 0x0000000000027941 */ /* 0x000fea0003800000 */
.L_x_431:
        /* <DEDUP_REMOVED lines=9> */
.L_x_434:
[----:B------:R-:W-:Y:S05]  /*10b00*/  BSYNC B2 ;  /* 0x0000000000027941 */ /* 0x000fea0003800000 */
.L_x_433:
        /* <DEDUP_REMOVED lines=10> */
[----:B------:R-:W-:-:S10]  /*10bb0*/  UMOV UR7, 0x12f00000 ;  /* 0x12f0000000077882 */ /* 0x000fd40000000000 */
.L_x_435:
        /* <DEDUP_REMOVED lines=13> */
.L_x_557:
[----:B------:R-:W-:Y:S05]  /*10c90*/  BSYNC B2 ;  /* 0x0000000000027941 */ /* 0x000fea0003800000 */
.L_x_436:
        /* <DEDUP_REMOVED lines=11> */
.L_x_439:
[----:B------:R-:W-:Y:S05]  /*10d50*/  BSYNC B2 ;  /* 0x0000000000027941 */ /* 0x000fea0003800000 */
.L_x_438:
        /* <DEDUP_REMOVED lines=8> */
.L_x_440:
        /* <DEDUP_REMOVED lines=9> */
[----:B0-----:R-:W-:Y:S05]  /*10e70*/  @P1 BRA.U.ANY `(.L_x_440) ;  /* 0xfffffffd00d81947 */ /* 0x001fea000393ffff */
.L_x_430:
[----:B------:R-:W-:Y:S05]  /*10e80*/  BSYNC B1 ;  /* 0x0000000000017941 */ /* 0x000fea0003800000 */
.L_x_429:
[----:B------:R-:W-:Y:S01]  /*10e90*/  ISETP.GT.AND P2, PT, R2, R3, PT ;  /* 0x000000030200720c */ /* 0x000fe20003f44270 */
[----:B------:R-:W-:Y:S02]  /*10ea0*/  VIADD R24, R24, 0x1 ;  /* 0x0000000118187836 */ /* 0x000fe40000000000 */
[----:B------:R-:W-:-:S03]  /*10eb0*/  VIADD R2, R2, 0xffffffff ;  /* 0xffffffff02027836 */ /* 0x000fc60000000000 */
[----:B------:R-:W-:-:S04]  /*10ec0*/  ISETP.NE.AND P1, PT, R24, 0x2, PT ;  /* 0x000000021800780c */ /* 0x000fc80003f25270 */
[----:B------:R-:W-:Y:S02]  /*10ed0*/  SEL R7, RZ, 0x1, P1 ;  /* 0x00000001ff077807 */ /* 0x000fe40000800000 */
[----:B------:R-:W-:Y:S02]  /*10ee0*/  SEL R24, R24, RZ, P1 ;  /* 0x000000ff18187207 */ /* 0x000fe40000800000 */
[----:B------:R-:W-:Y:S01]  /*10ef0*/  LOP3.LUT R26, R26, R7, RZ, 0x3c, !PT ;  /* 0x000000071a1a7212 */ /* 0x000fe200078e3cff */
[----:B------:R-:W-:Y:S06]  /*10f00*/  @P2 BRA `(.L_x_441) ;  /* 0xfffffff800a82947 */ /* 0x000fec000383ffff */
.L_x_411:
[----:B------:R-:W-:Y:S05]  /*10f10*/  BSYNC B0 ;  /* 0x0000000000007941 */ /* 0x000fea0003800000 */
.L_x_410:
[----:B------:R-:W2:Y:S01]  /*10f20*/  LDL R7, [R1+0x14] ;  /* 0x0000140001077983 */ /* 0x000ea20000100800 */
[----:B------:R-:W-:Y:S05]  /*10f30*/  @!P0 WARPSYNC.ALL ;  /* 0x0000000000008948 */ /* 0x000fea0003800000 */
[----:B------:R-:W-:Y:S06]  /*10f40*/  @!P0 BAR.SYNC.DEFER_BLOCKING 0xc, 0x200 ;  /* 0x0308000000008b1d */ /* 0x000fec0000010000 */
[----:B------:R-:W-:Y:S01]  /*10f50*/  BSSY B6, `(.L_x_442) ;  /* 0x0000242000067945 */ /* 0x000fe20003800000 */
[----:B--2---:R-:W-:-:S13]  /*10f60*/  ISETP.GT.AND P0, PT, R7, RZ, PT ;  /* 0x000000ff0700720c */ /* 0x004fda0003f04270 */
[----:B------:R-:W-:Y:S05]  /*10f70*/  @P0 BRA `(.L_x_443) ;  /* 0x0000000000440947 */ /* 0x000fea0003800000 */
        /* <DEDUP_REMOVED lines=17> */
.L_x_443:
[----:B------:R-:W0:Y:S01]  /*11090*/  S2R R3, SR_CgaCtaId ;  /* 0x0000000000037919 */ /* 0x000e220000008800 */
[----:B------:R-:W-:-:S04]  /*110a0*/  MOV R0, 0x400 ;  /* 0x0000040000007802 */ /* 0x000fc80000000f00 */
[----:B0-----:R-:W-:-:S05]  /*110b0*/  LEA R2, R3, R0, 0x18 ;  /* 0x0000000003027211 */ /* 0x001fca00078ec0ff */
[----:B------:R-:W-:-:S05]  /*110c0*/  VIADD R0, R2, 0xe000 ;  /* 0x0000e00002007836 */ /* 0x000fca0000000000 */
[----:B------:R-:W-:-:S13]  /*110d0*/  LOP3.LUT P0, RZ, R0, 0x1bf, RZ, 0xc0, !PT ;  /* 0x000001bf00ff7812 */ /* 0x000fda000780c0ff */
[----:B------:R-:W-:Y:S05]  /*110e0*/  @!P0 BRA `(.L_x_445) ;  /* 0x0000000000408947 */ /* 0x000fea0003800000 */
[----:B------:R-:W-:Y:S01]  /*110f0*/  MOV R2, 0x0 ;  /* 0x0000000000027802 */ /* 0x000fe20000000f00 */
[----:B------:R-:W-:Y:S01]  /*11100*/  ULDC.64 UR6, c[0x4][0x98] ;  /* 0x0100260000067ab9 */ /* 0x000fe20000000a00 */
[----:B------:R-:W-:Y:S01]  /*11110*/  ULDC.64 UR8, c[0x4][0xa0] ;  /* 0x0100280000087ab9 */ /* 0x000fe20000000a00 */
[----:B------:R-:W-:Y:S01]  /*11120*/  ULDC.64 UR4, c[0x4][0x8] ;  /* 0x0100020000047ab9 */ /* 0x000fe20000000a00 */
[----:B------:R-:W-:Y:S02]  /*11130*/  IMAD.U32 R4, RZ, RZ, UR6 ;  /* 0x00000006ff047e24 */ /* 0x000fe4000f8e00ff */
[----:B------:R-:W0:Y:S01]  /*11140*/  LDC.64 R2, c[0x4][R2] ;  /* 0x0100000002027b82 */ /* 0x000e220000000a00 */
[----:B------:R-:W-:Y:S02]  /*11150*/  IMAD.U32 R5, RZ, RZ, UR7 ;  /* 0x00000007ff057e24 */ /* 0x000fe4000f8e00ff */
        /* <DEDUP_REMOVED lines=9> */
.L_x_445:
[----:B------:R-:W0:Y:S01]  /*111f0*/  S2R R20, SR_CgaCtaId ;  /* 0x0000000000147919 */ /* 0x000e220000008800 */
[----:B------:R-:W-:Y:S02]  /*11200*/  MOV R2, 0x400 ;  /* 0x0000040000027802 */ /* 0x000fe40000000f00 */
[----:B------:R-:W-:Y:S02]  /*11210*/  LOP3.LUT R22, R22, 0xfffffffe, RZ, 0xc0, !PT ;  /* 0xfffffffe16167812 */ /* 0x000fe400078ec0ff */
[----:B0-----:R-:W-:-:S05]  /*11220*/  LEA R2, R20, R2, 0x18 ;  /* 0x0000000214027211 */ /* 0x001fca00078ec0ff */
[----:B------:R-:W-:-:S05]  /*11230*/  VIADD R0, R2, 0x6000 ;  /* 0x0000600002007836 */ /* 0x000fca0000000000 */
[----:B------:R-:W-:-:S13]  /*11240*/  LOP3.LUT P0, RZ, R0, 0x1bf, RZ, 0xc0, !PT ;  /* 0x000001bf00ff7812 */ /* 0x000fda000780c0ff */
[----:B------:R-:W-:Y:S01]  /*11250*/  @P0 LOP3.LUT R22, R22, 0x1, RZ, 0xfc, !PT ;  /* 0x0000000116160812 */ /* 0x000fe200078efcff */
[----:B------:R-:W-:Y:S06]  /*11260*/  @!P0 BRA `(.L_x_446) ;  /* 0x0000000000408947 */ /* 0x000fec0003800000 */
        /* <DEDUP_REMOVED lines=16> */
.L_x_446:
        /* <DEDUP_REMOVED lines=10> */
[----:B------:R-:W-:Y:S01]  /*11410*/  IMAD.U32 R4, RZ, RZ, UR6 ;  /* 0x00000006ff047e24 */ /* 0x000fe2000f8e00ff */
[----:B------:R-:W-:Y:S01]  /*11420*/  MOV R6, UR8 ;  /* 0x0000000800067c02 */ /* 0x000fe20008000f00 */
[----:B------:R-:W0:Y:S01]  /*11430*/  LDC.64 R2, c[0x4][R2] ;  /* 0x0100000002027b82 */ /* 0x000e220000000a00 */
[----:B------:R-:W-:Y:S02]  /*11440*/  IMAD.U32 R5, RZ, RZ, UR7 ;  /* 0x00000007ff057e24 */ /* 0x000fe4000f8e00ff */
[----:B------:R-:W-:Y:S02]  /*11450*/  IMAD.U32 R7, RZ, RZ, UR9 ;  /* 0x00000009ff077e24 */ /* 0x000fe4000f8e00ff */
[----:B------:R-:W-:-:S02]  /*11460*/  IMAD.U32 R10, RZ, RZ, UR4 ;  /* 0x00000004ff0a7e24 */ /* 0x000fc4000f8e00ff */
[----:B------:R-:W-:Y:S02]  /*11470*/  IMAD.U32 R11, RZ, RZ, UR5 ;  /* 0x00000005ff0b7e24 */ /* 0x000fe4000f8e00ff */
[----:B------:R-:W-:Y:S02]  /*11480*/  IMAD.MOV.U32 R8, RZ, RZ, 0x70 ;  /* 0x00000070ff087424 */ /* 0x000fe400078e00ff */
[----:B------:R-:W-:Y:S02]  /*11490*/  IMAD.MOV.U32 R12, RZ, RZ, 0x1 ;  /* 0x00000001ff0c7424 */ /* 0x000fe400078e00ff */
[----:B------:R-:W-:-:S07]  /*114a0*/  IMAD.MOV.U32 R13, RZ, RZ, RZ ;  /* 0x000000ffff0d7224 */ /* 0x000fce00078e00ff */
[----:B------:R-:W-:-:S07]  /*114b0*/  LEPC R20, `(.L_x_447) ;  /* 0x000000001014794e */ /* 0x000fce0000000000 */
[----:B0-----:R-:W-:Y:S05]  /*114c0*/  CALL.ABS.NOINC R2 ;  /* 0x0000000002007343 */ /* 0x001fea0003c00000 */
.L_x_447:
        /* <DEDUP_REMOVED lines=22> */
.L_x_448:
[----:B------:R-:W2:Y:S01]  /*11630*/  LDL.LU R2, [R1+0x8] ;  /* 0x0000080001027983 */ /* 0x000ea20000300800 */
[----:B------:R-:W-:Y:S01]  /*11640*/  ULDC.64 UR4, c[0x0][0x9f8] ;  /* 0x00027e0000047ab9 */ /* 0x000fe20000000a00 */
[----:B------:R-:W0:Y:S02]  /*11650*/  LDC R0, c[0x0][0x428] ;  /* 0x00010a00ff007b82 */ /* 0x000e240000000800 */
[----:B------:R-:W3:Y:S04]  /*11660*/  LDL.LU R20, [R1+0xc] ;  /* 0x00000c0001147983 */ /* 0x000ee80000300800 */
[----:B------:R-:W4:Y:S01]  /*11670*/  LDL.LU R21, [R1+0x20] ;  /* 0x0000200001157983 */ /* 0x000f220000300800 */
[----:B------:R-:W-:Y:S01]  /*11680*/  ISETP.NE.U32.AND P0, PT, RZ, UR4, PT ;  /* 0x00000004ff007c0c */ /* 0x000fe2000bf05070 */
[----:B------:R-:W1:Y:S03]  /*11690*/  S2R R4, SR_TID.X ;  /* 0x0000000000047919 */ /* 0x000e660000002100 */
[----:B------:R-:W-:-:S02]  /*116a0*/  ISETP.NE.AND.EX P0, PT, RZ, UR5, PT, P0 ;  /* 0x00000005ff007c0c */ /* 0x000fc4000bf05300 */
[----:B-1----:R-:W-:-:S11]  /*116b0*/  LOP3.LUT R6, R4, 0x7f, RZ, 0xc0, !PT ;  /* 0x0000007f04067812 */ /* 0x002fd600078ec0ff */
[----:B--2---:R-:W-:-:S04]  /*116c0*/  @P0 IADD3 R2, P1, R2, UR4, RZ ;  /* 0x0000000402020c10 */ /* 0x004fc8000ff3e0ff */
[----:B---3--:R-:W-:Y:S01]  /*116d0*/  @P0 IADD3.X R3, R20, UR5, RZ, P1, !PT ;  /* 0x0000000514030c10 */ /* 0x008fe20008ffe4ff */
[----:B------:R-:W-:Y:S01]  /*116e0*/  IMAD.MOV.U32 R20, RZ, RZ, R28 ;  /* 0x000000ffff147224 */ /* 0x000fe200078e001c */
[----:B------:R-:W-:-:S05]  /*116f0*/  ULDC.64 UR4, c[0x0][0xa00] ;  /* 0x0002800000047ab9 */ /* 0x000fca0000000a00 */
[----:B------:R1:W5:Y:S01]  /*11700*/  @P0 LDG.E R20, desc[UR42][R2.64] ;  /* 0x0000002a02140981 */ /* 0x000362000c1e1900 */
[----:B0-----:R-:W-:Y:S01]  /*11710*/  ISETP.NE.AND P0, PT, R0, 0x1, PT ;  /* 0x000000010000780c */ /* 0x001fe20003f05270 */
[----:B------:R-:W-:Y:S01]  /*11720*/  IMAD.MOV.U32 R0, RZ, RZ, R18 ;  /* 0x000000ffff007224 */ /* 0x000fe200078e0012 */
[----:B------:R-:W-:Y:S01]  /*11730*/  ISETP.NE.AND P1, PT, R6, RZ, PT ;  /* 0x000000ff0600720c */ /* 0x000fe20003f25270 */
[----:B----4-:R-:W-:-:S03]  /*11740*/  IMAD R6, R17, 0xc0, R21 ;  /* 0x000000c011067824 */ /* 0x010fc600078e0215 */
[----:B------:R-:W-:-:S07]  /*11750*/  PLOP3.LUT P3, PT, P1, PT, PT, 0x8, 0x0 ;  /* 0x000000000000781c */ /* 0x000fce0000f6e170 */
[----:B------:R-:W0:Y:S02]  /*11760*/  @P0 LDC R5, c[0x0][0x42c] ;  /* 0x00010b00ff050b82 */ /* 0x000e240000000800 */
[----:B------:R-:W-:-:S05]  /*11770*/  VOTEU.ALL UP1, P1 ;  /* 0x00000000003f7886 */ /* 0x000fca0000820000 */
[----:B------:R-:W-:Y:S01]  /*11780*/  @!UP1 UIADD3 UR8, UP0, UR40, 0x270, URZ ;  /* 0x0000027028089890 */ /* 0x000fe2000ff1e03f */
[----:B------:R-:W2:Y:S03]  /*11790*/  @P0 LDC R4, c[0x0][0x430] ;  /* 0x00010c00ff040b82 */ /* 0x000ea60000000800 */
[----:B------:R-:W-:-:S03]  /*117a0*/  @!UP1 UIADD3.X UR9, URZ, UR41, URZ, UP0, !UPT ;  /* 0x000000293f099290 */ /* 0x000fc600087fe43f */
[----:B------:R-:W-:Y:S01]  /*117b0*/  VOTEU.ALL UP0, P1 ;  /* 0x00000000003f7886 */ /* 0x000fe20000800000 */
[----:B0-----:R-:W-:-:S05]  /*117c0*/  @P0 IMAD.HI.U32 R5, R18, R5, RZ ;  /* 0x0000000512050227 */ /* 0x001fca00078e00ff */
[----:B--2---:R-:W-:Y:S02]  /*117d0*/  @P0 SHF.R.U32.HI R0, RZ, R4, R5 ;  /* 0x00000004ff000219 */ /* 0x004fe40000011605 */
[----:B------:R-:W-:-:S04]  /*117e0*/  ISETP.NE.U32.AND P0, PT, RZ, UR4, PT ;  /* 0x00000004ff007c0c */ /* 0x000fc8000bf05070 */
[----:B------:R-:W-:-:S04]  /*117f0*/  ISETP.NE.AND.EX P2, PT, RZ, UR5, PT, P0 ;  /* 0x00000005ff007c0c */ /* 0x000fc8000bf45300 */
[----:B-1----:R-:W-:-:S09]  /*11800*/  SEL R7, R28, RZ, !P2 ;  /* 0x000000ff1c077207 */ /* 0x002fd20005000000 */
.L_x_449:
[----:B------:R-:W-:Y:S02]  /*11810*/  PLOP3.LUT P0, PT, P0, P3, PT, 0xa2, 0x0 ;  /* 0x000000000000781c */ /* 0x000fe40000707472 */
[----:B------:R-:W-:Y:S01]  /*11820*/  @P3 R2UR P0, UR7, R7 ;  /* 0x00000000070732ca */ /* 0x000fe20000000000 */
[----:B------:R-:W-:-:S07]  /*11830*/  UMOV UR4, URZ ;  /* 0x0000003f00047c82 */ /* 0x000fce0008000000 */
[----:B------:R-:W-:Y:S02]  /*11840*/  PLOP3.LUT P0, PT, P0, P3, PT, 0xa2, 0x0 ;  /* 0x000000000000781c */ /* 0x000fe40000707472 */
[----:B------:R-:W-:-:S08]  /*11850*/  @P3 R2UR.OR P0, UR6, R18 ;  /* 0x00000000120632ca */ /* 0x000fd00000100000 */
[----:B------:R-:W-:Y:S02]  /*11860*/  PLOP3.LUT P0, PT, P0, P3, PT, 0xa2, 0x0 ;  /* 0x000000000000781c */ /* 0x000fe40000707472 */
[----:B------:R-:W-:-:S08]  /*11870*/  @P3 R2UR.OR P0, UR5, R6 ;  /* 0x00000000060532ca */ /* 0x000fd00000100000 */
[----:B------:R-:W-:-:S05]  /*11880*/  @P3 PLOP3.LUT P3, PT, P0, PT, PT, 0x80, 0x0 ;  /* 0x000000000000381c */ /* 0x000fca000076f070 */
[----:B------:R0:W-:Y:S08]  /*11890*/  @!UP0 UTMAPF.L2.4D [UR4], [UR8] ;  /* 0x00000004080085b8 */ /* 0x0001f00008018000 */
[----:B0-----:R-:W-:Y:S05]  /*118a0*/  @P3 BRA.U.ANY `(.L_x_449) ;  /* 0xfffffffd00d83947 */ /* 0x001fea000393ffff */
[----:B------:R-:W0:Y:S01]  /*118b0*/  LDC.64 R4, c[0x0][0x3f8] ;  /* 0x0000fe00ff047b82 */ /* 0x000e220000000a00 */
[----:B------:R-:W-:Y:S01]  /*118c0*/  ULDC.64 UR4, c[0x0][0xa08] ;  /* 0x0002820000047ab9 */ /* 0x000fe20000000a00 */
[----:B-----5:R-:W-:Y:S02]  /*118d0*/  SHF.R.S32.HI R17, RZ, 0x1f, R20 ;  /* 0x0000001fff117819 */ /* 0x020fe40000011414 */
[----:B0-----:R-:W-:Y:S01]  /*118e0*/  LOP3.LUT P0, RZ, R4, UR4, RZ, 0xfc, !PT ;  /* 0x0000000404ff7c12 */ /* 0x001fe2000f80fcff */
[----:B------:R-:W-:-:S03]  /*118f0*/  UMOV UR4, 0xffffffff ;  /* 0xffffffff00047882 */ /* 0x000fc60000000000 */
[----:B------:R-:W-:-:S04]  /*11900*/  LOP3.LUT P0, RZ, R5, UR5, RZ, 0xfc, P0 ;  /* 0x0000000505ff7c12 */ /* 0x000fc8000800fcff */
[----:B------:R-:W-:Y:S01]  /*11910*/  SEL R2, R20, RZ, !P0 ;  /* 0x000000ff14027207 */ /* 0x000fe20004000000 */
[----:B------:R-:W-:Y:S08]  /*11920*/  BRA.DIV UR4, `(.L_x_450) ;  /* 0x0000003204cc7947 */ /* 0x000ff0000b800000 */
[----:B------:R-:W0:Y:S02]  /*11930*/  S2R R3, SR_TID.X ;  /* 0x0000000000037919 */ /* 0x000e240000002100 */
[----:B0-----:R-:W-:-:S04]  /*11940*/  SHF.R.U32.HI R3, RZ, 0x5, R3 ;  /* 0x00000005ff037819 */ /* 0x001fc80000011603 */
[----:B------:R-:W-:-:S05]  /*11950*/  LOP3.LUT R3, R3, 0x3, RZ, 0xc0, !PT ;  /* 0x0000000303037812 */ /* 0x000fca00078ec0ff */
[----:B------:R0:W1:Y:S02]  /*11960*/  SHFL.IDX PT, R14, R3, RZ, 0x1f ;  /* 0x00001fff030e7589 */ /* 0x00006400000e0000 */
.L_x_560:
[----:B-1----:R-:W-:Y:S02]  /*11970*/  ISETP.NE.AND P0, PT, R14, RZ, PT ;  /* 0x000000ff0e00720c */ /* 0x002fe40003f05270 */
[----:B------:R-:W-:-:S11]  /*11980*/  PLOP3.LUT P6, PT, PT, PT, PT, 0x8, 0x0 ;  /* 0x000000000000781c */ /* 0x000fd60003fce170 */
[----:B------:R-:W-:Y:S05]  /*11990*/  @P0 BRA `(.L_x_451) ;  /* 0x0000000400ac0947 */ /* 0x000fea0003800000 */
[----:B------:R-:W-:-:S03]  /*119a0*/  UMOV UR4, 0xffffffff ;  /* 0xffffffff00047882 */ /* 0x000fc60000000000 */
[----:B------:R-:W-:Y:S05]  /*119b0*/  BRA.DIV UR4, `(.L_x_452) ;  /* 0x0000003204dc7947 */ /* 0x000fea000b800000 */
[----:B------:R-:W-:-:S13]  /*119c0*/  ELECT P6, URZ, PT ;  /* 0x00000000003f782f */ /* 0x000fda00038c0000 */
.L_x_563:
[----:B------:R-:W-:Y:S05]  /*119d0*/  @!P6 BRA `(.L_x_453) ;  /* 0x000000040048e947 */ /* 0x000fea0003800000 */
[----:B0-----:R-:W2:Y:S01]  /*119e0*/  LDL R3, [R1+0x18] ;  /* 0x0000180001037983 */ /* 0x001ea20000100800 */
[----:B------:R-:W-:-:S04]  /*119f0*/  ISETP.NE.U32.AND P0, PT, R4, RZ, PT ;  /* 0x000000ff0400720c */ /* 0x000fc80003f05070 */
[----:B------:R-:W-:Y:S01]  /*11a00*/  ISETP.NE.AND.EX P0, PT, R5, RZ, PT, P0 ;  /* 0x000000ff0500720c */ /* 0x000fe20003f05300 */
[----:B--2---:R-:W-:-:S12]  /*11a10*/  VIADD R8, R3, 0xffffffff ;  /* 0xffffffff03087836 */ /* 0x004fd80000000000 */
[----:B------:R-:W-:Y:S05]  /*11a20*/  @!P0 BRA `(.L_x_454) ;  /* 0x0000000000448947 */ /* 0x000fea0003800000 */
[----:B------:R-:W0:Y:S01]  /*11a30*/  LDC R10, c[0x0][0x41c] ;  /* 0x00010700ff0a7b82 */ /* 0x000e220000000800 */
[----:B------:R-:W-:Y:S01]  /*11a40*/  ULDC.64 UR4, c[0x0][0x408] ;  /* 0x0001020000047ab9 */ /* 0x000fe20000000a00 */
[----:B0-----:R-:W-:-:S13]  /*11a50*/  ISETP.NE.AND P0, PT, R10, 0x1, PT ;  /* 0x000000010a00780c */ /* 0x001fda0003f05270 */
[----:B------:R-:W0:Y:S02]  /*11a60*/  @P0 LDC.64 R2, c[0x0][0x420] ;  /* 0x00010800ff020b82 */ /* 0x000e240000000a00 */
[----:B0-----:R-:W-:-:S04]  /*11a70*/  @P0 IMAD.HI.U32 R9, R8, R2, RZ ;  /* 0x0000000208090227 */ /* 0x001fc800078e00ff */
[----:B------:R-:W-:Y:S01]  /*11a80*/  IMAD.MOV.U32 R2, RZ, RZ, R8 ;  /* 0x000000ffff027224 */ /* 0x000fe200078e0008 */
[----:B------:R-:W-:Y:S01]  /*11a90*/  @P0 SHF.R.U32.HI R2, RZ, R3, R9 ;  /* 0x00000003ff020219 */ /* 0x000fe20000011609 */
[----:B------:R-:W-:-:S04]  /*11aa0*/  IMAD R9, R17, UR4, RZ ;  /* 0x0000000411097c24 */ /* 0x000fc8000f8e02ff */
[----:B------:R-:W-:Y:S02]  /*11ab0*/  IMAD.MOV R3, RZ, RZ, -R2 ;  /* 0x000000ffff037224 */ /* 0x000fe400078e0a02 */
[----:B------:R-:W-:Y:S02]  /*11ac0*/  IMAD R9, R20, UR5, R9 ;  /* 0x0000000514097c24 */ /* 0x000fe4000f8e0209 */
[----:B------:R-:W-:Y:S01]  /*11ad0*/  IMAD R8, R10, R3, R8 ;  /* 0x000000030a087224 */ /* 0x000fe200078e0208 */
[----:B------:R-:W-:-:S03]  /*11ae0*/  SHF.R.S32.HI R3, RZ, 0x1f, R2 ;  /* 0x0000001fff037819 */ /* 0x000fc60000011402 */
[----:B------:R-:W-:-:S04]  /*11af0*/  IMAD.WIDE.U32 R2, R20, UR4, R2 ;  /* 0x0000000414027c25 */ /* 0x000fc8000f8e0002 */
[----:B------:R-:W-:Y:S01]  /*11b00*/  IMAD.IADD R9, R3, 0x1, R9 ;  /* 0x0000000103097824 */ /* 0x000fe200078e0209 */
[----:B------:R-:W-:-:S04]  /*11b10*/  LEA R4, P0, R2, R4, 0x2 ;  /* 0x0000000402047211 */ /* 0x000fc800078010ff */
[----:B------:R-:W-:-:S05]  /*11b20*/  LEA.HI.X R5, R2, R5, R9, 0x2, P0 ;  /* 0x0000000502057211 */ /* 0x000fca00000f1409 */
[----:B------:R0:W5:Y:S04]  /*11b30*/  LDG.E R2, desc[UR42][R4.64] ;  /* 0x0000002a04027981 */ /* 0x000168000c1e1900 */
.L_x_454:
[----:B0-----:R-:W0:Y:S01]  /*11b40*/  S2R R4, SR_CgaCtaId ;  /* 0x0000000000047919 */ /* 0x001e220000008800 */
[----:B------:R-:W-:Y:S01]  /*11b50*/  MOV R3, 0x400 ;  /* 0x0000040000037802 */ /* 0x000fe20000000f00 */
[----:B------:R-:W1:Y:S03]  /*11b60*/  S2R R5, SR_TID.X ;  /* 0x0000000000057919 */ /* 0x000e660000002100 */
[----:B0-----:R-:W-:Y:S02]  /*11b70*/  LEA R3, R4, R3, 0x18 ;  /* 0x0000000304037211 */ /* 0x001fe400078ec0ff */
[----:B-1----:R-:W-:-:S03]  /*11b80*/  LOP3.LUT R5, R5, 0x7f, RZ, 0xc0, !PT ;  /* 0x0000007f05057812 */ /* 0x002fc600078ec0ff */
[----:B------:R-:W-:Y:S01]  /*11b90*/  IMAD R4, R23, 0x8, R3 ;  /* 0x0000000817047824 */ /* 0x000fe200078e0203 */
[----:B------:R-:W-:Y:S02]  /*11ba0*/  SHF.L.U32 R3, R25, 0x1f, RZ ;  /* 0x0000001f19037819 */ /* 0x000fe400000006ff */
[----:B------:R-:W-:Y:S02]  /*11bb0*/  ISETP.NE.AND P0, PT, R5, RZ, PT ;  /* 0x000000ff0500720c */ /* 0x000fe40003f05270 */
[----:B------:R-:W0:Y:S02]  /*11bc0*/  SYNCS.PHASECHK.TRANS64.TRYWAIT P2, [R4+URZ+0x13280], R3 ;  /* 0x01328003040075a7 */ /* 0x000e24000804017f */
[----:B0-----:R-:W-:Y:S09]  /*11bd0*/  @!P2 BRA `(.L_x_455) ;  /* 0x000000300074a947 */ /* 0x001ff20003800000 */
.L_x_564:
        /* <DEDUP_REMOVED lines=8> */
.L_x_456:
[----:B------:R-:W1:Y:S01]  /*11c60*/  S2R R9, SR_CgaCtaId ;  /* 0x0000000000097919 */ /* 0x000e620000008800 */
[----:B------:R-:W-:Y:S01]  /*11c70*/  MOV R5, 0x400 ;  /* 0x0000040000057802 */ /* 0x000fe20000000f00 */
[----:B------:R-:W-:Y:S01]  /*11c80*/  IMAD R8, R8, 0xa0, R27 ;  /* 0x000000a008087824 */ /* 0x000fe200078e021b */
[----:B------:R-:W-:Y:S01]  /*11c90*/  R2UR UR9, R4 ;  /* 0x00000000040972ca */ /* 0x000fe200000e0000 */
[----:B------:R-:W-:Y:S01]  /*11ca0*/  UIADD3 UR4, UP0, UR40, 0x470, URZ ;  /* 0x0000047028047890 */ /* 0x000fe2000ff1e03f */
[----:B------:R-:W-:Y:S01]  /*11cb0*/  R2UR UR12, R0 ;  /* 0x00000000000c72ca */ /* 0x000fe200000e0000 */
[----:B------:R-:W-:Y:S01]  /*11cc0*/  UMOV UR6, 0x0 ;  /* 0x0000000000067882 */ /* 0x000fe20000000000 */
[----:B-----5:R-:W-:Y:S01]  /*11cd0*/  R2UR UR13, R2 ;  /* 0x00000000020d72ca */ /* 0x020fe200000e0000 */
[----:B------:R-:W-:Y:S01]  /*11ce0*/  UIADD3.X UR5, URZ, UR41, URZ, UP0, !UPT ;  /* 0x000000293f057290 */ /* 0x000fe200087fe43f */
[----:B------:R-:W-:Y:S01]  /*11cf0*/  R2UR UR11, R8 ;  /* 0x00000000080b72ca */ /* 0x000fe200000e0000 */
[----:B------:R-:W-:Y:S01]  /*11d00*/  UMOV UR7, 0x14f00000 ;  /* 0x14f0000000077882 */ /* 0x000fe20000000000 */
[----:B------:R-:W-:-:S05]  /*11d10*/  UMOV UR10, URZ ;  /* 0x0000003f000a7c82 */ /* 0x000fca0008000000 */
[----:B------:R-:W-:Y:S01]  /*11d20*/  UIADD3 UR9, UR9, 0x13270, URZ ;  /* 0x0001327009097890 */ /* 0x000fe2000fffe03f */
[----:B-1----:R-:W-:-:S05]  /*11d30*/  LEA R5, R9, R5, 0x18 ;  /* 0x0000000509057211 */ /* 0x002fca00078ec0ff */
[----:B------:R-:W-:-:S05]  /*11d40*/  IMAD R5, R23, 0x2800, R5 ;  /* 0x0000280017057824 */ /* 0x000fca00078e0205 */
[----:B------:R-:W-:-:S13]  /*11d50*/  R2UR UR8, R5 ;  /* 0x00000000050872ca */ /* 0x000fda00000e0000 */
[----:B------:R-:W-:-:S09]  /*11d60*/  UIADD3 UR8, UR8, 0x6000, URZ ;  /* 0x0000600008087890 */ /* 0x000fd2000fffe03f */
[----:B------:R1:W-:Y:S01]  /*11d70*/  UTMALDG.4D [UR8], [UR4], desc[UR6] ;  /* 0x00000608040075b4 */ /* 0x0003e20008019000 */
[----:B------:R-:W2:Y:S02]  /*11d80*/  SYNCS.PHASECHK.TRANS64.TRYWAIT P2, [R4+URZ+0x13240], R3 ;  /* 0x01324003040075a7 */ /* 0x000ea4000804017f */
[----:B-12---:R-:W-:Y:S05]  /*11d90*/  @!P2 BRA `(.L_x_457) ;  /* 0x000000300018a947 */ /* 0x006fea0003800000 */
.L_x_565:
[----:B------:R-:W-:Y:S05]  /*11da0*/  @P0 BRA `(.L_x_458) ;  /* 0x00000000001c0947 */ /* 0x000fea0003800000 */
[----:B------:R-:W2:Y:S01]  /*11db0*/  S2R R9, SR_TID.X ;  /* 0x0000000000097919 */ /* 0x000ea20000002100 */
[----:B01----:R-:W-:-:S04]  /*11dc0*/  IMAD.MOV.U32 R3, RZ, RZ, 0x2800 ;  /* 0x00002800ff037424 */ /* 0x003fc800078e00ff */
[----:B------:R3:W-:Y:S01]  /*11dd0*/  SYNCS.ARRIVE.TRANS64 RZ, [R4+URZ+0x13230], R3 ;  /* 0x0132300304ff79a7 */ /* 0x0007e2000800003f */
[----:B--2---:R-:W-:-:S04]  /*11de0*/  LOP3.LUT R9, R9, 0x1f, RZ, 0xc0, !PT ;  /* 0x0000001f09097812 */ /* 0x004fc800078ec0ff */
[----:B------:R-:W-:-:S13]  /*11df0*/  ISETP.NE.AND P0, PT, R9, RZ, PT ;  /* 0x000000ff0900720c */ /* 0x000fda0003f05270 */
[----:B---3--:R-:W-:Y:S05]  /*11e00*/  @!P0 BRA `(.L_x_458) ;  /* 0x0000000000048947 */ /* 0x008fea0003800000 */
[----:B------:R-:W-:Y:S01]  /*11e10*/  BPT.TRAP 0x1 ;  /* 0x000000040000795c */ /* 0x000fe20000300000 */
.L_x_458:
        /* <DEDUP_REMOVED lines=13> */
[----:B--2---:R-:W-:Y:S01]  /*11ef0*/  NOP ;  /* 0x0000000000007918 */ /* 0x004fe20000000000 */
.L_x_453:
[----:B------:R-:W2:Y:S01]  /*11f00*/  S2R R5, SR_CgaCtaId ;  /* 0x0000000000057919 */ /* 0x000ea20000008800 */
[----:B01----:R-:W-:Y:S01]  /*11f10*/  MOV R4, 0x400 ;  /* 0x0000040000047802 */ /* 0x003fe20000000f00 */
[----:B------:R-:W-:Y:S05]  /*11f20*/  WARPSYNC.ALL ;  /* 0x0000000000007948 */ /* 0x000fea0003800000 */
[----:B------:R-:W-:Y:S01]  /*11f30*/  BAR.SYNC.DEFER_BLOCKING 0x8, 0x1a0 ;  /* 0x0206800000007b1d */ /* 0x000fe20000010000 */
[----:B------:R-:W-:-:S13]  /*11f40*/  ELECT P0, URZ, PT ;  /* 0x00000000003f782f */ /* 0x000fda0003800000 */
[----:B------:R-:W-:Y:S01]  /*11f50*/  @P0 R2UR UR13, R7 ;  /* 0x00000000070d02ca */ /* 0x000fe200000e0000 */
[----:B------:R-:W-:Y:S01]  /*11f60*/  UIADD3 UR4, UP0, UR40, 0x270, URZ ;  /* 0x0000027028047890 */ /* 0x000fe2000ff1e03f */
[----:B------:R-:W-:Y:S02]  /*11f70*/  @P0 R2UR UR12, R18 ;  /* 0x00000000120c02ca */ /* 0x000fe400000e0000 */
[----:B------:R-:W-:Y:S01]  /*11f80*/  @P0 R2UR UR11, R6 ;  /* 0x00000000060b02ca */ /* 0x000fe200000e0000 */
[----:B------:R-:W-:Y:S01]  /*11f90*/  UIADD3.X UR5, URZ, UR41, URZ, UP0, !UPT ;  /* 0x000000293f057290 */ /* 0x000fe200087fe43f */
[----:B------:R-:W-:Y:S01]  /*11fa0*/  UMOV UR6, 0x0 ;  /* 0x0000000000067882 */ /* 0x000fe20000000000 */
[----:B------:R-:W-:Y:S01]  /*11fb0*/  UMOV UR7, 0x12f00000 ;  /* 0x12f0000000077882 */ /* 0x000fe20000000000 */
[----:B------:R-:W-:Y:S01]  /*11fc0*/  UMOV UR10, URZ ;  /* 0x0000003f000a7c82 */ /* 0x000fe20008000000 */
[----:B------:R-:W-:Y:S01]  /*11fd0*/  @P0 IMAD.MOV.U32 R3, RZ, RZ, 0x3000 ;  /* 0x00003000ff030424 */ /* 0x000fe200078e00ff */
[----:B--2---:R-:W-:-:S04]  /*11fe0*/  LEA R4, R5, R4, 0x18 ;  /* 0x0000000405047211 */ /* 0x004fc800078ec0ff */
[----:B------:R-:W-:Y:S01]  /*11ff0*/  R2UR UR9, R4 ;  /* 0x00000000040972ca */ /* 0x000fe200000e0000 */
[----:B------:R1:W-:-:S12]  /*12000*/  @P0 SYNCS.ARRIVE.TRANS64 RZ, [R4+URZ+0x13200], R3 ;  /* 0x0132000304ff09a7 */ /* 0x0003d8000800003f */
[----:B------:R-:W-:Y:S02]  /*12010*/  UIADD3 UR8, UR9, 0xb000, URZ ;  /* 0x0000b00009087890 */ /* 0x000fe4000fffe03f */
[----:B------:R-:W-:-:S09]  /*12020*/  UIADD3 UR9, UR9, 0x13200, URZ ;  /* 0x0001320009097890 */ /* 0x000fd2000fffe03f */
[----:B------:R1:W-:Y:S02]  /*12030*/  UTMALDG.4D [UR8], [UR4], desc[UR6] ;  /* 0x00000608040075b4 */ /* 0x0003e40008019000 */
[----:B-1----:R-:W-:Y:S01]  /*12040*/  NOP ;  /* 0x0000000000007918 */ /* 0x002fe20000000000 */
.L_x_451:
[----:B------:R-:W2:Y:S04]  /*12050*/  LDL.LU R7, [R1+0x1c] ;  /* 0x00001c0001077983 */ /* 0x000ea80000300800 */
[----:B------:R-:W3:Y:S01]  /*12060*/  LDL.LU R4, [R1+0x14] ;  /* 0x0000140001047983 */ /* 0x000ee20000300800 */
[----:B------:R-:W-:Y:S01]  /*12070*/  MOV R5, 0x400 ;  /* 0x0000040000057802 */ /* 0x000fe20000000f00 */
[----:B------:R-:W-:Y:S01]  /*12080*/  BSSY B0, `(.L_x_459) ;  /* 0x000000c000007945 */ /* 0x000fe20003800000 */
[----:B------:R-:W1:Y:S02]  /*12090*/  S2R R6, SR_CgaCtaId ;  /* 0x0000000000067919 */ /* 0x000e640000008800 */
[----:B-1----:R-:W-:Y:S01]  /*120a0*/  LEA R5, R6, R5, 0x18 ;  /* 0x0000000506057211 */ /* 0x002fe200078ec0ff */
[----:B--2---:R-:W-:Y:S01]  /*120b0*/  VIADD R7, R7, 0x1 ;  /* 0x0000000107077836 */ /* 0x004fe20000000000 */
[----:B---3--:R-:W-:-:S04]  /*120c0*/  ISETP.GE.AND P2, PT, R4, 0xa1, PT ;  /* 0x000000a10400780c */ /* 0x008fc80003f46270 */
[----:B------:R1:W-:Y:S01]  /*120d0*/  STL [R1+0x1c], R7 ;  /* 0x00001c0701007387 */ /* 0x0003e20000100800 */
[----:B0-----:R-:W-:-:S04]  /*120e0*/  LEA.HI R3, R7, R7, RZ, 0x1 ;  /* 0x0000000707037211 */ /* 0x001fc800078f08ff */
[----:B------:R-:W-:-:S05]  /*120f0*/  LOP3.LUT R3, R3, 0xfffffffe, RZ, 0xc0, !PT ;  /* 0xfffffffe03037812 */ /* 0x000fca00078ec0ff */
[----:B------:R-:W-:-:S05]  /*12100*/  IMAD.IADD R3, R7, 0x1, -R3 ;  /* 0x0000000107037824 */ /* 0x000fca00078e0a03 */
[----:B------:R-:W-:-:S04]  /*12110*/  SHF.L.U32 R3, R3, 0x1f, RZ ;  /* 0x0000001f03037819 */ /* 0x000fc800000006ff */
[----:B------:R-:W0:Y:S02]  /*12120*/  SYNCS.PHASECHK.TRANS64.TRYWAIT P0, [R5+URZ+0x13220], R3 ;  /* 0x01322003050075a7 */ /* 0x000e24000800017f */
[----:B01----:R-:W-:Y:S05]  /*12130*/  @!P0 BRA `(.L_x_460) ;  /* 0x0000002c00448947 */ /* 0x003fea0003800000 */
.L_x_566:
[----:B------:R-:W-:Y:S05]  /*12140*/  BSYNC B0 ;  /* 0x0000000000007941 */ /* 0x000fea0003800000 */
.L_x_459:
[----:B------:R-:W-:Y:S05]  /*12150*/  @!P2 BRA `(.L_x_461) ;  /* 0x0000000c000ca947 */ /* 0x000fea0003800000 */
[----:B0-----:R-:W2:Y:S01]  /*12160*/  LDL.LU R4, [R1+0x18] ;  /* 0x0000180001047983 */ /* 0x001ea20000300800 */
[----:B------:R-:W-:Y:S02]  /*12170*/  IMAD.MOV.U32 R8, RZ, RZ, R23 ;  /* 0x000000ffff087224 */ /* 0x000fe400078e0017 */
[----:B------:R-:W-:Y:S02]  /*12180*/  IMAD.MOV.U32 R9, RZ, RZ, R25 ;  /* 0x000000ffff097224 */ /* 0x000fe400078e0019 */
[----:B--2---:R-:W-:-:S07]  /*12190*/  VIADD R3, R4, 0xfffffffe ;  /* 0xfffffffe04037836 */ /* 0x004fce0000000000 */
.L_x_481:
[----:B------:R-:W-:Y:S01]  /*121a0*/  VIADD R23, R8, 0x1 ;  /* 0x0000000108177836 */ /* 0x000fe20000000000 */
[----:B------:R-:W-:Y:S05]  /*121b0*/  YIELD ;  /* 0x0000000000007946 */ /* 0x000fea0003800000 */
[----:B------:R-:W-:Y:S01]  /*121c0*/  ISETP.NE.AND P0, PT, R23, 0x2, PT ;  /* 0x000000021700780c */ /* 0x000fe20003f05270 */
[----:B------:R-:W-:Y:S03]  /*121d0*/  BSSY B0, `(.L_x_462) ;  /* 0x000006c000007945 */ /* 0x000fe60003800000 */
[----:B-1----:R-:W-:-:S02]  /*121e0*/  SEL R4, RZ, 0x1, P0 ;  /* 0x00000001ff047807 */ /* 0x002fc40000000000 */
[----:B------:R-:W-:Y:S02]  /*121f0*/  SEL R23, R23, RZ, P0 ;  /* 0x000000ff17177207 */ /* 0x000fe40000000000 */
[----:B------:R-:W-:Y:S01]  /*12200*/  LOP3.LUT R25, R9, R4, RZ, 0x3c, !PT ;  /* 0x0000000409197212 */ /* 0x000fe200078e3cff */
[----:B------:R-:W-:Y:S06]  /*12210*/  @!P6 BRA `(.L_x_463) ;  /* 0x00000004009ce947 */ /* 0x000fec0003800000 */
[----:B------:R-:W-:Y:S01]  /*12220*/  ULDC.64 UR4, c[0x0][0x3f8] ;  /* 0x0000fe0000047ab9 */ /* 0x000fe20000000a00 */
[----:B------:R-:W-:Y:S01]  /*12230*/  IMAD.MOV.U32 R10, RZ, RZ, R3 ;  /* 0x000000ffff0a7224 */ /* 0x000fe200078e0003 */
[----:B------:R-:W-:-:S04]  /*12240*/  ISETP.NE.U32.AND P0, PT, RZ, UR4, PT ;  /* 0x00000004ff007c0c */ /* 0x000fc8000bf05070 */
[----:B------:R-:W-:-:S13]  /*12250*/  ISETP.NE.AND.EX P0, PT, RZ, UR5, PT, P0 ;  /* 0x00000005ff007c0c */ /* 0x000fda000bf05300 */
        /* <DEDUP_REMOVED lines=19> */
.L_x_464:
[----:B0-----:R-:W0:Y:S01]  /*12390*/  S2R R6, SR_CgaCtaId ;  /* 0x0000000000067919 */ /* 0x001e220000008800 */
[----:B------:R-:W-:Y:S01]  /*123a0*/  MOV R4, 0x400 ;  /* 0x0000040000047802 */ /* 0x000fe20000000f00 */
[----:B------:R-:W-:Y:S01]  /*123b0*/  BSSY B1, `(.L_x_465) ;  /* 0x0000009000017945 */ /* 0x000fe20003800000 */
[----:B------:R-:W1:Y:S02]  /*123c0*/  S2R R5, SR_TID.X ;  /* 0x0000000000057919 */ /* 0x000e640000002100 */
[----:B0-----:R-:W-:Y:S02]  /*123d0*/  LEA R4, R6, R4, 0x18 ;  /* 0x0000000406047211 */ /* 0x001fe400078ec0ff */
[----:B-1----:R-:W-:-:S03]  /*123e0*/  LOP3.LUT R5, R5, 0x7f, RZ, 0xc0, !PT ;  /* 0x0000007f05057812 */ /* 0x002fc600078ec0ff */
[----:B------:R-:W-:Y:S01]  /*123f0*/  IMAD R7, R23, 0x8, R4 ;  /* 0x0000000817077824 */ /* 0x000fe200078e0204 */
[----:B------:R-:W-:Y:S02]  /*12400*/  SHF.L.U32 R4, R25, 0x1f, RZ ;  /* 0x0000001f19047819 */ /* 0x000fe400000006ff */
[----:B------:R-:W-:Y:S02]  /*12410*/  ISETP.NE.AND P2, PT, R5, RZ, PT ;  /* 0x000000ff0500720c */ /* 0x000fe40003f45270 */
[----:B------:R-:W0:Y:S02]  /*12420*/  SYNCS.PHASECHK.TRANS64.TRYWAIT P0, [R7+URZ+0x13280], R4 ;  /* 0x01328004070075a7 */ /* 0x000e24000800017f */
[----:B0-----:R-:W-:Y:S09]  /*12430*/  @!P0 BRA `(.L_x_466) ;  /* 0x0000002800a48947 */ /* 0x001ff20003800000 */
.L_x_567:
[----:B------:R-:W-:Y:S05]  /*12440*/  BSYNC B1 ;  /* 0x0000000000017941 */ /* 0x000fea0003800000 */
.L_x_465:
[----:B------:R-:W-:Y:S04]  /*12450*/  BSSY B1, `(.L_x_467) ;  /* 0x0000009000017945 */ /* 0x000fe80003800000 */
[----:B------:R-:W-:Y:S05]  /*12460*/  @P2 BRA `(.L_x_468) ;  /* 0x00000000001c2947 */ /* 0x000fea0003800000 */
[----:B------:R-:W1:Y:S01]  /*12470*/  S2R R5, SR_TID.X ;  /* 0x0000000000057919 */ /* 0x000e620000002100 */
[----:B------:R-:W-:-:S04]  /*12480*/  IMAD.MOV.U32 R6, RZ, RZ, 0x2800 ;  /* 0x00002800ff067424 */ /* 0x000fc800078e00ff */
[----:B------:R2:W-:Y:S01]  /*12490*/  SYNCS.ARRIVE.TRANS64 RZ, [R7+URZ+0x13270], R6 ;  /* 0x0132700607ff79a7 */ /* 0x0005e2000800003f */
[----:B-1----:R-:W-:-:S04]  /*124a0*/  LOP3.LUT R5, R5, 0x1f, RZ, 0xc0, !PT ;  /* 0x0000001f05057812 */ /* 0x002fc800078ec0ff */
[----:B------:R-:W-:-:S13]  /*124b0*/  ISETP.NE.AND P0, PT, R5, RZ, PT ;  /* 0x000000ff0500720c */ /* 0x000fda0003f05270 */
[----:B--2---:R-:W-:Y:S05]  /*124c0*/  @!P0 BRA `(.L_x_468) ;  /* 0x0000000000048947 */ /* 0x004fea0003800000 */
[----:B------:R-:W-:Y:S01]  /*124d0*/  BPT.TRAP 0x1 ;  /* 0x000000040000795c */ /* 0x000fe20000300000 */
.L_x_468:
[----:B------:R-:W-:Y:S05]  /*124e0*/  BSYNC B1 ;  /* 0x0000000000017941 */ /* 0x000fea0003800000 */
.L_x_467:
[----:B------:R-:W1:Y:S01]  /*124f0*/  S2R R6, SR_CgaCtaId ;  /* 0x0000000000067919 */ /* 0x000e620000008800 */
[----:B------:R-:W-:Y:S01]  /*12500*/  IMAD.MOV.U32 R11, RZ, RZ, RZ ;  /* 0x000000ffff0b7224 */ /* 0x000fe200078e00ff */
[----:B------:R-:W-:Y:S01]  /*12510*/  MOV R5, 0x400 ;  /* 0x0000040000057802 */ /* 0x000fe20000000f00 */
[----:B------:R-:W-:Y:S01]  /*12520*/  UIADD3 UR4, UP0, UR40, 0x470, URZ ;  /* 0x0000047028047890 */ /* 0x000fe2000ff1e03f */
[----:B------:R-:W-:Y:S01]  /*12530*/  PLOP3.LUT P0, PT, PT, PT, PT, 0x80, 0x0 ;  /* 0x000000000000781c */ /* 0x000fe20003f0f070 */
[----:B------:R-:W-:Y:S01]  /*12540*/  IMAD R10, R10, 0xa0, R27 ;  /* 0x000000a00a0a7824 */ /* 0x000fe200078e021b */
[----:B------:R-:W-:Y:S01]  /*12550*/  R2UR UR10, R11 ;  /* 0x000000000b0a72ca */ /* 0x000fe200000e0000 */
[----:B------:R-:W-:Y:S01]  /*12560*/  VIADD R12, R7, 0x13270 ;  /* 0x00013270070c7836 */ /* 0x000fe20000000000 */
[----:B------:R-:W-:Y:S01]  /*12570*/  UIADD3.X UR5, URZ, UR41, URZ, UP0, !UPT ;  /* 0x000000293f057290 */ /* 0x000fe200087fe43f */
[----:B------:R-:W-:Y:S01]  /*12580*/  UMOV UR6, 0x0 ;  /* 0x0000000000067882 */ /* 0x000fe20000000000 */
[----:B------:R-:W-:Y:S01]  /*12590*/  UMOV UR7, 0x14f00000 ;  /* 0x14f0000000077882 */ /* 0x000fe20000000000 */
[----:B-1----:R-:W-:-:S05]  /*125a0*/  LEA R5, R6, R5, 0x18 ;  /* 0x0000000506057211 */ /* 0x002fca00078ec0ff */
[----:B------:R-:W-:-:S04]  /*125b0*/  IMAD R6, R23, 0x2800, R5 ;  /* 0x0000280017067824 */ /* 0x000fc800078e0205 */
[----:B------:R-:W-:-:S07]  /*125c0*/  VIADD R5, R6, 0x6000 ;  /* 0x0000600006057836 */ /* 0x000fce0000000000 */
.L_x_469:
[----:B------:R-:W-:-:S13]  /*125d0*/  @P0 ELECT P3, URZ, PT ;  /* 0x00000000003f082f */ /* 0x000fda0003860000 */
[----:B-----5:R-:W-:Y:S02]  /*125e0*/  @P3 R2UR UR13, R2 ;  /* 0x00000000020d32ca */ /* 0x020fe400000e0000 */
        /* <DEDUP_REMOVED lines=11> */
.L_x_568:
[----:B------:R-:W-:Y:S05]  /*126a0*/  BSYNC B1 ;  /* 0x0000000000017941 */ /* 0x000fea0003800000 */
.L_x_470:
[----:B------:R-:W-:Y:S01]  /*126b0*/  BSSY B1, `(.L_x_472) ;  /* 0x000000b000017945 */ /* 0x000fe20003800000 */
[----:B01----:R-:W-:Y:S02]  /*126c0*/  IMAD.MOV.U32 R4, RZ, RZ, 0x0 ;  /* 0x00000000ff047424 */ /* 0x003fe400078e00ff */
[----:B------:R-:W-:Y:S01]  /*126d0*/  IMAD.MOV.U32 R5, RZ, RZ, 0x14f00000 ;  /* 0x14f00000ff057424 */ /* 0x000fe200078e00ff */
[----:B------:R-:W-:Y:S06]  /*126e0*/  @P2 BRA `(.L_x_473) ;  /* 0x00000000001c2947 */ /* 0x000fec0003800000 */
[----:B------:R-:W0:Y:S02]  /*126f0*/  S2R R12, SR_TID.X ;  /* 0x00000000000c7919 */ /* 0x000e240000002100 */
[----:B0-----:R-:W-:Y:S01]  /*12700*/  LOP3.LUT R13, R12, 0x1f, RZ, 0xc0, !PT ;  /* 0x0000001f0c0d7812 */ /* 0x001fe200078ec0ff */
[----:B------:R-:W-:-:S03]  /*12710*/  IMAD.MOV.U32 R12, RZ, RZ, 0x2800 ;  /* 0x00002800ff0c7424 */ /* 0x000fc600078e00ff */
[----:B------:R-:W-:Y:S01]  /*12720*/  ISETP.NE.AND P0, PT, R13, RZ, PT ;  /* 0x000000ff0d00720c */ /* 0x000fe20003f05270 */
[----:B------:R0:W-:-:S12]  /*12730*/  SYNCS.ARRIVE.TRANS64 RZ, [R7+URZ+0x13230], R12 ;  /* 0x0132300c07ff79a7 */ /* 0x0001d8000800003f */
[----:B0-----:R-:W-:Y:S05]  /*12740*/  @!P0 BRA `(.L_x_473) ;  /* 0x0000000000048947 */ /* 0x001fea0003800000 */
[----:B------:R-:W-:Y:S01]  /*12750*/  BPT.TRAP 0x1 ;  /* 0x000000040000795c */ /* 0x000fe20000300000 */
.L_x_473:
[----:B------:R-:W-:Y:S05]  /*12760*/  BSYNC B1 ;  /* 0x0000000000017941 */ /* 0x000fea0003800000 */
.L_x_472:
[----:B------:R-:W-:Y:S01]  /*12770*/  R2UR UR6, R4 ;  /* 0x00000000040672ca */ /* 0x000fe200000e0000 */
[----:B------:R-:W-:Y:S01]  /*12780*/  UIADD3 UR4, UP0, UR40, 0x370, URZ ;  /* 0x0000037028047890 */ /* 0x000fe2000ff1e03f */
[----:B------:R-:W-:Y:S01]  /*12790*/  R2UR UR7, R5 ;  /* 0x00000000050772ca */ /* 0x000fe200000e0000 */
[----:B------:R-:W-:Y:S01]  /*127a0*/  VIADD R6, R6, 0xe000 ;  /* 0x0000e00006067836 */ /* 0x000fe20000000000 */
[----:B------:R-:W-:Y:S01]  /*127b0*/  R2UR UR10, R11 ;  /* 0x000000000b0a72ca */ /* 0x000fe200000e0000 */
[----:B------:R-:W-:Y:S01]  /*127c0*/  VIADD R7, R7, 0x13230 ;  /* 0x0001323007077836 */ /* 0x000fe20000000000 */
[----:B------:R-:W-:Y:S01]  /*127d0*/  PLOP3.LUT P0, PT, PT, PT, PT, 0x80, 0x0 ;  /* 0x000000000000781c */ /* 0x000fe20003f0f070 */
[----:B------:R-:W-:-:S12]  /*127e0*/  UIADD3.X UR5, URZ, UR41, URZ, UP0, !UPT ;  /* 0x000000293f057290 */ /* 0x000fd800087fe43f */
.L_x_474:
        /* <DEDUP_REMOVED lines=10> */
.L_x_463:
[----:B------:R-:W-:Y:S05]  /*12890*/  BSYNC B0 ;  /* 0x0000000000007941 */ /* 0x000fea0003800000 */
.L_x_462:
[----:B------:R-:W-:-:S06]  /*128a0*/  UISETP.NE.AND UP0, UPT, UR36, 0x3, UPT ;  /* 0x000000032400788c */ /* 0x000fcc000bf05270 */
[----:B------:R-:W-:-:S13]  /*128b0*/  PLOP3.LUT P0, PT, PT, PT, UP0, 0x80, 0x0 ;  /* 0x000000000000781c */ /* 0x000fda0003f0f008 */
[----:B------:R-:W-:Y:S05]  /*128c0*/  @!P0 BRA `(.L_x_475) ;  /* 0x0000000000048947 */ /* 0x000fea0003800000 */
[----:B------:R-:W-:Y:S01]  /*128d0*/  BPT.TRAP 0x1 ;  /* 0x000000040000795c */ /* 0x000fe20000300000 */
.L_x_475:
[----:B------:R-:W0:Y:S01]  /*128e0*/  S2R R6, SR_CgaCtaId ;  /* 0x0000000000067919 */ /* 0x000e220000008800 */
[----:B------:R-:W-:Y:S01]  /*128f0*/  MOV R5, 0x400 ;  /* 0x0000040000057802 */ /* 0x000fe20000000f00 */
[----:B------:R-:W-:Y:S01]  /*12900*/  BSSY B0, `(.L_x_476) ;  /* 0x0000009000007945 */ /* 0x000fe20003800000 */
[----:B------:R-:W-:-:S04]  /*12910*/  LOP3.LUT R4, R9, 0x1, RZ, 0x3c, !PT ;  /* 0x0000000109047812 */ /* 0x000fc800078e3cff */
[----:B------:R-:W-:Y:S02]  /*12920*/  SHF.L.U32 R4, R4, 0x1f, RZ ;  /* 0x0000001f04047819 */ /* 0x000fe400000006ff */
[----:B0-----:R-:W-:-:S05]  /*12930*/  LEA R5, R6, R5, 0x18 ;  /* 0x0000000506057211 */ /* 0x001fca00078ec0ff */
[----:B------:R-:W-:Y:S02]  /*12940*/  IMAD R13, R8, 0x8, R5 ;  /* 0x00000008080d7824 */ /* 0x000fe400078e0205 */
[----:B------:R-:W-:Y:S02]  /*12950*/  IMAD.U32 R5, RZ, RZ, UR39 ;  /* 0x00000027ff057e24 */ /* 0x000fe4000f8e00ff */
[----:B------:R-:W0:Y:S03]  /*12960*/  SYNCS.PHASECHK.TRANS64.TRYWAIT P2, [R13+URZ+0x13270], R4 ;  /* 0x013270040d0075a7 */ /* 0x000e26000804017f */
[----:B------:R-:W-:Y:S01]  /*12970*/  ISETP.NE.AND P0, PT, R5, 0x3, PT ;  /* 0x000000030500780c */ /* 0x000fe20003f05270 */
[----:B0-----:R-:W-:-:S12]  /*12980*/  @!P2 BRA `(.L_x_477) ;  /* 0x000000240078a947 */ /* 0x001fd80003800000 */
.L_x_569:
[----:B------:R-:W-:Y:S05]  /*12990*/  BSYNC B0 ;  /* 0x0000000000007941 */ /* 0x000fea0003800000 */
.L_x_476:
[----:B------:R-:W-:Y:S05]  /*129a0*/  @!P0 BRA `(.L_x_478) ;  /* 0x0000000000048947 */ /* 0x000fea0003800000 */
[----:B------:R-:W-:Y:S01]  /*129b0*/  BPT.TRAP 0x1 ;  /* 0x000000040000795c */ /* 0x000fe20000300000 */
.L_x_478:
[----:B0-----:R-:W-:Y:S01]  /*129c0*/  SHF.L.U32 R4, R9, 0x1f, RZ ;  /* 0x0000001f09047819 */ /* 0x001fe200000006ff */
[----:B------:R-:W-:-:S03]  /*129d0*/  IMAD R10, R8, 0x2800, RZ ;  /* 0x00002800080a7824 */ /* 0x000fc600078e02ff */
[----:B------:R-:W0:Y:S02]  /*129e0*/  SYNCS.PHASECHK.TRANS64.TRYWAIT P2, [R13+URZ+0x13260], R4 ;  /* 0x013260040d0075a7 */ /* 0x000e24000804017f */
[----:B0-----:R-:W-:Y:S05]  /*129f0*/  @!P2 BRA `(.L_x_479) ;  /* 0x000000240070a947 */ /* 0x001fea0003800000 */
.L_x_570:
[----:B------:R-:W2:Y:S01]  /*12a00*/  LDL R5, [R1] ;  /* 0x0000000001057983 */ /* 0x000ea20000100800 */
[----:B------:R-:W-:Y:S01]  /*12a10*/  MOV R15, 0x400 ;  /* 0x00000400000f7802 */ /* 0x000fe20000000f00 */
[----:B------:R-:W-:Y:S05]  /*12a20*/  WARPSYNC.ALL ;  /* 0x0000000000007948 */ /* 0x000fea0003800000 */
[----:B------:R-:W1:Y:S01]  /*12a30*/  S2R R18, SR_CgaCtaId ;  /* 0x0000000000127919 */ /* 0x000e620000008800 */
[----:B------:R-:W-:Y:S02]  /*12a40*/  LOP3.LUT R14, R10, R29, RZ, 0xfc, !PT ;  /* 0x0000001d0a0e7212 */ /* 0x000fe400078efcff */
[----:B-1----:R-:W-:-:S05]  /*12a50*/  LEA R15, R18, R15, 0x18 ;  /* 0x0000000f120f7211 */ /* 0x002fca00078ec0ff */
[----:B------:R-:W-:Y:S01]  /*12a60*/  IMAD.IADD R14, R15, 0x1, R14 ;  /* 0x000000010f0e7824 */ /* 0x000fe200078e020e */
[----:B--2---:R-:W-:-:S05]  /*12a70*/  LOP3.LUT R12, R10, R5, RZ, 0xfc, !PT ;  /* 0x000000050a0c7212 */ /* 0x004fca00078efcff */
[----:B------:R-:W-:-:S05]  /*12a80*/  IMAD.IADD R12, R15, 0x1, R12 ;  /* 0x000000010f0c7824 */ /* 0x000fca00078e020c */
[----:B0-----:R-:W0:Y:S02]  /*12a90*/  LDSM.16.MT88.4 R4, [R12+0x6000] ;  /* 0x006000000c04783b */ /* 0x001e240000004200 */
[C-C-:B0-----:R-:W-:Y:S02]  /*12aa0*/  PRMT R8, R4.reuse, 0x6420, R5.reuse ;  /* 0x0000642004087816 */ /* 0x141fe40000000005 */
[----:B------:R-:W-:Y:S02]  /*12ab0*/  PRMT R9, R4, 0x7531, R5 ;  /* 0x0000753104097816 */ /* 0x000fe40000000005 */
[C-C-:B------:R-:W-:Y:S02]  /*12ac0*/  PRMT R10, R6.reuse, 0x6420, R7.reuse ;  /* 0x00006420060a7816 */ /* 0x140fe40000000007 */
[----:B------:R-:W-:-:S05]  /*12ad0*/  PRMT R11, R6, 0x7531, R7 ;  /* 0x00007531060b7816 */ /* 0x000fca0000000007 */
[----:B------:R-:W-:Y:S04]  /*12ae0*/  STSM.16.M88.4 [R14+0x1000], R8 ;  /* 0x001000080e007844 */ /* 0x000fe80000000200 */
[----:B------:R-:W0:Y:S02]  /*12af0*/  LDSM.16.MT88.4 R4, [R12+0x6800] ;  /* 0x006800000c04783b */ /* 0x000e240000004200 */
[C-C-:B0-----:R-:W-:Y:S02]  /*12b00*/  PRMT R8, R4.reuse, 0x6420, R5.reuse ;  /* 0x0000642004087816 */ /* 0x141fe40000000005 */
[----:B------:R-:W-:Y:S02]  /*12b10*/  PRMT R9, R4, 0x7531, R5 ;  /* 0x0000753104097816 */ /* 0x000fe40000000005 */
[----:B------:R-:W-:-:S02]  /*12b20*/  PRMT R10, R6, 0x6420, R7 ;  /* 0x00006420060a7816 */ /* 0x000fc40000000007 */
        /* <DEDUP_REMOVED lines=28> */
.L_x_480:
[----:B-1----:R1:W-:Y:S01]  /*12cf0*/  SYNCS.ARRIVE.TRANS64.A1T0 RZ, [R13+URZ+0x13250], RZ ;  /* 0x013250ff0dff79a7 */ /* 0x0023e2000810003f */
[----:B------:R-:W-:Y:S01]  /*12d00*/  BAR.SYNC.DEFER_BLOCKING 0x2, 0x80 ;  /* 0x0082000000007b1d */ /* 0x000fe20000010000 */
[----:B------:R-:W-:Y:S01]  /*12d10*/  ISETP.GT.AND P0, PT, R3, RZ, PT ;  /* 0x000000ff0300720c */ /* 0x000fe20003f04270 */
[----:B------:R-:W-:Y:S01]  /*12d20*/  @!P1 VIADD R4, R13, 0x13280 ;  /* 0x000132800d049836 */ /* 0x000fe20000000000 */
[----:B0-----:R-:W-:Y:S01]  /*12d30*/  MOV R9, R25 ;  /* 0x0000001900097202 */ /* 0x001fe20000000f00 */
[----:B------:R-:W-:Y:S02]  /*12d40*/  VIADD R3, R3, 0xffffffff ;  /* 0xffffffff03037836 */ /* 0x000fe40000000000 */
[----:B------:R-:W-:Y:S01]  /*12d50*/  IMAD.MOV.U32 R8, RZ, RZ, R23 ;  /* 0x000000ffff087224 */ /* 0x000fe200078e0017 */
[----:B------:R-:W-:-:S04]  /*12d60*/  @!P1 PRMT R4, RZ, 0x654, R4 ;  /* 0x00000654ff049816 */ /* 0x000fc80000000004 */
[----:B------:R1:W-:Y:S03]  /*12d70*/  @!P1 SYNCS.ARRIVE.TRANS64.RED.A1T0 RZ, [R4+URZ], RZ ;  /* 0x000000ff04ff99a7 */ /* 0x0003e6000810043f */
[----:B------:R-:W-:Y:S05]  /*12d80*/  @P0 BRA `(.L_x_481) ;  /* 0xfffffff400040947 */ /* 0x000fea000383ffff */
.L_x_461:
[----:B------:R-:W-:Y:S04]  /*12d90*/  BSSY B0, `(.L_x_482) ;  /* 0x000000e000007945 */ /* 0x000fe80003800000 */
[----:B------:R-:W-:Y:S05]  /*12da0*/  @P1 BRA `(.L_x_483) ;  /* 0x0000000000301947 */ /* 0x000fea0003800000 */
[----:B------:R-:W2:Y:S01]  /*12db0*/  S2R R7, SR_LANEID ;  /* 0x0000000000077919 */ /* 0x000ea20000000000 */
[----:B------:R-:W-:Y:S01]  /*12dc0*/  VOTEU.ANY UR4, UPT, PT ;  /* 0x0000000000047886 */ /* 0x000fe200038e0100 */
[----:B0-----:R-:W0:Y:S01]  /*12dd0*/  LDC.64 R2, c[0x0][0xc38] ;  /* 0x00030e00ff027b82 */ /* 0x001e220000000a00 */
[----:B------:R-:W2:Y:S08]  /*12de0*/  FLO.U32 R0, UR4 ;  /* 0x0000000400007d00 */ /* 0x000eb000080e0000 */
[----:B------:R-:W0:Y:S01]  /*12df0*/  POPC R5, UR4 ;  /* 0x0000000400057d09 */ /* 0x000e220008000000 */
[----:B--2---:R-:W-:-:S13]  /*12e00*/  ISETP.EQ.U32.AND P0, PT, R0, R7, PT ;  /* 0x000000070000720c */ /* 0x004fda0003f02070 */
[----:B0-----:R-:W2:Y:S01]  /*12e10*/  @P0 ATOMG.E.ADD.STRONG.GPU PT, R3, desc[UR42][R2.64], R5 ;  /* 0x00000005020309a8 */ /* 0x001ea200081ee1ea */
[----:B-1----:R-:W0:Y:S02]  /*12e20*/  S2R R4, SR_LTMASK ;  /* 0x0000000000047919 */ /* 0x002e240000003900 */
[----:B0-----:R-:W-:-:S04]  /*12e30*/  LOP3.LUT R4, R4, UR4, RZ, 0xc0, !PT ;  /* 0x0000000404047c12 */ /* 0x001fc8000f8ec0ff */
[----:B------:R-:W0:Y:S01]  /*12e40*/  POPC R7, R4 ;  /* 0x0000000400077309 */ /* 0x000e220000000000 */
[----:B--2---:R-:W0:Y:S02]  /*12e50*/  SHFL.IDX PT, R0, R3, R0, 0x1f ;  /* 0x00001f0003007589 */ /* 0x004e2400000e0000 */
[----:B0-----:R-:W-:-:S07]  /*12e60*/  IADD3 R16, R0, UR38, R7 ;  /* 0x0000002600107c10 */ /* 0x001fce000fffe007 */
.L_x_483:
[----:B------:R-:W-:Y:S05]  /*12e70*/  BSYNC B0 ;  /* 0x0000000000007941 */ /* 0x000fea0003800000 */
.L_x_482:
[----:B------:R-:W-:-:S06]  /*12e80*/  UISETP.NE.AND UP0, UPT, UR36, 0x3, UPT ;  /* 0x000000032400788c */ /* 0x000fcc000bf05270 */
[----:B------:R-:W-:-:S13]  /*12e90*/  PLOP3.LUT P0, PT, PT, PT, UP0, 0x80, 0x0 ;  /* 0x000000000000781c */ /* 0x000fda0003f0f008 */
[----:B------:R-:W-:Y:S05]  /*12ea0*/  @!P0 BRA `(.L_x_484) ;  /* 0x0000000000048947 */ /* 0x000fea0003800000 */
[----:B------:R-:W-:Y:S01]  /*12eb0*/  BPT.TRAP 0x1 ;  /* 0x000000040000795c */ /* 0x000fe20000300000 */
.L_x_484:
[----:B------:R-:W2:Y:S01]  /*12ec0*/  S2R R2, SR_CgaCtaId ;  /* 0x0000000000027919 */ /* 0x000ea20000008800 */
[----:B------:R-:W-:Y:S01]  /*12ed0*/  MOV R0, 0x400 ;  /* 0x0000040000007802 */ /* 0x000fe20000000f00 */
[----:B------:R-:W-:Y:S01]  /*12ee0*/  BSSY B0, `(.L_x_485) ;  /* 0x0000009000007945 */ /* 0x000fe20003800000 */
[----:B0-----:R-:W-:-:S04]  /*12ef0*/  LOP3.LUT R3, R25, 0x1, RZ, 0x3c, !PT ;  /* 0x0000000119037812 */ /* 0x001fc800078e3cff */
[----:B------:R-:W-:Y:S02]  /*12f00*/  SHF.L.U32 R3, R3, 0x1f, RZ ;  /* 0x0000001f03037819 */ /* 0x000fe400000006ff */
[----:B--2---:R-:W-:-:S05]  /*12f10*/  LEA R0, R2, R0, 0x18 ;  /* 0x0000000002007211 */ /* 0x004fca00078ec0ff */
[----:B------:R-:W-:Y:S02]  /*12f20*/  IMAD R2, R23, 0x8, R0 ;  /* 0x0000000817027824 */ /* 0x000fe400078e0200 */
[----:B------:R-:W-:Y:S02]  /*12f30*/  IMAD.U32 R0, RZ, RZ, UR39 ;  /* 0x00000027ff007e24 */ /* 0x000fe4000f8e00ff */
[----:B------:R-:W0:Y:S03]  /*12f40*/  SYNCS.PHASECHK.TRANS64.TRYWAIT P0, [R2+URZ+0x13270], R3 ;  /* 0x01327003020075a7 */ /* 0x000e26000800017f */
[----:B------:R-:W-:Y:S01]  /*12f50*/  ISETP.NE.AND P2, PT, R0, 0x3, PT ;  /* 0x000000030000780c */ /* 0x000fe20003f45270 */
[----:B0-----:R-:W-:-:S12]  /*12f60*/  @!P0 BRA `(.L_x_486) ;  /* 0x0000002000288947 */ /* 0x001fd80003800000 */
.L_x_571:
[----:B------:R-:W-:Y:S05]  /*12f70*/  BSYNC B0 ;  /* 0x0000000000007941 */ /* 0x000fea0003800000 */
.L_x_485:
[----:B------:R-:W-:Y:S05]  /*12f80*/  @!P2 BRA `(.L_x_487) ;  /* 0x000000000004a947 */ /* 0x000fea0003800000 */
[----:B------:R-:W-:Y:S01]  /*12f90*/  BPT.TRAP 0x1 ;  /* 0x000000040000795c */ /* 0x000fe20000300000 */
.L_x_487:
[----:B------:R-:W2:Y:S01]  /*12fa0*/  LDL R0, [R1] ;  /* 0x0000000001007983 */ /* 0x000ea20000100800 */
[----:B0-----:R-:W-:Y:S01]  /*12fb0*/  SHF.L.U32 R3, R25, 0x1f, RZ ;  /* 0x0000001f19037819 */ /* 0x001fe200000006ff */
[----:B------:R-:W-:-:S03]  /*12fc0*/  IMAD R8, R23, 0x2800, RZ ;  /* 0x0000280017087824 */ /* 0x000fc600078e02ff */
[----:B------:R-:W0:Y:S02]  /*12fd0*/  SYNCS.PHASECHK.TRANS64.TRYWAIT P0, [R2+URZ+0x13260], R3 ;  /* 0x01326003020075a7 */ /* 0x000e24000800017f */
[----:B--2---:R-:W-:Y:S01]  /*12fe0*/  LOP3.LUT R0, R8, R0, RZ, 0xfc, !PT ;  /* 0x0000000008007212 */ /* 0x004fe200078efcff */
[----:B0-----:R-:W-:Y:S06]  /*12ff0*/  @!P0 BRA `(.L_x_488) ;  /* 0x0000002000188947 */ /* 0x001fec0003800000 */
.L_x_572:
[----:B------:R-:W2:Y:S01]  /*13000*/  S2R R10, SR_CgaCtaId ;  /* 0x00000000000a7919 */ /* 0x000ea20000008800 */
[----:B------:R-:W-:Y:S01]  /*13010*/  MOV R9, 0x400 ;  /* 0x0000040000097802 */ /* 0x000fe20000000f00 */
[----:B------:R-:W-:Y:S05]  /*13020*/  WARPSYNC.ALL ;  /* 0x0000000000007948 */ /* 0x000fea0003800000 */
[----:B0-----:R-:W-:Y:S02]  /*13030*/  LOP3.LUT R3, R8, R29, RZ, 0xfc, !PT ;  /* 0x0000001d08037212 */ /* 0x001fe400078efcff */
[----:B--2---:R-:W-:-:S05]  /*13040*/  LEA R9, R10, R9, 0x18 ;  /* 0x000000090a097211 */ /* 0x004fca00078ec0ff */
[C---:B------:R-:W-:Y:S02]  /*13050*/  IMAD.IADD R0, R9.reuse, 0x1, R0 ;  /* 0x0000000109007824 */ /* 0x040fe400078e0200 */
[----:B------:R-:W-:-:S03]  /*13060*/  IMAD.IADD R3, R9, 0x1, R3 ;  /* 0x0000000109037824 */ /* 0x000fc600078e0203 */
[----:B-1----:R-:W0:Y:S02]  /*13070*/  LDSM.16.MT88.4 R4, [R0+0x6000] ;  /* 0x006000000004783b */ /* 0x002e240000004200 */
        /* <DEDUP_REMOVED lines=37> */
.L_x_489:
        /* <DEDUP_REMOVED lines=10> */
.L_x_444:
[----:B------:R-:W-:Y:S05]  /*13370*/  BSYNC B6 ;  /* 0x0000000000067941 */ /* 0x000fea0003800000 */
.L_x_442:
[----:B------:R-:W-:-:S13]  /*13380*/  LOP3.LUT P0, RZ, R22, 0x2, RZ, 0xc0, !PT ;  /* 0x0000000216ff7812 */ /* 0x000fda000780c0ff */
[----:B------:R-:W-:Y:S05]  /*13390*/  @!P0 BRA `(.L_x_490) ;  /* 0x0000000000208947 */ /* 0x000fea0003800000 */
[----:B------:R-:W-:Y:S05]  /*133a0*/  WARPSYNC.ALL ;  /* 0x0000000000007948 */ /* 0x000fea0003800000 */
[----:B------:R-:W1:Y:S08]  /*133b0*/  S2UR UR5, SR_CgaCtaId ;  /* 0x00000000000579c3 */ /* 0x000e700000008800 */
[----:B------:R-:W-:Y:S06]  /*133c0*/  BAR.SYNC.DEFER_BLOCKING 0x5, 0x200 ;  /* 0x0148000000007b1d */ /* 0x000fec0000010000 */
[----:B------:R-:W-:-:S02]  /*133d0*/  UMOV UR4, 0x400 ;  /* 0x0000040000047882 */ /* 0x000fc40000000000 */
[----:B-1----:R-:W-:-:S09]  /*133e0*/  ULEA UR4, UR5, UR4, 0x18 ;  /* 0x0000000405047291 */ /* 0x002fd2000f8ec03f */
[----:B------:R-:W1:Y:S01]  /*133f0*/  LDS.128 R16, [UR4+0x132d0] ;  /* 0x0132d004ff107984 */ /* 0x000e620008000c00 */
[----:B------:R-:W-:Y:S06]  /*13400*/  BAR.ARV 0x4, 0x200 ;  /* 0x0108000000007b1d */ /* 0x000fec0000002000 */
[----:B------:R-:W-:Y:S05]  /*13410*/  BRA `(.L_x_491) ;  /* 0x0000000800407947 */ /* 0x000fea0003800000 */
.L_x_490:
[----:B------:R-:W0:Y:S01]  /*13420*/  S2R R0, SR_TID.X ;  /* 0x0000000000007919 */ /* 0x000e220000002100 */
[----:B------:R-:W-:Y:S01]  /*13430*/  UMOV UR4, 0xffffffff ;  /* 0xffffffff00047882 */ /* 0x000fe20000000000 */
[----:B0-----:R-:W-:-:S04]  /*13440*/  LOP3.LUT R8, R0, 0x1f, RZ, 0xc0, !PT ;  /* 0x0000001f00087812 */ /* 0x001fc800078ec0ff */
[----:B------:R-:W-:Y:S01]  /*13450*/  ISETP.NE.AND P0, PT, R8, 0x1f, PT ;  /* 0x0000001f0800780c */ /* 0x000fe20003f05270 */
[----:B------:R-:W-:-:S12]  /*13460*/  BRA.DIV UR4, `(.L_x_492) ;  /* 0x0000001e04107947 */ /* 0x000fd8000b800000 */
[----:B------:R-:W-:Y:S01]  /*13470*/  IMAD.IADD R5, R19, 0x1, R8 ;  /* 0x0000000113057824 */ /* 0x000fe200078e0208 */
[----:B------:R-:W-:-:S04]  /*13480*/  ULDC UR4, c[0x0][0xc14] ;  /* 0x0003050000047ab9 */ /* 0x000fc80000000800 */
[----:B------:R-:W-:-:S13]  /*13490*/  ISETP.GE.OR P1, PT, R5, UR4, !P0 ;  /* 0x0000000405007c0c */ /* 0x000fda000c726670 */
[----:B------:R-:W0:Y:S02]  /*134a0*/  @!P1 LDC.64 R2, c[0x0][0xc58] ;  /* 0x00031600ff029b82 */ /* 0x000e240000000a00 */
[----:B0-----:R-:W-:-:S06]  /*134b0*/  @!P1 IMAD.WIDE R2, R5, 0x4, R2 ;  /* 0x0000000405029825 */ /* 0x001fcc00078e0202 */
[----:B------:R-:W2:Y:S01]  /*134c0*/  @!P1 LDG.E R2, desc[UR42][R2.64] ;  /* 0x0000002a02029981 */ /* 0x000ea2000c1e1900 */
[----:B------:R-:W-:Y:S01]  /*134d0*/  IMAD.MOV.U32 R4, RZ, RZ, RZ ;  /* 0x000000ffff047224 */ /* 0x000fe200078e00ff */
[C---:B------:R-:W-:Y:S02]  /*134e0*/  ISETP.GE.U32.AND P2, PT, R8.reuse, 0x2, PT ;  /* 0x000000020800780c */ /* 0x040fe40003f46070 */
[C---:B------:R-:W-:Y:S01]  /*134f0*/  ISETP.GE.U32.AND P3, PT, R8.reuse, 0x4, PT ;  /* 0x000000040800780c */ /* 0x040fe20003f66070 */
[----:B------:R-:W-:Y:S01]  /*13500*/  SHFL.IDX PT, R0, R16, 0x1, 0x1f ;  /* 0x00201f0010007f89 */ /* 0x000fe200000e0000 */
[C---:B------:R-:W-:Y:S02]  /*13510*/  ISETP.GE.U32.AND P4, PT, R8.reuse, 0x8, PT ;  /* 0x000000080800780c */ /* 0x040fe40003f86070 */
[C---:B------:R-:W-:Y:S01]  /*13520*/  ISETP.GE.U32.AND P5, PT, R8.reuse, 0x10, PT ;  /* 0x000000100800780c */ /* 0x040fe20003fa6070 */
[----:B--2---:R-:W-:Y:S01]  /*13530*/  @!P1 IMAD.MOV.U32 R4, RZ, RZ, R2 ;  /* 0x000000ffff049224 */ /* 0x004fe200078e0002 */
[----:B------:R-:W-:-:S04]  /*13540*/  ISETP.NE.AND P1, PT, R8, RZ, PT ;  /* 0x000000ff0800720c */ /* 0x000fc80003f25270 */
[----:B------:R-:W0:Y:S02]  /*13550*/  SHFL.UP PT, R14, R4, 0x1, RZ ;  /* 0x04200000040e7989 */ /* 0x000e2400000e00ff */
[----:B0-----:R-:W-:-:S05]  /*13560*/  SEL R5, R14, RZ, P1 ;  /* 0x000000ff0e057207 */ /* 0x001fca0000800000 */
[----:B------:R-:W-:Y:S02]  /*13570*/  IMAD.IADD R6, R4, 0x1, R5 ;  /* 0x0000000104067824 */ /* 0x000fe400078e0205 */
[----:B------:R-:W-:Y:S04]  /*13580*/  SHFL.IDX PT, R5, R16, RZ, 0x1f ;  /* 0x00001fff10057589 */ /* 0x000fe800000e0000 */
        /* <DEDUP_REMOVED lines=12> */
[----:B------:R0:W1:Y:S02]  /*13650*/  SHFL.IDX PT, R14, R2, 0x1f, 0x1f ;  /* 0x03e01f00020e7f89 */ /* 0x00006400000e0000 */
.L_x_582:
[----:B------:R-:W-:Y:S02]  /*13660*/  ULDC UR4, c[0x0][0xc10] ;  /* 0x0003040000047ab9 */ /* 0x000fe40000000800 */
[----:B------:R-:W-:-:S04]  /*13670*/  IMAD.U32 R7, RZ, RZ, UR4 ;  /* 0x00000004ff077e24 */ /* 0x000fc8000f8e00ff */
[----:B-1----:R-:W-:-:S04]  /*13680*/  IMAD R3, R14, R7, RZ ;  /* 0x000000070e037224 */ /* 0x002fc800078e02ff */
[----:B------:R-:W-:-:S05]  /*13690*/  IMAD.IADD R0, R0, 0x1, R3 ;  /* 0x0000000100007824 */ /* 0x000fca00078e0203 */
[----:B------:R-:W-:-:S13]  /*136a0*/  ISETP.GT.AND P6, PT, R0, R5, PT ;  /* 0x000000050000720c */ /* 0x000fda0003fc4270 */
[----:B------:R-:W-:Y:S05]  /*136b0*/  @P6 BRA `(.L_x_493) ;  /* 0x00000000009c6947 */ /* 0x000fea0003800000 */
.L_x_498:
[----:B0-----:R-:W0:Y:S01]  /*136c0*/  LDC R2, c[0x0][0xc14] ;  /* 0x00030500ff027b82 */ /* 0x001e220000000800 */
[----:B------:R-:W-:-:S05]  /*136d0*/  VIADD R19, R19, 0x1f ;  /* 0x0000001f13137836 */ /* 0x000fca0000000000 */
[----:B0-----:R-:W-:-:S13]  /*136e0*/  ISETP.GE.AND P6, PT, R19, R2, PT ;  /* 0x000000021300720c */ /* 0x001fda0003fc6270 */
[----:B------:R-:W-:Y:S05]  /*136f0*/  @P6 BRA `(.L_x_494) ;  /* 0x0000000400446947 */ /* 0x000fea0003800000 */
[----:B------:R-:W0:Y:S01]  /*13700*/  S2R R3, SR_TID.X ;  /* 0x0000000000037919 */ /* 0x000e220000002100 */
[----:B------:R-:W-:Y:S01]  /*13710*/  BSSY B0, `(.L_x_495) ;  /* 0x0000009000007945 */ /* 0x000fe20003800000 */
[----:B------:R-:W-:Y:S01]  /*13720*/  IMAD.MOV.U32 R4, RZ, RZ, RZ ;  /* 0x000000ffff047224 */ /* 0x000fe200078e00ff */
[----:B0-----:R-:W-:-:S05]  /*13730*/  LOP3.LUT R3, R3, 0x1f, RZ, 0xc0, !PT ;  /* 0x0000001f03037812 */ /* 0x001fca00078ec0ff */
[----:B------:R-:W-:-:S05]  /*13740*/  IMAD.IADD R7, R19, 0x1, R3 ;  /* 0x0000000113077824 */ /* 0x000fca00078e0203 */
[----:B------:R-:W-:-:S13]  /*13750*/  ISETP.GE.OR P6, PT, R7, R2, !P0 ;  /* 0x000000020700720c */ /* 0x000fda00047c6670 */
[----:B------:R-:W-:Y:S05]  /*13760*/  @P6 BRA `(.L_x_496) ;  /* 0x00000000000c6947 */ /* 0x000fea0003800000 */
[----:B------:R-:W0:Y:S02]  /*13770*/  LDC.64 R2, c[0x0][0xc58] ;  /* 0x00031600ff027b82 */ /* 0x000e240000000a00 */
[----:B0-----:R-:W-:-:S05]  /*13780*/  IMAD.WIDE R2, R7, 0x4, R2 ;  /* 0x0000000407027825 */ /* 0x001fca00078e0202 */
[----:B------:R0:W5:Y:S02]  /*13790*/  LDG.E R4, desc[UR42][R2.64] ;  /* 0x0000002a02047981 */ /* 0x000164000c1e1900 */
.L_x_496:
[----:B------:R-:W-:Y:S05]  /*137a0*/  BSYNC B0 ;  /* 0x0000000000007941 */ /* 0x000fea0003800000 */
.L_x_495:
[----:B------:R-:W-:-:S03]  /*137b0*/  UMOV UR4, 0xffffffff ;  /* 0xffffffff00047882 */ /* 0x000fc60000000000 */
[----:B------:R-:W-:Y:S05]  /*137c0*/  BRA.DIV UR4, `(.L_x_497) ;  /* 0x0000001e045c7947 */ /* 0x000fea000b800000 */
[----:B-----5:R-:W1:Y:S02]  /*137d0*/  SHFL.UP PT, R14, R4, 0x1, RZ ;  /* 0x04200000040e7989 */ /* 0x020e6400000e00ff */
[----:B-1----:R-:W-:-:S05]  /*137e0*/  SEL R13, R14, RZ, P1 ;  /* 0x000000ff0e0d7207 */ /* 0x002fca0000800000 */
        /* <DEDUP_REMOVED lines=14> */
.L_x_590:
[----:B------:R-:W-:Y:S02]  /*138d0*/  ULDC UR4, c[0x0][0xc10] ;  /* 0x0003040000047ab9 */ /* 0x000fe40000000800 */
[----:B------:R-:W-:-:S04]  /*138e0*/  IMAD.U32 R7, RZ, RZ, UR4 ;  /* 0x00000004ff077e24 */ /* 0x000fc8000f8e00ff */
[----:B-1----:R-:W-:-:S04]  /*138f0*/  IMAD R3, R14, R7, RZ ;  /* 0x000000070e037224 */ /* 0x002fc800078e02ff */
[----:B------:R-:W-:-:S05]  /*13900*/  IMAD.IADD R0, R3, 0x1, R0 ;  /* 0x0000000103007824 */ /* 0x000fca00078e0200 */
[----:B------:R-:W-:-:S13]  /*13910*/  ISETP.GT.AND P6, PT, R0, R5, PT ;  /* 0x000000050000720c */ /* 0x000fda0003fc4270 */
[----:B------:R-:W-:Y:S05]  /*13920*/  @!P6 BRA `(.L_x_498) ;  /* 0xfffffffc0064e947 */ /* 0x000fea000383ffff */
.L_x_493:
[----:B------:R-:W-:Y:S01]  /*13930*/  IMAD.IADD R16, R0, 0x1, -R3 ;  /* 0x0000000100107824 */ /* 0x000fe200078e0a03 */
[----:B------:R-:W-:-:S03]  /*13940*/  UMOV UR4, 0xffffffff ;  /* 0xffffffff00047882 */ /* 0x000fc60000000000 */
[----:B------:R-:W-:-:S05]  /*13950*/  IMAD R0, R2, R7, R16 ;  /* 0x0000000702007224 */ /* 0x000fca00078e0210 */
[----:B------:R-:W-:Y:S01]  /*13960*/  ISETP.GT.AND P6, PT, R0, R5, PT ;  /* 0x000000050000720c */ /* 0x000fe20003fc4270 */
[----:B------:R-:W-:-:S12]  /*13970*/  BRA.DIV UR4, `(.L_x_499) ;  /* 0x0000001e04ac7947 */ /* 0x000fd8000b800000 */
[----:B------:R-:W-:-:S04]  /*13980*/  VOTE.ANY R3, PT, !P6 ;  /* 0x0000000000037806 */ /* 0x000fc800070e0100 */
[----:B------:R-:W1:Y:S02]  /*13990*/  POPC R0, R3 ;  /* 0x0000000300007309 */ /* 0x000e640000000000 */
[----:B-1----:R1:W2:Y:S02]  /*139a0*/  SHFL.IDX PT, R4, R4, R0, 0x1f ;  /* 0x00001f0004047589 */ /* 0x0022a400000e0000 */
.L_x_594:
[----:B------:R-:W-:Y:S01]  /*139b0*/  ISETP.NE.AND P0, PT, R3, RZ, PT ;  /* 0x000000ff0300720c */ /* 0x000fe20003f05270 */
[----:B------:R-:W-:-:S12]  /*139c0*/  IMAD.MOV.U32 R14, RZ, RZ, RZ ;  /* 0x000000ffff0e7224 */ /* 0x000fd800078e00ff */
[----:B------:R-:W-:Y:S05]  /*139d0*/  @!P0 BRA `(.L_x_500) ;  /* 0x0000000000108947 */ /* 0x000fea0003800000 */
[----:B------:R-:W-:Y:S01]  /*139e0*/  UMOV UR4, 0xffffffff ;  /* 0xffffffff00047882 */ /* 0x000fe20000000000 */
[----:B------:R-:W-:Y:S02]  /*139f0*/  VIADD R12, R0, 0xffffffff ;  /* 0xffffffff000c7836 */ /* 0x000fe40000000000 */
[----:B------:R-:W-:Y:S05]  /*13a00*/  BRA.DIV UR4, `(.L_x_501) ;  /* 0x0000001e04d07947 */ /* 0x000fea000b800000 */
[----:B------:R3:W4:Y:S02]  /*13a10*/  SHFL.IDX PT, R14, R2, R12, 0x1f ;  /* 0x00001f0c020e7589 */ /* 0x00072400000e0000 */
.L_x_500:
[----:B--2---:R-:W-:Y:S01]  /*13a20*/  IABS R6, R4 ;  /* 0x0000000400067213 */ /* 0x004fe20000000000 */
[----:B----4-:R-:W-:Y:S02]  /*13a30*/  IMAD R16, R14, R7, R16 ;  /* 0x000000070e107224 */ /* 0x010fe400078e0210 */
[----:B------:R-:W-:Y:S01]  /*13a40*/  IMAD.IADD R19, R0, 0x1, R19 ;  /* 0x0000000100137824 */ /* 0x000fe200078e0213 */
[----:B------:R-:W2:Y:S08]  /*13a50*/  I2F.RP R8, R6 ;  /* 0x0000000600087306 */ /* 0x000eb00000209400 */
[----:B--2---:R-:W0:Y:S02]  /*13a60*/  MUFU.RCP R8, R8 ;  /* 0x0000000800087308 */ /* 0x004e240000001000 */
[----:B0--3--:R-:W-:-:S06]  /*13a70*/  VIADD R2, R8, 0xffffffe ;  /* 0x0ffffffe08027836 */ /* 0x009fcc0000000000 */
[----:B------:R0:W2:Y:S02]  /*13a80*/  F2I.FTZ.U32.TRUNC.NTZ R3, R2 ;  /* 0x0000000200037305 */ /* 0x0000a4000021f000 */
[----:B0-----:R-:W-:Y:S02]  /*13a90*/  IMAD.MOV.U32 R2, RZ, RZ, RZ ;  /* 0x000000ffff027224 */ /* 0x001fe400078e00ff */
[----:B--2---:R-:W-:-:S04]  /*13aa0*/  IMAD.MOV R7, RZ, RZ, -R3 ;  /* 0x000000ffff077224 */ /* 0x004fc800078e0a03 */
[----:B------:R-:W-:-:S04]  /*13ab0*/  IMAD R7, R7, R6, RZ ;  /* 0x0000000607077224 */ /* 0x000fc800078e02ff */
[----:B------:R-:W-:-:S04]  /*13ac0*/  IMAD.HI.U32 R3, R3, R7, R2 ;  /* 0x0000000703037227 */ /* 0x000fc800078e0002 */
[----:B------:R-:W-:Y:S01]  /*13ad0*/  IMAD.IADD R7, R5, 0x1, -R16 ;  /* 0x0000000105077824 */ /* 0x000fe200078e0a10 */
[----:B------:R-:W-:-:S04]  /*13ae0*/  IABS R5, R4 ;  /* 0x0000000400057213 */ /* 0x000fc80000000000 */
[----:B------:R-:W-:Y:S01]  /*13af0*/  IABS R2, R7 ;  /* 0x0000000700027213 */ /* 0x000fe20000000000 */
[----:B------:R-:W-:-:S04]  /*13b00*/  IMAD.MOV R5, RZ, RZ, -R5 ;  /* 0x000000ffff057224 */ /* 0x000fc800078e0a05 */
        /* <DEDUP_REMOVED lines=11> */
[----:B------:R-:W-:-:S05]  /*13bc0*/  @!P1 LOP3.LUT R3, RZ, R4, RZ, 0x33, !PT ;  /* 0x00000004ff039212 */ /* 0x000fca00078e33ff */
[--C-:B------:R-:W-:Y:S02]  /*13bd0*/  IMAD.MOV R17, RZ, RZ, -R3.reuse ;  /* 0x000000ffff117224 */ /* 0x100fe400078e0a03 */
[----:B------:R-:W-:Y:S02]  /*13be0*/  IMAD.MOV.U32 R18, RZ, RZ, R3 ;  /* 0x000000ffff127224 */ /* 0x000fe400078e0003 */
[----:B------:R-:W-:Y:S01]  /*13bf0*/  IMAD R17, R4, R17, R7 ;  /* 0x0000001104117224 */ /* 0x000fe200078e0207 */
[----:B------:R-:W-:Y:S06]  /*13c00*/  BRA `(.L_x_502) ;  /* 0x00000000001c7947 */ /* 0x000fec0003800000 */
.L_x_494:
[----:B------:R-:W-:Y:S01]  /*13c10*/  UMOV UR4, URZ ;  /* 0x0000003f00047c82 */ /* 0x000fe20008000000 */
[----:B------:R-:W-:Y:S01]  /*13c20*/  UMOV UR5, URZ ;  /* 0x0000003f00057c82 */ /* 0x000fe20008000000 */
[----:B------:R-:W-:Y:S01]  /*13c30*/  ULDC UR6, c[0x0][0xc14] ;  /* 0x0003050000067ab9 */ /* 0x000fe20000000800 */
[----:B------:R-:W-:Y:S02]  /*13c40*/  IMAD.MOV.U32 R16, RZ, RZ, R5 ;  /* 0x000000ffff107224 */ /* 0x000fe400078e0005 */
[----:B------:R-:W-:Y:S02]  /*13c50*/  IMAD.U32 R17, RZ, RZ, UR4 ;  /* 0x00000004ff117e24 */ /* 0x000fe4000f8e00ff */
[----:B------:R-:W-:Y:S02]  /*13c60*/  IMAD.U32 R18, RZ, RZ, UR5 ;  /* 0x00000005ff127e24 */ /* 0x000fe4000f8e00ff */
[----:B------:R-:W-:-:S07]  /*13c70*/  IMAD.U32 R19, RZ, RZ, UR6 ;  /* 0x00000006ff137e24 */ /* 0x000fce000f8e00ff */
.L_x_502:
[----:B-1----:R-:W0:Y:S01]  /*13c80*/  S2R R0, SR_TID.X ;  /* 0x0000000000007919 */ /* 0x002e220000002100 */
[----:B------:R-:W-:Y:S05]  /*13c90*/  WARPSYNC.ALL ;  /* 0x0000000000007948 */ /* 0x000fea0003800000 */
[----:B------:R-:W-:Y:S01]  /*13ca0*/  BAR.SYNC.DEFER_BLOCKING 0x4, 0x200 ;  /* 0x0108000000007b1d */ /* 0x000fe20000010000 */
[----:B0-----:R-:W-:-:S04]  /*13cb0*/  LOP3.LUT R0, R0, 0x1f, RZ, 0xc0, !PT ;  /* 0x0000001f00007812 */ /* 0x001fc800078ec0ff */
[----:B------:R-:W-:-:S13]  /*13cc0*/  ISETP.NE.AND P0, PT, R0, RZ, PT ;  /* 0x000000ff0000720c */ /* 0x000fda0003f05270 */
[----:B------:R-:W0:Y:S01]  /*13cd0*/  @!P0 S2R R3, SR_CgaCtaId ;  /* 0x0000000000038919 */ /* 0x000e220000008800 */
[----:B------:R-:W-:-:S04]  /*13ce0*/  @!P0 MOV R0, 0x400 ;  /* 0x0000040000008802 */ /* 0x000fc80000000f00 */
[----:B0-----:R-:W-:-:S05]  /*13cf0*/  @!P0 LEA R0, R3, R0, 0x18 ;  /* 0x0000000003008211 */ /* 0x001fca00078ec0ff */
[----:B------:R2:W-:Y:S01]  /*13d00*/  @!P0 STS.128 [R0+0x132d0], R16 ;  /* 0x0132d01000008388 */ /* 0x0005e20000000c00 */
[----:B------:R-:W-:Y:S06]  /*13d10*/  BAR.ARV 0x5, 0x200 ;  /* 0x0148000000007b1d */ /* 0x000fec0000002000 */
.L_x_491:
[----:B------:R-:W-:Y:S02]  /*13d20*/  ULDC UR4, c[0x0][0xc14] ;  /* 0x0003050000047ab9 */ /* 0x000fe40000000800 */
[----:B-1----:R-:W-:-:S13]  /*13d30*/  ISETP.GE.AND P0, PT, R19, UR4, PT ;  /* 0x0000000413007c0c */ /* 0x002fda000bf06270 */
[----:B------:R-:W-:Y:S05]  /*13d40*/  @!P0 BRA `(.L_x_503) ;  /* 0xffffffbc00dc8947 */ /* 0x000fea000383ffff */
[----:B------:R-:W-:Y:S05]  /*13d50*/  BSYNC B7 ;  /* 0x0000000000077941 */ /* 0x000fea0003800000 */
.L_x_408:
[----:B-12---:R-:W2:Y:S01]  /*13d60*/  LDL.LU R0, [R1+0x1c] ;  /* 0x00001c0001007983 */ /* 0x006ea20000300800 */
[----:B------:R-:W-:Y:S01]  /*13d70*/  BSSY B0, `(.L_x_504) ;  /* 0x000000b000007945 */ /* 0x000fe20003800000 */
[----:B------:R-:W1:Y:S01]  /*13d80*/  S2R R5, SR_CgaCtaId ;  /* 0x0000000000057919 */ /* 0x000e620000008800 */
[----:B--2---:R-:W-:-:S05]  /*13d90*/  VIADD R0, R0, 0x1 ;  /* 0x0000000100007836 */ /* 0x004fca0000000000 */
[----:B------:R-:W-:-:S04]  /*13da0*/  LEA.HI R2, R0, R0, RZ, 0x1 ;  /* 0x0000000000027211 */ /* 0x000fc800078f08ff */
[----:B0-----:R-:W-:Y:S02]  /*13db0*/  LOP3.LUT R3, R2, 0xfffffffe, RZ, 0xc0, !PT ;  /* 0xfffffffe02037812 */ /* 0x001fe400078ec0ff */
[----:B------:R-:W-:-:S03]  /*13dc0*/  MOV R2, 0x400 ;  /* 0x0000040000027802 */ /* 0x000fc60000000f00 */
[----:B------:R-:W-:Y:S01]  /*13dd0*/  IMAD.IADD R0, R0, 0x1, -R3 ;  /* 0x0000000100007824 */ /* 0x000fe200078e0a03 */
[----:B-1----:R-:W-:-:S04]  /*13de0*/  LEA R8, R5, R2, 0x18 ;  /* 0x0000000205087211 */ /* 0x002fc800078ec0ff */
[----:B------:R-:W-:-:S04]  /*13df0*/  SHF.L.U32 R0, R0, 0x1f, RZ ;  /* 0x0000001f00007819 */ /* 0x000fc800000006ff */
[----:B------:R-:W0:Y:S02]  /*13e00*/  SYNCS.PHASECHK.TRANS64.TRYWAIT P0, [R8+URZ+0x13220], R0 ;  /* 0x01322000080075a7 */ /* 0x000e24000800017f */
[----:B0-----:R-:W-:Y:S05]  /*13e10*/  @!P0 BRA `(.L_x_505) ;  /* 0x0000001800f08947 */ /* 0x001fea0003800000 */
.L_x_597:
[----:B------:R-:W-:Y:S05]  /*13e20*/  BSYNC B0 ;  /* 0x0000000000007941 */ /* 0x000fea0003800000 */
.L_x_504:
[----:B------:R-:W-:-:S03]  /*13e30*/  UMOV UR4, 0xffffffff ;  /* 0xffffffff00047882 */ /* 0x000fc60000000000 */
[----:B------:R-:W-:Y:S05]  /*13e40*/  BRA.DIV UR4, `(.L_x_506) ;  /* 0x0000001a04f87947 */ /* 0x000fea000b800000 */
[----:B0-----:R-:W0:Y:S02]  /*13e50*/  S2R R0, SR_TID.X ;  /* 0x0000000000007919 */ /* 0x001e240000002100 */
[----:B0-----:R-:W-:-:S04]  /*13e60*/  SHF.R.U32.HI R0, RZ, 0x5, R0 ;  /* 0x00000005ff007819 */ /* 0x001fc80000011600 */
[----:B------:R-:W-:-:S05]  /*13e70*/  LOP3.LUT R0, R0, 0x3, RZ, 0xc0, !PT ;  /* 0x0000000300007812 */ /* 0x000fca00078ec0ff */
[----:B------:R0:W1:Y:S02]  /*13e80*/  SHFL.IDX PT, R14, R0, RZ, 0x1f ;  /* 0x00001fff000e7589 */ /* 0x00006400000e0000 */
.L_x_600:
[----:B-1----:R-:W-:-:S13]  /*13e90*/  ISETP.NE.AND P0, PT, R14, RZ, PT ;  /* 0x000000ff0e00720c */ /* 0x002fda0003f05270 */
[----:B------:R-:W-:Y:S05]  /*13ea0*/  @P0 BRA `(.L_x_285) ;  /* 0x0000000000a40947 */ /* 0x000fea0003800000 */
[----:B------:R-:W-:-:S03]  /*13eb0*/  UMOV UR4, 0xffffffff ;  /* 0xffffffff00047882 */ /* 0x000fc60000000000 */
[----:B------:R-:W-:Y:S05]  /*13ec0*/  BRA.DIV UR4, `(.L_x_507) ;  /* 0x0000001e040c7947 */ /* 0x000fea000b800000 */
[----:B------:R-:W-:-:S13]  /*13ed0*/  ELECT P6, URZ, PT ;  /* 0x00000000003f782f */ /* 0x000fda00038c0000 */
.L_x_603:
[----:B------:R-:W-:Y:S05]  /*13ee0*/  @!P6 BRA `(.L_x_285) ;  /* 0x000000000094e947 */ /* 0x000fea0003800000 */
[----:B------:R-:W-:-:S06]  /*13ef0*/  ULOP3.LUT UR4, UR37, 0x2, URZ, 0xfc, !UPT ;  /* 0x0000000225047892 */ /* 0x000fcc000f8efc3f */
[----:B0-----:R-:W-:-:S05]  /*13f00*/  IMAD.U32 R0, RZ, RZ, UR4 ;  /* 0x00000004ff007e24 */ /* 0x001fca000f8e00ff */
[----:B------:R-:W-:-:S13]  /*13f10*/  ISETP.NE.AND P0, PT, R0, 0x3, PT ;  /* 0x000000030000780c */ /* 0x000fda0003f05270 */
[----:B------:R-:W-:Y:S05]  /*13f20*/  @!P0 BRA `(.L_x_508) ;  /* 0x0000000000048947 */ /* 0x000fea0003800000 */
[----:B------:R-:W-:Y:S01]  /*13f30*/  BPT.TRAP 0x1 ;  /* 0x000000040000795c */ /* 0x000fe20000300000 */
.L_x_508:
        /* <DEDUP_REMOVED lines=12> */
.L_x_604:
[----:B------:R-:W1:Y:S02]  /*14000*/  SYNCS.PHASECHK.TRANS64.TRYWAIT P1, [R7+URZ], R0 ;  /* 0x00000000070075a7 */ /* 0x000e64000802017f */
[----:B-1----:R-:W-:Y:S05]  /*14010*/  @!P1 BRA `(.L_x_510) ;  /* 0x0000001800ec9947 */ /* 0x002fea0003800000 */
.L_x_605:
[----:B------:R-:W-:Y:S05]  /*14020*/  @!P0 BRA `(.L_x_511) ;  /* 0x0000000000048947 */ /* 0x000fea0003800000 */
[----:B------:R-:W-:Y:S01]  /*14030*/  BPT.TRAP 0x1 ;  /* 0x000000040000795c */ /* 0x000fe20000300000 */
.L_x_511:
[----:B------:R-:W-:-:S04]  /*14040*/  IMAD R2, R23, 0x8, R8 ;  /* 0x0000000817027824 */ /* 0x000fc800078e0208 */
[----:B------:R-:W2:Y:S02]  /*14050*/  SYNCS.PHASECHK.TRANS64.TRYWAIT P1, [R2+URZ+0x13260], R3 ;  /* 0x01326003020075a7 */ /* 0x000ea4000802017f */
[----:B--2---:R-:W-:Y:S05]  /*14060*/  @!P1 BRA `(.L_x_512) ;  /* 0x0000001800ec9947 */ /* 0x004fea0003800000 */
.L_x_606:
[----:B------:R-:W-:Y:S05]  /*14070*/  @!P0 BRA `(.L_x_513) ;  /* 0x0000000000048947 */ /* 0x000fea0003800000 */
[----:B------:R-:W-:Y:S01]  /*14080*/  BPT.TRAP 0x1 ;  /* 0x000000040000795c */ /* 0x000fe20000300000 */
.L_x_513:
[----:B------:R-:W-:-:S04]  /*14090*/  IMAD R5, R5, 0x8, R8 ;  /* 0x0000000805057824 */ /* 0x000fc800078e0208 */
[----:B------:R-:W3:Y:S02]  /*140a0*/  SYNCS.PHASECHK.TRANS64.TRYWAIT P1, [R5+URZ+0x13260], R0 ;  /* 0x01326000050075a7 */ /* 0x000ee4000802017f */
[----:B---3--:R-:W-:Y:S05]  /*140b0*/  @!P1 BRA `(.L_x_514) ;  /* 0x0000001800ec9947 */ /* 0x008fea0003800000 */
.L_x_607:
[----:B------:R-:W-:Y:S05]  /*140c0*/  @!P0 BRA `(.L_x_515) ;  /* 0x0000000000048947 */ /* 0x000fea0003800000 */
[----:B------:R-:W-:Y:S01]  /*140d0*/  BPT.TRAP 0x1 ;  /* 0x000000040000795c */ /* 0x000fe20000300000 */
.L_x_515:
[----:B------:R-:W4:Y:S02]  /*140e0*/  SYNCS.PHASECHK.TRANS64.TRYWAIT P0, [R2+URZ+0x13280], R3 ;  /* 0x01328003020075a7 */ /* 0x000f24000800017f */
[----:B----4-:R-:W-:Y:S05]  /*140f0*/  @!P0 BRA `(.L_x_516) ;  /* 0x0000001800f08947 */ /* 0x010fea0003800000 */
.L_x_517:
[----:B------:R0:W0:Y:S02]  /*14100*/  SYNCS.PHASECHK.TRANS64.TRYWAIT P0, [R5+URZ+0x13280], R0 ;  /* 0x01328000050075a7 */ /* 0x000024000800017f */
[----:B0-----:R-:W-:Y:S05]  /*14110*/  @!P0 NANOSLEEP.SYNCS 0x989680 ;  /* 0x009896800000895d */ /* 0x001fea0003900000 */
[----:B------:R-:W0:Y:S02]  /*14120*/  @!P0 SYNCS.PHASECHK.TRANS64 P0, [R5+URZ+0x13280], R0 ;  /* 0x01328000050085a7 */ /* 0x000e24000800007f */
[----:B0-----:R-:W-:Y:S05]  /*14130*/  @!P0 BRA `(.L_x_517) ;  /* 0xfffffffc00f08947 */ /* 0x001fea000383ffff */
.L_x_285:
[----:B------:R-:W-:Y:S05]  /*14140*/  BSYNC B8 ;  /* 0x0000000000087941 */ /* 0x000fea0003800000 */
.L_x_282:
[----:B------:R-:W-:Y:S05]  /*14150*/  EXIT ;  /* 0x000000000000794d */ /* 0x000fea0003800000 */
.L_x_301:
[----:B-1----:R1:W2:Y:S02]  /*14160*/  SYNCS.PHASECHK.TRANS64.TRYWAIT P5, [R78+URZ+0x13290], R79 ;  /* 0x0132904f4e0075a7 */ /* 0x0022a400080a017f */
[----:B--2---:R-:W-:Y:S05]  /*14170*/  @!P5 NANOSLEEP.SYNCS 0x989680 ;  /* 0x009896800000d95d */ /* 0x004fea0003900000 */
[----:B------:R-:W2:Y:S02]  /*14180*/  @!P5 SYNCS.PHASECHK.TRANS64 P5, [R78+URZ+0x13290], R79 ;  /* 0x0132904f4e00d5a7 */ /* 0x000ea400080a007f */
[----:B--2---:R-:W-:Y:S05]  /*14190*/  @!P5 BRA `(.L_x_301) ;  /* 0xfffffffc00f0d947 */ /* 0x004fea000383ffff */
[----:B------:R-:W-:Y:S05]  /*141a0*/  BRA `(.L_x_518) ;  /* 0xfffffee400007947 */ /* 0x000fea000383ffff */
.L_x_311:
[----:B-1----:R1:W2:Y:S02]  /*141b0*/  SYNCS.PHASECHK.TRANS64.TRYWAIT P5, [R78+URZ+0x13290], R79 ;  /* 0x0132904f4e0075a7 */ /* 0x0022a400080a017f */
[----:B--2---:R-:W-:Y:S05]  /*141c0*/  @!P5 NANOSLEEP.SYNCS 0x989680 ;  /* 0x009896800000d95d */ /* 0x004fea0003900000 */
[----:B------:R-:W2:Y:S02]  /*141d0*/  @!P5 SYNCS.PHASECHK.TRANS64 P5, [R78+URZ+0x13290], R79 ;  /* 0x0132904f4e00d5a7 */ /* 0x000ea400080a007f */
[----:B--2---:R-:W-:Y:S05]  /*141e0*/  @!P5 BRA `(.L_x_311) ;  /* 0xfffffffc00f0d947 */ /* 0x004fea000383ffff */
[----:B------:R-:W-:Y:S05]  /*141f0*/  BRA `(.L_x_519) ;  /* 0xfffffef400107947 */ /* 0x000fea000383ffff */
.L_x_316:
[----:B0-----:R0:W1:Y:S02]  /*14200*/  SYNCS.PHASECHK.TRANS64.TRYWAIT P1, [R78+URZ+0x13290], R79 ;  /* 0x0132904f4e0075a7 */ /* 0x001064000802017f */
[----:B-1----:R-:W-:Y:S05]  /*14210*/  @!P1 NANOSLEEP.SYNCS 0x989680 ;  /* 0x009896800000995d */ /* 0x002fea0003900000 */
[----:B------:R-:W1:Y:S02]  /*14220*/  @!P1 SYNCS.PHASECHK.TRANS64 P1, [R78+URZ+0x13290], R79 ;  /* 0x0132904f4e0095a7 */ /* 0x000e64000802007f */
[----:B-1----:R-:W-:Y:S05]  /*14230*/  @!P1 BRA `(.L_x_316) ;  /* 0xfffffffc00f09947 */ /* 0x002fea000383ffff */
[----:B------:R-:W-:Y:S05]  /*14240*/  BRA `(.L_x_520) ;  /* 0xffffff0400187947 */ /* 0x000fea000383ffff */
.L_x_320:
[----:B-1----:R1:W2:Y:S02]  /*14250*/  SYNCS.PHASECHK.TRANS64.TRYWAIT P0, [R78+URZ+0x132b0], R79 ;  /* 0x0132b04f4e0075a7 */ /* 0x0022a4000800017f */
[----:B--2---:R-:W-:Y:S05]  /*14260*/  @!P0 NANOSLEEP.SYNCS 0x989680 ;  /* 0x009896800000895d */ /* 0x004fea0003900000 */
[----:B------:R-:W2:Y:S02]  /*14270*/  @!P0 SYNCS.PHASECHK.TRANS64 P0, [R78+URZ+0x132b0], R79 ;  /* 0x0132b04f4e0085a7 */ /* 0x000ea4000800007f */
[----:B--2---:R-:W-:Y:S05]  /*14280*/  @!P0 BRA `(.L_x_320) ;  /* 0xfffffffc00f08947 */ /* 0x004fea000383ffff */
[----:B------:R-:W-:Y:S05]  /*14290*/  BRA `(.L_x_521) ;  /* 0xffffff0400787947 */ /* 0x000fea000383ffff */
.L_x_340:
[----:B------:R-:W-:Y:S01]  /*142a0*/  BSSY B1, `(.L_x_522) ;  /* 0x0000008000017945 */ /* 0x000fe20003800000 */
[----:B------:R-:W-:Y:S01]  /*142b0*/  MOV R13, R32 ;  /* 0x00000020000d7202 */ /* 0x000fe20000000f00 */
[----:B------:R-:W-:Y:S02]  /*142c0*/  IMAD.MOV.U32 R12, RZ, RZ, RZ ;  /* 0x000000ffff0c7224 */ /* 0x000fe400078e00ff */
[----:B------:R-:W-:Y:S02]  /*142d0*/  IMAD.MOV.U32 R11, RZ, RZ, 0x1e1f ;  /* 0x00001e1fff0b7424 */ /* 0x000fe400078e00ff */
[----:B------:R-:W-:-:S07]  /*142e0*/  IMAD.MOV.U32 R15, RZ, RZ, -0x1 ;  /* 0xffffffffff0f7424 */ /* 0x000fce00078e00ff */
[----:B0----5:R-:W-:Y:S05]  /*142f0*/  WARPSYNC.COLLECTIVE R15, `(.L_x_523) ;  /* 0x000000000f087348 */ /* 0x021fea0003c00000 */
[----:B------:R1:W2:Y:S02]  /*14300*/  SHFL.IDX P6, R14, R13, R12, R11 ;  /* 0x0000000c0d0e7389 */ /* 0x0002a400000c000b */
[----:B012--5:R-:W-:Y:S01]  /*14310*/  ENDCOLLECTIVE ;  /* 0x000000000000791b */ /* 0x027fe20003800000 */
.L_x_523:
[----:B------:R-:W-:Y:S05]  /*14320*/  BSYNC B1 ;  /* 0x0000000000017941 */ /* 0x000fea0003800000 */
.L_x_522:
[----:B------:R-:W-:Y:S05]  /*14330*/  BRA `(.L_x_524) ;  /* 0xffffff1400647947 */ /* 0x000fea000383ffff */
.L_x_341:
[----:B------:R-:W-:Y:S01]  /*14340*/  BSSY B1, `(.L_x_525) ;  /* 0x0000008000017945 */ /* 0x000fe20003800000 */
[----:B------:R-:W-:Y:S02]  /*14350*/  IMAD.MOV.U32 R13, RZ, RZ, R28 ;  /* 0x000000ffff0d7224 */ /* 0x000fe400078e001c */
[----:B------:R-:W-:Y:S02]  /*14360*/  IMAD.MOV.U32 R12, RZ, RZ, RZ ;  /* 0x000000ffff0c7224 */ /* 0x000fe400078e00ff */
[----:B------:R-:W-:Y:S02]  /*14370*/  IMAD.MOV.U32 R11, RZ, RZ, 0x1e1f ;  /* 0x00001e1fff0b7424 */ /* 0x000fe400078e00ff */
[----:B------:R-:W-:-:S07]  /*14380*/  IMAD.MOV.U32 R15, RZ, RZ, -0x1 ;  /* 0xffffffffff0f7424 */ /* 0x000fce00078e00ff */
[----:B0----5:R-:W-:Y:S05]  /*14390*/  WARPSYNC.COLLECTIVE R15, `(.L_x_526) ;  /* 0x000000000f087348 */ /* 0x021fea0003c00000 */
[----:B------:R1:W2:Y:S02]  /*143a0*/  SHFL.IDX P6, R14, R13, R12, R11 ;  /* 0x0000000c0d0e7389 */ /* 0x0002a400000c000b */
[----:B012--5:R-:W-:Y:S01]  /*143b0*/  ENDCOLLECTIVE ;  /* 0x000000000000791b */ /* 0x027fe20003800000 */
.L_x_526:
[----:B------:R-:W-:Y:S05]  /*143c0*/  BSYNC B1 ;  /* 0x0000000000017941 */ /* 0x000fea0003800000 */
.L_x_525:
[----:B------:R-:W-:Y:S05]  /*143d0*/  BRA `(.L_x_527) ;  /* 0xffffff1400447947 */ /* 0x000fea000383ffff */
.L_x_342:
        /* <DEDUP_REMOVED lines=8> */
.L_x_529:
[----:B------:R-:W-:Y:S05]  /*14460*/  BSYNC B1 ;  /* 0x0000000000017941 */ /* 0x000fea0003800000 */
.L_x_528:
[----:B------:R-:W-:Y:S05]  /*14470*/  BRA `(.L_x_530) ;  /* 0xffffff1400247947 */ /* 0x000fea000383ffff */
.L_x_343:
        /* <DEDUP_REMOVED lines=8> */
.L_x_532:
[----:B------:R-:W-:Y:S05]  /*14500*/  BSYNC B1 ;  /* 0x0000000000017941 */ /* 0x000fea0003800000 */
.L_x_531:
[----:B------:R-:W-:Y:S05]  /*14510*/  BRA `(.L_x_533) ;  /* 0xffffff1400047947 */ /* 0x000fea000383ffff */
.L_x_345:
[----:B-1----:R1:W2:Y:S02]  /*14520*/  SYNCS.PHASECHK.TRANS64.TRYWAIT P0, [R16+URZ+0x13200], R3 ;  /* 0x01320003100075a7 */ /* 0x0022a4000800017f */
[----:B--2---:R-:W-:Y:S05]  /*14530*/  @!P0 NANOSLEEP.SYNCS 0x989680 ;  /* 0x009896800000895d */ /* 0x004fea0003900000 */
[----:B------:R-:W2:Y:S02]  /*14540*/  @!P0 SYNCS.PHASECHK.TRANS64 P0, [R16+URZ+0x13200], R3 ;  /* 0x01320003100085a7 */ /* 0x000ea4000800007f */
[----:B--2---:R-:W-:Y:S05]  /*14550*/  @!P0 BRA `(.L_x_345) ;  /* 0xfffffffc00f08947 */ /* 0x004fea000383ffff */
[----:B------:R-:W-:Y:S05]  /*14560*/  BRA `(.L_x_534) ;  /* 0xffffff1000fc7947 */ /* 0x000fea000383ffff */
.L_x_349:
[----:B------:R-:W-:Y:S01]  /*14570*/  BSSY B1, `(.L_x_535) ;  /* 0x0000008000017945 */ /* 0x000fe20003800000 */
[----:B------:R-:W-:Y:S02]  /*14580*/  IMAD.MOV.U32 R13, RZ, RZ, R32 ;  /* 0x000000ffff0d7224 */ /* 0x000fe400078e0020 */
[----:B------:R-:W-:Y:S02]  /*14590*/  IMAD.MOV.U32 R12, RZ, RZ, RZ ;  /* 0x000000ffff0c7224 */ /* 0x000fe400078e00ff */
[----:B------:R-:W-:Y:S02]  /*145a0*/  IMAD.MOV.U32 R11, RZ, RZ, 0x1e1f ;  /* 0x00001e1fff0b7424 */ /* 0x000fe400078e00ff */
[----:B------:R-:W-:-:S07]  /*145b0*/  IMAD.MOV.U32 R15, RZ, RZ, -0x1 ;  /* 0xffffffffff0f7424 */ /* 0x000fce00078e00ff */
[----:B-----5:R-:W-:Y:S05]  /*145c0*/  WARPSYNC.COLLECTIVE R15, `(.L_x_536) ;  /* 0x000000000f087348 */ /* 0x020fea0003c00000 */
[----:B------:R0:W1:Y:S02]  /*145d0*/  SHFL.IDX P6, R14, R13, R12, R11 ;  /* 0x0000000c0d0e7389 */ /* 0x00006400000c000b */
[----:B01---5:R-:W-:Y:S01]  /*145e0*/  ENDCOLLECTIVE ;  /* 0x000000000000791b */ /* 0x023fe20003800000 */
.L_x_536:
[----:B------:R-:W-:Y:S05]  /*145f0*/  BSYNC B1 ;  /* 0x0000000000017941 */ /* 0x000fea0003800000 */
.L_x_535:
[----:B------:R-:W-:Y:S05]  /*14600*/  BRA `(.L_x_537) ;  /* 0xffffff2400107947 */ /* 0x000fea000383ffff */
.L_x_350:
        /* <DEDUP_REMOVED lines=8> */
.L_x_539:
[----:B------:R-:W-:Y:S05]  /*14690*/  BSYNC B1 ;  /* 0x0000000000017941 */ /* 0x000fea0003800000 */
.L_x_538:
[----:B------:R-:W-:Y:S05]  /*146a0*/  BRA `(.L_x_540) ;  /* 0xffffff2000f47947 */ /* 0x000fea000383ffff */
.L_x_351:
        /* <DEDUP_REMOVED lines=8> */
.L_x_542:
[----:B------:R-:W-:Y:S05]  /*14730*/  BSYNC B1 ;  /* 0x0000000000017941 */ /* 0x000fea0003800000 */
.L_x_541:
[----:B------:R-:W-:Y:S05]  /*14740*/  BRA `(.L_x_543) ;  /* 0xffffff2000d87947 */ /* 0x000fea000383ffff */
.L_x_352:
        /* <DEDUP_REMOVED lines=8> */
.L_x_545:
[----:B------:R-:W-:Y:S05]  /*147d0*/  BSYNC B1 ;  /* 0x0000000000017941 */ /* 0x000fea0003800000 */
.L_x_544:
[----:B------:R-:W-:Y:S05]  /*147e0*/  BRA `(.L_x_546) ;  /* 0xffffff2000bc7947 */ /* 0x000fea000383ffff */
.L_x_354:
[----:B0-----:R0:W1:Y:S02]  /*147f0*/  SYNCS.PHASECHK.TRANS64.TRYWAIT P1, [R16+URZ+0x13200], R3 ;  /* 0x01320003100075a7 */ /* 0x001064000802017f */
[----:B-1----:R-:W-:Y:S05]  /*14800*/  @!P1 NANOSLEEP.SYNCS 0x989680 ;  /* 0x009896800000995d */ /* 0x002fea0003900000 */
[----:B------:R-:W1:Y:S02]  /*14810*/  @!P1 SYNCS.PHASECHK.TRANS64 P1, [R16+URZ+0x13200], R3 ;  /* 0x01320003100095a7 */ /* 0x000e64000802007f */
[----:B-1----:R-:W-:Y:S05]  /*14820*/  @!P1 BRA `(.L_x_354) ;  /* 0xfffffffc00f09947 */ /* 0x002fea000383ffff */
[----:B------:R-:W-:Y:S05]  /*14830*/  BRA `(.L_x_547) ;  /* 0xffffff2000bc7947 */ /* 0x000fea000383ffff */
.L_x_358:
[----:B-1----:R1:W3:Y:S02]  /*14840*/  SYNCS.PHASECHK.TRANS64.TRYWAIT P1, [R3+URZ+0x13230], R6 ;  /* 0x01323006030075a7 */ /* 0x0022e4000802017f */
[----:B---3--:R-:W-:Y:S05]  /*14850*/  @!P1 NANOSLEEP.SYNCS 0x989680 ;  /* 0x009896800000995d */ /* 0x008fea0003900000 */
[----:B------:R-:W3:Y:S02]  /*14860*/  @!P1 SYNCS.PHASECHK.TRANS64 P1, [R3+URZ+0x13230], R6 ;  /* 0x01323006030095a7 */ /* 0x000ee4000802007f */
[----:B---3--:R-:W-:Y:S05]  /*14870*/  @!P1 BRA `(.L_x_358) ;  /* 0xfffffffc00f09947 */ /* 0x008fea000383ffff */
[----:B------:R-:W-:Y:S05]  /*14880*/  BRA `(.L_x_357) ;  /* 0xffffff3400147947 */ /* 0x000fea000383ffff */
.L_x_365:
[----:B0-----:R0:W2:Y:S02]  /*14890*/  SYNCS.PHASECHK.TRANS64.TRYWAIT P1, [R14+URZ+0x13230], R9 ;  /* 0x013230090e0075a7 */ /* 0x0010a4000802017f */
[----:B--2---:R-:W-:Y:S05]  /*148a0*/  @!P1 NANOSLEEP.SYNCS 0x989680 ;  /* 0x009896800000995d */ /* 0x004fea0003900000 */
[----:B------:R-:W2:Y:S02]  /*148b0*/  @!P1 SYNCS.PHASECHK.TRANS64 P1, [R14+URZ+0x13230], R9 ;  /* 0x013230090e0095a7 */ /* 0x000ea4000802007f */
[----:B--2---:R-:W-:Y:S05]  /*148c0*/  @!P1 BRA `(.L_x_365) ;  /* 0xfffffffc00f09947 */ /* 0x004fea000383ffff */
[----:B------:R-:W-:Y:S05]  /*148d0*/  BRA `(.L_x_364) ;  /* 0xffffff5c00b07947 */ /* 0x000fea000383ffff */
.L_x_370:
[----:B---3--:R3:W4:Y:S02]  /*148e0*/  SYNCS.PHASECHK.TRANS64.TRYWAIT P1, [R15+URZ+0x13250], R0 ;  /* 0x013250000f0075a7 */ /* 0x008724000802017f */
[----:B----4-:R-:W-:Y:S05]  /*148f0*/  @!P1 NANOSLEEP.SYNCS 0x989680 ;  /* 0x009896800000995d */ /* 0x010fea0003900000 */
[----:B------:R-:W4:Y:S02]  /*14900*/  @!P1 SYNCS.PHASECHK.TRANS64 P1, [R15+URZ+0x13250], R0 ;  /* 0x013250000f0095a7 */ /* 0x000f24000802007f */
[----:B----4-:R-:W-:Y:S05]  /*14910*/  @!P1 BRA `(.L_x_370) ;  /* 0xfffffffc00f09947 */ /* 0x010fea000383ffff */
[----:B------:R-:W-:Y:S05]  /*14920*/  BRA `(.L_x_369) ;  /* 0xffffff6400207947 */ /* 0x000fea000383ffff */
.L_x_377:
[----:B--2---:R2:W3:Y:S02]  /*14930*/  SYNCS.PHASECHK.TRANS64.TRYWAIT P1, [R14+URZ+0x13250], R3 ;  /* 0x013250030e0075a7 */ /* 0x0044e4000802017f */
[----:B---3--:R-:W-:Y:S05]  /*14940*/  @!P1 NANOSLEEP.SYNCS 0x989680 ;  /* 0x009896800000995d */ /* 0x008fea0003900000 */
[----:B------:R-:W3:Y:S02]  /*14950*/  @!P1 SYNCS.PHASECHK.TRANS64 P1, [R14+URZ+0x13250], R3 ;  /* 0x013250030e0095a7 */ /* 0x000ee4000802007f */
[----:B---3--:R-:W-:Y:S05]  /*14960*/  @!P1 BRA `(.L_x_377) ;  /* 0xfffffffc00f09947 */ /* 0x008fea000383ffff */
[----:B------:R-:W-:Y:S05]  /*14970*/  BRA `(.L_x_376) ;  /* 0xffffff8000947947 */ /* 0x000fea000383ffff */
.L_x_412:
[----:B------:R-:W0:Y:S01]  /*14980*/  S2R R10, SR_TID.X ;  /* 0x00000000000a7919 */ /* 0x000e220000002100 */
[----:B------:R-:W-:Y:S01]  /*14990*/  BSSY B1, `(.L_x_548) ;  /* 0x000000a000017945 */ /* 0x000fe20003800000 */
[----:B------:R-:W-:Y:S02]  /*149a0*/  IMAD.MOV.U32 R12, RZ, RZ, RZ ;  /* 0x000000ffff0c7224 */ /* 0x000fe400078e00ff */
[----:B------:R-:W-:Y:S02]  /*149b0*/  IMAD.MOV.U32 R11, RZ, RZ, 0x1f ;  /* 0x0000001fff0b7424 */ /* 0x000fe400078e00ff */
[----:B------:R-:W-:Y:S01]  /*149c0*/  IMAD.MOV.U32 R15, RZ, RZ, -0x1 ;  /* 0xffffffffff0f7424 */ /* 0x000fe200078e00ff */
[----:B0-----:R-:W-:-:S04]  /*149d0*/  SHF.R.U32.HI R8, RZ, 0x5, R10 ;  /* 0x00000005ff087819 */ /* 0x001fc8000001160a */
[----:B------:R-:W-:-:S05]  /*149e0*/  LOP3.LUT R8, R8, 0x3, RZ, 0xc0, !PT ;  /* 0x0000000308087812 */ /* 0x000fca00078ec0ff */
[----:B------:R-:W-:-:S07]  /*149f0*/  IMAD.MOV.U32 R13, RZ, RZ, R8 ;  /* 0x000000ffff0d7224 */ /* 0x000fce00078e0008 */
[----:B------:R-:W-:Y:S05]  /*14a00*/  WARPSYNC.COLLECTIVE R15, `(.L_x_549) ;  /* 0x000000000f087348 */ /* 0x000fea0003c00000 */
[----:B------:R0:W1:Y:S02]  /*14a10*/  SHFL.IDX P6, R14, R13, R12, R11 ;  /* 0x0000000c0d0e7389 */ /* 0x00006400000c000b */
[----:B01----:R-:W-:Y:S01]  /*14a20*/  ENDCOLLECTIVE ;  /* 0x000000000000791b */ /* 0x003fe20003800000 */
.L_x_549:
[----:B------:R-:W-:Y:S05]  /*14a30*/  BSYNC B1 ;  /* 0x0000000000017941 */ /* 0x000fea0003800000 */
.L_x_548:
[----:B------:R-:W-:Y:S05]  /*14a40*/  BRA `(.L_x_550) ;  /* 0xffffffb800307947 */ /* 0x000fea000383ffff */
.L_x_414:
[----:B------:R-:W-:Y:S01]  /*14a50*/  BSSY B1, `(.L_x_551) ;  /* 0x0000006000017945 */ /* 0x000fe20003800000 */
[----:B------:R-:W-:-:S07]  /*14a60*/  IMAD.MOV.U32 R15, RZ, RZ, -0x1 ;  /* 0xffffffffff0f7424 */ /* 0x000fce00078e00ff */
[----:B0-----:R-:W-:Y:S05]  /*14a70*/  WARPSYNC.COLLECTIVE R15, `(.L_x_552) ;  /* 0x000000000f0c7348 */ /* 0x001fea0003c00000 */
[----:B------:R-:W-:Y:S02]  /*14a80*/  ELECT P6, UR62, PT ;  /* 0x00000000003e782f */ /* 0x000fe400038c0000 */
[----:B------:R-:W-:Y:S01]  /*14a90*/  MOV R14, UR62 ;  /* 0x0000003e000e7c02 */ /* 0x000fe20008000f00 */
[----:B0-----:R-:W-:Y:S10]  /*14aa0*/  ENDCOLLECTIVE ;  /* 0x000000000000791b */ /* 0x001ff40003800000 */
.L_x_552:
[----:B------:R-:W-:Y:S05]  /*14ab0*/  BSYNC B1 ;  /* 0x0000000000017941 */ /* 0x000fea0003800000 */
.L_x_551:
[----:B------:R-:W-:Y:S05]  /*14ac0*/  BRA `(.L_x_413) ;  /* 0xffffffb800287947 */ /* 0x000fea000383ffff */
.L_x_416:
[----:B0-----:R0:W1:Y:S02]  /*14ad0*/  SYNCS.PHASECHK.TRANS64.TRYWAIT P0, [R6+URZ+0x13220], R7 ;  /* 0x01322007060075a7 */ /* 0x001064000800017f */
[----:B-1----:R-:W-:Y:S05]  /*14ae0*/  @!P0 NANOSLEEP.SYNCS 0x989680 ;  /* 0x009896800000895d */ /* 0x002fea0003900000 */
[----:B------:R-:W1:Y:S02]  /*14af0*/  @!P0 SYNCS.PHASECHK.TRANS64 P0, [R6+URZ+0x13220], R7 ;  /* 0x01322007060085a7 */ /* 0x000e64000800007f */
[----:B-1----:R-:W-:Y:S05]  /*14b00*/  @!P0 BRA `(.L_x_416) ;  /* 0xfffffffc00f08947 */ /* 0x002fea000383ffff */
[----:B------:R-:W-:Y:S05]  /*14b10*/  BRA `(.L_x_553) ;  /* 0xffffffb800447947 */ /* 0x000fea000383ffff */
.L_x_420:
[----:B0-----:R0:W1:Y:S02]  /*14b20*/  SYNCS.PHASECHK.TRANS64.TRYWAIT P0, [R7+URZ+0x132a0], R8 ;  /* 0x0132a008070075a7 */ /* 0x001064000800017f */
[----:B-1----:R-:W-:Y:S05]  /*14b30*/  @!P0 NANOSLEEP.SYNCS 0x989680 ;  /* 0x009896800000895d */ /* 0x002fea0003900000 */
[----:B------:R-:W1:Y:S02]  /*14b40*/  @!P0 SYNCS.PHASECHK.TRANS64 P0, [R7+URZ+0x132a0], R8 ;  /* 0x0132a008070085a7 */ /* 0x000e64000800007f */
[----:B-1----:R-:W-:Y:S05]  /*14b50*/  @!P0 BRA `(.L_x_420) ;  /* 0xfffffffc00f08947 */ /* 0x002fea000383ffff */
[----:B------:R-:W-:Y:S05]  /*14b60*/  BRA `(.L_x_554) ;  /* 0xffffffb8005c7947 */ /* 0x000fea000383ffff */
.L_x_425:
[----:B-1----:R1:W2:Y:S02]  /*14b70*/  SYNCS.PHASECHK.TRANS64.TRYWAIT P0, [R7+URZ+0x132c0], R8 ;  /* 0x0132c008070075a7 */ /* 0x0022a4000800017f */
[----:B--2---:R-:W-:Y:S05]  /*14b80*/  @!P0 NANOSLEEP.SYNCS 0x989680 ;  /* 0x009896800000895d */ /* 0x004fea0003900000 */
[----:B------:R-:W2:Y:S02]  /*14b90*/  @!P0 SYNCS.PHASECHK.TRANS64 P0, [R7+URZ+0x132c0], R8 ;  /* 0x0132c008070085a7 */ /* 0x000ea4000800007f */
[----:B--2---:R-:W-:Y:S05]  /*14ba0*/  @!P0 BRA `(.L_x_425) ;  /* 0xfffffffc00f08947 */ /* 0x004fea000383ffff */
[----:B------:R-:W-:Y:S05]  /*14bb0*/  BRA `(.L_x_555) ;  /* 0xffffffb800d87947 */ /* 0x000fea000383ffff */
.L_x_432:
[----:B0-----:R0:W1:Y:S02]  /*14bc0*/  SYNCS.PHASECHK.TRANS64.TRYWAIT P1, [R7+URZ+0x132a0], R8 ;  /* 0x0132a008070075a7 */ /* 0x001064000802017f */
[----:B-1----:R-:W-:Y:S05]  /*14bd0*/  @!P1 NANOSLEEP.SYNCS 0x989680 ;  /* 0x009896800000995d */ /* 0x002fea0003900000 */
[----:B------:R-:W1:Y:S02]  /*14be0*/  @!P1 SYNCS.PHASECHK.TRANS64 P1, [R7+URZ+0x132a0], R8 ;  /* 0x0132a008070095a7 */ /* 0x000e64000802007f */
[----:B-1----:R-:W-:Y:S05]  /*14bf0*/  @!P1 BRA `(.L_x_432) ;  /* 0xfffffffc00f09947 */ /* 0x002fea000383ffff */
[----:B------:R-:W-:Y:S05]  /*14c00*/  BRA `(.L_x_556) ;  /* 0xffffffbc00947947 */ /* 0x000fea000383ffff */
.L_x_437:
[----:B-1----:R1:W2:Y:S02]  /*14c10*/  SYNCS.PHASECHK.TRANS64.TRYWAIT P1, [R7+URZ+0x132c0], R8 ;  /* 0x0132c008070075a7 */ /* 0x0022a4000802017f */
[----:B--2---:R-:W-:Y:S05]  /*14c20*/  @!P1 NANOSLEEP.SYNCS 0x989680 ;  /* 0x009896800000995d */ /* 0x004fea0003900000 */
[----:B------:R-:W2:Y:S02]  /*14c30*/  @!P1 SYNCS.PHASECHK.TRANS64 P1, [R7+URZ+0x132c0], R8 ;  /* 0x0132c008070095a7 */ /* 0x000ea4000802007f */
[----:B--2---:R-:W-:Y:S05]  /*14c40*/  @!P1 BRA `(.L_x_437) ;  /* 0xfffffffc00f09947 */ /* 0x004fea000383ffff */
[----:B------:R-:W-:Y:S05]  /*14c50*/  BRA `(.L_x_557) ;  /* 0xffffffc0000c7947 */ /* 0x000fea000383ffff */
.L_x_450:
        /* <DEDUP_REMOVED lines=11> */
.L_x_559:
[----:B------:R-:W-:Y:S05]  /*14d10*/  BSYNC B0 ;  /* 0x0000000000007941 */ /* 0x000fea0003800000 */
.L_x_558:
[----:B------:R-:W-:Y:S05]  /*14d20*/  BRA `(.L_x_560) ;  /* 0xffffffcc00107947 */ /* 0x000fea000383ffff */
.L_x_452:
[----:B------:R-:W-:Y:S01]  /*14d30*/  BSSY B0, `(.L_x_561) ;  /* 0x0000006000007945 */ /* 0x000fe20003800000 */
[----:B------:R-:W-:-:S07]  /*14d40*/  IMAD.MOV.U32 R15, RZ, RZ, -0x1 ;  /* 0xffffffffff0f7424 */ /* 0x000fce00078e00ff */
[----:B0-----:R-:W-:Y:S05]  /*14d50*/  WARPSYNC.COLLECTIVE R15, `(.L_x_562) ;  /* 0x000000000f0c7348 */ /* 0x001fea0003c00000 */
[----:B------:R-:W-:Y:S02]  /*14d60*/  ELECT P6, UR62, PT ;  /* 0x00000000003e782f */ /* 0x000fe400038c0000 */
[----:B------:R-:W-:Y:S01]  /*14d70*/  MOV R14, UR62 ;  /* 0x0000003e000e7c02 */ /* 0x000fe20008000f00 */
[----:B0-----:R-:W-:Y:S10]  /*14d80*/  ENDCOLLECTIVE ;  /* 0x000000000000791b */ /* 0x001ff40003800000 */
.L_x_562:
[----:B------:R-:W-:Y:S05]  /*14d90*/  BSYNC B0 ;  /* 0x0000000000007941 */ /* 0x000fea0003800000 */
.L_x_561:
[----:B------:R-:W-:Y:S05]  /*14da0*/  BRA `(.L_x_563) ;  /* 0xffffffcc00087947 */ /* 0x000fea000383ffff */
.L_x_455:
[----:B0-----:R0:W1:Y:S02]  /*14db0*/  SYNCS.PHASECHK.TRANS64.TRYWAIT P2, [R4+URZ+0x13280], R3 ;  /* 0x01328003040075a7 */ /* 0x001064000804017f */
[----:B-1----:R-:W-:Y:S05]  /*14dc0*/  @!P2 NANOSLEEP.SYNCS 0x989680 ;  /* 0x009896800000a95d */ /* 0x002fea0003900000 */
[----:B------:R-:W1:Y:S02]  /*14dd0*/  @!P2 SYNCS.PHASECHK.TRANS64 P2, [R4+URZ+0x13280], R3 ;  /* 0x013280030400a5a7 */ /* 0x000e64000804007f */
[----:B-1----:R-:W-:Y:S05]  /*14de0*/  @!P2 BRA `(.L_x_455) ;  /* 0xfffffffc00f0a947 */ /* 0x002fea000383ffff */
[----:B------:R-:W-:Y:S05]  /*14df0*/  BRA `(.L_x_564) ;  /* 0xffffffcc00787947 */ /* 0x000fea000383ffff */
.L_x_457:
[----:B-1----:R1:W2:Y:S02]  /*14e00*/  SYNCS.PHASECHK.TRANS64.TRYWAIT P2, [R4+URZ+0x13240], R3 ;  /* 0x01324003040075a7 */ /* 0x0022a4000804017f */
[----:B--2---:R-:W-:Y:S05]  /*14e10*/  @!P2 NANOSLEEP.SYNCS 0x989680 ;  /* 0x009896800000a95d */ /* 0x004fea0003900000 */
[----:B------:R-:W2:Y:S02]  /*14e20*/  @!P2 SYNCS.PHASECHK.TRANS64 P2, [R4+URZ+0x13240], R3 ;  /* 0x013240030400a5a7 */ /* 0x000ea4000804007f */
[----:B--2---:R-:W-:Y:S05]  /*14e30*/  @!P2 BRA `(.L_x_457) ;  /* 0xfffffffc00f0a947 */ /* 0x004fea000383ffff */
[----:B------:R-:W-:Y:S05]  /*14e40*/  BRA `(.L_x_565) ;  /* 0xffffffcc00d47947 */ /* 0x000fea000383ffff */
.L_x_460:
[----:B0-----:R-:W0:Y:S01]  /*14e50*/  S2R R5, SR_CgaCtaId ;  /* 0x0000000000057919 */ /* 0x001e220000008800 */
[----:B------:R-:W-:-:S04]  /*14e60*/  MOV R4, 0x400 ;  /* 0x0000040000047802 */ /* 0x000fc80000000f00 */
[----:B0-----:R-:W-:-:S04]  /*14e70*/  LEA R4, R5, R4, 0x18 ;  /* 0x0000000405047211 */ /* 0x001fc800078ec0ff */
[----:B------:R0:W1:Y:S03]  /*14e80*/  SYNCS.PHASECHK.TRANS64.TRYWAIT P0, [R4+URZ+0x13220], R3 ;  /* 0x01322003040075a7 */ /* 0x000066000800017f */
[----:B-1----:R-:W-:Y:S05]  /*14e90*/  @!P0 NANOSLEEP.SYNCS 0x989680 ;  /* 0x009896800000895d */ /* 0x002fea0003900000 */
[----:B------:R-:W1:Y:S02]  /*14ea0*/  @!P0 SYNCS.PHASECHK.TRANS64 P0, [R4+URZ+0x13220], R3 ;  /* 0x01322003040085a7 */ /* 0x000e64000800007f */
[----:B-1----:R-:W-:Y:S05]  /*14eb0*/  @!P0 BRA `(.L_x_460) ;  /* 0xfffffffc00e48947 */ /* 0x002fea000383ffff */
[----:B------:R-:W-:Y:S05]  /*14ec0*/  BRA `(.L_x_566) ;  /* 0xffffffd0009c7947 */ /* 0x000fea000383ffff */
.L_x_466:
[----:B0-----:R0:W1:Y:S02]  /*14ed0*/  SYNCS.PHASECHK.TRANS64.TRYWAIT P0, [R7+URZ+0x13280], R4 ;  /* 0x01328004070075a7 */ /* 0x001064000800017f */
[----:B-1----:R-:W-:Y:S05]  /*14ee0*/  @!P0 NANOSLEEP.SYNCS 0x989680 ;  /* 0x009896800000895d */ /* 0x002fea0003900000 */
[----:B------:R-:W1:Y:S02]  /*14ef0*/  @!P0 SYNCS.PHASECHK.TRANS64 P0, [R7+URZ+0x13280], R4 ;  /* 0x01328004070085a7 */ /* 0x000e64000800007f */
[----:B-1----:R-:W-:Y:S05]  /*14f00*/  @!P0 BRA `(.L_x_466) ;  /* 0xfffffffc00f08947 */ /* 0x002fea000383ffff */
[----:B------:R-:W-:Y:S05]  /*14f10*/  BRA `(.L_x_567) ;  /* 0xffffffd400487947 */ /* 0x000fea000383ffff */
.L_x_471:
[----:B-1----:R1:W2:Y:S02]  /*14f20*/  SYNCS.PHASECHK.TRANS64.TRYWAIT P0, [R7+URZ+0x13240], R4 ;  /* 0x01324004070075a7 */ /* 0x0022a4000800017f */
[----:B--2---:R-:W-:Y:S05]  /*14f30*/  @!P0 NANOSLEEP.SYNCS 0x989680 ;  /* 0x009896800000895d */ /* 0x004fea0003900000 */
[----:B------:R-:W2:Y:S02]  /*14f40*/  @!P0 SYNCS.PHASECHK.TRANS64 P0, [R7+URZ+0x13240], R4 ;  /* 0x01324004070085a7 */ /* 0x000ea4000800007f */
[----:B--2---:R-:W-:Y:S05]  /*14f50*/  @!P0 BRA `(.L_x_471) ;  /* 0xfffffffc00f08947 */ /* 0x004fea000383ffff */
[----:B------:R-:W-:Y:S05]  /*14f60*/  BRA `(.L_x_568) ;  /* 0xffffffd400cc7947 */ /* 0x000fea000383ffff */
.L_x_477:
[----:B0-----:R0:W1:Y:S02]  /*14f70*/  SYNCS.PHASECHK.TRANS64.TRYWAIT P2, [R13+URZ+0x13270], R4 ;  /* 0x013270040d0075a7 */ /* 0x001064000804017f */
[----:B-1----:R-:W-:Y:S05]  /*14f80*/  @!P2 NANOSLEEP.SYNCS 0x989680 ;  /* 0x009896800000a95d */ /* 0x002fea0003900000 */
[----:B------:R-:W1:Y:S02]  /*14f90*/  @!P2 SYNCS.PHASECHK.TRANS64 P2, [R13+URZ+0x13270], R4 ;  /* 0x013270040d00a5a7 */ /* 0x000e64000804007f */
[----:B-1----:R-:W-:Y:S05]  /*14fa0*/  @!P2 BRA `(.L_x_477) ;  /* 0xfffffffc00f0a947 */ /* 0x002fea000383ffff */
[----:B------:R-:W-:Y:S05]  /*14fb0*/  BRA `(.L_x_569) ;  /* 0xffffffd800747947 */ /* 0x000fea000383ffff */
.L_x_479:
[----:B0-----:R0:W1:Y:S02]  /*14fc0*/  SYNCS.PHASECHK.TRANS64.TRYWAIT P2, [R13+URZ+0x13260], R4 ;  /* 0x013260040d0075a7 */ /* 0x001064000804017f */
[----:B-1----:R-:W-:Y:S05]  /*14fd0*/  @!P2 NANOSLEEP.SYNCS 0x989680 ;  /* 0x009896800000a95d */ /* 0x002fea0003900000 */
[----:B------:R-:W1:Y:S02]  /*14fe0*/  @!P2 SYNCS.PHASECHK.TRANS64 P2, [R13+URZ+0x13260], R4 ;  /* 0x013260040d00a5a7 */ /* 0x000e64000804007f */
[----:B-1----:R-:W-:Y:S05]  /*14ff0*/  @!P2 BRA `(.L_x_479) ;  /* 0xfffffffc00f0a947 */ /* 0x002fea000383ffff */
[----:B------:R-:W-:Y:S05]  /*15000*/  BRA `(.L_x_570) ;  /* 0xffffffd8007c7947 */ /* 0x000fea000383ffff */
.L_x_486:
[----:B0-----:R0:W2:Y:S02]  /*15010*/  SYNCS.PHASECHK.TRANS64.TRYWAIT P0, [R2+URZ+0x13270], R3 ;  /* 0x01327003020075a7 */ /* 0x0010a4000800017f */
[----:B--2---:R-:W-:Y:S05]  /*15020*/  @!P0 NANOSLEEP.SYNCS 0x989680 ;  /* 0x009896800000895d */ /* 0x004fea0003900000 */
[----:B------:R-:W2:Y:S02]  /*15030*/  @!P0 SYNCS.PHASECHK.TRANS64 P0, [R2+URZ+0x13270], R3 ;  /* 0x01327003020085a7 */ /* 0x000ea4000800007f */
[----:B--2---:R-:W-:Y:S05]  /*15040*/  @!P0 BRA `(.L_x_486) ;  /* 0xfffffffc00f08947 */ /* 0x004fea000383ffff */
[----:B------:R-:W-:Y:S05]  /*15050*/  BRA `(.L_x_571) ;  /* 0xffffffdc00c47947 */ /* 0x000fea000383ffff */
.L_x_488:
[----:B0-----:R0:W2:Y:S02]  /*15060*/  SYNCS.PHASECHK.TRANS64.TRYWAIT P0, [R2+URZ+0x13260], R3 ;  /* 0x01326003020075a7 */ /* 0x0010a4000800017f */
[----:B--2---:R-:W-:Y:S05]  /*15070*/  @!P0 NANOSLEEP.SYNCS 0x989680 ;  /* 0x009896800000895d */ /* 0x004fea0003900000 */
[----:B------:R-:W2:Y:S02]  /*15080*/  @!P0 SYNCS.PHASECHK.TRANS64 P0, [R2+URZ+0x13260], R3 ;  /* 0x01326003020085a7 */ /* 0x000ea4000800007f */
[----:B--2---:R-:W-:Y:S05]  /*15090*/  @!P0 BRA `(.L_x_488) ;  /* 0xfffffffc00f08947 */ /* 0x004fea000383ffff */
[----:B------:R-:W-:Y:S05]  /*150a0*/  BRA `(.L_x_572) ;  /* 0xffffffdc00d47947 */ /* 0x000fea000383ffff */
.L_x_492:
[----:B------:R-:W-:Y:S01]  /*150b0*/  BSSY B0, `(.L_x_573) ;  /* 0x0000008000007945 */ /* 0x000fe20003800000 */
[----:B------:R-:W-:Y:S02]  /*150c0*/  IMAD.MOV.U32 R13, RZ, RZ, R16 ;  /* 0x000000ffff0d7224 */ /* 0x000fe400078e0010 */
[----:B------:R-:W-:Y:S02]  /*150d0*/  IMAD.MOV.U32 R12, RZ, RZ, RZ ;  /* 0x000000ffff0c7224 */ /* 0x000fe400078e00ff */
[----:B------:R-:W-:Y:S02]  /*150e0*/  IMAD.MOV.U32 R11, RZ, RZ, 0x1f ;  /* 0x0000001fff0b7424 */ /* 0x000fe400078e00ff */
[----:B------:R-:W-:-:S07]  /*150f0*/  IMAD.MOV.U32 R15, RZ, RZ, -0x1 ;  /* 0xffffffffff0f7424 */ /* 0x000fce00078e00ff */
[----:B------:R-:W-:Y:S05]  /*15100*/  WARPSYNC.COLLECTIVE R15, `(.L_x_574) ;  /* 0x000000000f087348 */ /* 0x000fea0003c00000 */
[----:B------:R0:W1:Y:S02]  /*15110*/  SHFL.IDX P6, R14, R13, R12, R11 ;  /* 0x0000000c0d0e7389 */ /* 0x00006400000c000b */
[----:B01----:R-:W-:Y:S01]  /*15120*/  ENDCOLLECTIVE ;  /* 0x000000000000791b */ /* 0x003fe20003800000 */
.L_x_574:
[----:B------:R-:W-:Y:S05]  /*15130*/  BSYNC B0 ;  /* 0x0000000000007941 */ /* 0x000fea0003800000 */
.L_x_573:
[----:B------:R-:W-:Y:S02]  /*15140*/  IMAD.MOV.U32 R13, RZ, RZ, R16 ;  /* 0x000000ffff0d7224 */ /* 0x000fe400078e0010 */
[----:B------:R-:W-:Y:S02]  /*15150*/  IMAD.MOV.U32 R12, RZ, RZ, 0x1 ;  /* 0x00000001ff0c7424 */ /* 0x000fe400078e00ff */
[----:B------:R-:W-:Y:S02]  /*15160*/  IMAD.MOV.U32 R11, RZ, RZ, 0x1f ;  /* 0x0000001fff0b7424 */ /* 0x000fe400078e00ff */
[----:B------:R-:W-:Y:S02]  /*15170*/  IMAD.MOV.U32 R15, RZ, RZ, -0x1 ;  /* 0xffffffffff0f7424 */ /* 0x000fe400078e00ff */
[----:B------:R-:W-:Y:S02]  /*15180*/  IMAD.IADD R7, R19, 0x1, R8 ;  /* 0x0000000113077824 */ /* 0x000fe400078e0208 */
[----:B------:R-:W-:-:S07]  /*15190*/  IMAD.MOV.U32 R5, RZ, RZ, R14 ;  /* 0x000000ffff057224 */ /* 0x000fce00078e000e */
[----:B------:R-:W-:Y:S05]  /*151a0*/  WARPSYNC.COLLECTIVE R15, `(.L_x_575) ;  /* 0x000000000f087348 */ /* 0x000fea0003c00000 */
[----:B------:R0:W1:Y:S02]  /*151b0*/  SHFL.IDX P6, R14, R13, R12, R11 ;  /* 0x0000000c0d0e7389 */ /* 0x00006400000c000b */
[----:B01----:R-:W-:Y:S01]  /*151c0*/  ENDCOLLECTIVE ;  /* 0x000000000000791b */ /* 0x003fe20003800000 */
.L_x_575:
[----:B------:R-:W-:Y:S02]  /*151d0*/  ULDC UR4, c[0x0][0xc14] ;  /* 0x0003050000047ab9 */ /* 0x000fe40000000800 */
[----:B------:R-:W-:-:S13]  /*151e0*/  ISETP.GE.OR P1, PT, R7, UR4, !P0 ;  /* 0x0000000407007c0c */ /* 0x000fda000c726670 */
[----:B------:R-:W0:Y:S01]  /*151f0*/  @!P1 LDC.64 R2, c[0x0][0xc58] ;  /* 0x00031600ff029b82 */ /* 0x000e220000000a00 */
[----:B------:R-:W-:Y:S02]  /*15200*/  IMAD.MOV.U32 R4, RZ, RZ, RZ ;  /* 0x000000ffff047224 */ /* 0x000fe400078e00ff */
[----:B------:R-:W-:Y:S02]  /*15210*/  IMAD.MOV.U32 R11, RZ, RZ, RZ ;  /* 0x000000ffff0b7224 */ /* 0x000fe400078e00ff */
[----:B------:R-:W-:Y:S02]  /*15220*/  IMAD.MOV.U32 R0, RZ, RZ, R14 ;  /* 0x000000ffff007224 */ /* 0x000fe400078e000e */
[----:B0-----:R-:W-:-:S06]  /*15230*/  @!P1 IMAD.WIDE R2, R7, 0x4, R2 ;  /* 0x0000000407029825 */ /* 0x001fcc00078e0202 */
[----:B------:R-:W2:Y:S01]  /*15240*/  @!P1 LDG.E R2, desc[UR42][R2.64] ;  /* 0x0000002a02029981 */ /* 0x000ea2000c1e1900 */
[C---:B------:R-:W-:Y:S02]  /*15250*/  ISETP.GE.U32.AND P2, PT, R8.reuse, 0x2, PT ;  /* 0x000000020800780c */ /* 0x040fe40003f46070 */
[C---:B------:R-:W-:Y:S02]  /*15260*/  ISETP.GE.U32.AND P3, PT, R8.reuse, 0x4, PT ;  /* 0x000000040800780c */ /* 0x040fe40003f66070 */
[C---:B------:R-:W-:Y:S02]  /*15270*/  ISETP.GE.U32.AND P4, PT, R8.reuse, 0x8, PT ;  /* 0x000000080800780c */ /* 0x040fe40003f86070 */
[C---:B------:R-:W-:Y:S01]  /*15280*/  ISETP.GE.U32.AND P5, PT, R8.reuse, 0x10, PT ;  /* 0x000000100800780c */ /* 0x040fe20003fa6070 */
[----:B--2---:R-:W-:Y:S01]  /*15290*/  @!P1 IMAD.MOV.U32 R4, RZ, RZ, R2 ;  /* 0x000000ffff049224 */ /* 0x004fe200078e0002 */
[----:B------:R-:W-:-:S04]  /*152a0*/  ISETP.NE.AND P1, PT, R8, RZ, PT ;  /* 0x000000ff0800720c */ /* 0x000fc80003f25270 */
[----:B------:R-:W-:-:S09]  /*152b0*/  MOV R13, R4 ;  /* 0x00000004000d7202 */ /* 0x000fd20000000f00 */
[----:B------:R-:W-:Y:S05]  /*152c0*/  WARPSYNC.COLLECTIVE R15, `(.L_x_576) ;  /* 0x000000000f087348 */ /* 0x000fea0003c00000 */
[----:B------:R0:W1:Y:S02]  /*152d0*/  SHFL.UP P6, R14, R13, R12, R11 ;  /* 0x0400000c0d0e7389 */ /* 0x00006400000c000b */
[----:B01----:R-:W-:Y:S01]  /*152e0*/  ENDCOLLECTIVE ;  /* 0x000000000000791b */ /* 0x003fe20003800000 */
.L_x_576:
[----:B------:R-:W-:Y:S01]  /*152f0*/  IMAD.MOV.U32 R12, RZ, RZ, 0x2 ;  /* 0x00000002ff0c7424 */ /* 0x000fe200078e00ff */
[----:B------:R-:W-:-:S05]  /*15300*/  SEL R7, R14, RZ, P1 ;  /* 0x000000ff0e077207 */ /* 0x000fca0000800000 */
[----:B------:R-:W-:-:S04]  /*15310*/  IMAD.IADD R6, R4, 0x1, R7 ;  /* 0x0000000104067824 */ /* 0x000fc800078e0207 */
[----:B------:R-:W-:-:S07]  /*15320*/  IMAD.MOV.U32 R13, RZ, RZ, R6 ;  /* 0x000000ffff0d7224 */ /* 0x000fce00078e0006 */
[----:B------:R-:W-:Y:S05]  /*15330*/  WARPSYNC.COLLECTIVE R15, `(.L_x_577) ;  /* 0x000000000f087348 */ /* 0x000fea0003c00000 */
[----:B------:R0:W1:Y:S02]  /*15340*/  SHFL.UP P6, R14, R13, R12, R11 ;  /* 0x0400000c0d0e7389 */ /* 0x00006400000c000b */
[----:B01----:R-:W-:Y:S01]  /*15350*/  ENDCOLLECTIVE ;  /* 0x000000000000791b */ /* 0x003fe20003800000 */
.L_x_577:
[----:B------:R-:W-:Y:S01]  /*15360*/  IMAD.MOV.U32 R12, RZ, RZ, 0x4 ;  /* 0x00000004ff0c7424 */ /* 0x000fe200078e00ff */
[----:B------:R-:W-:-:S05]  /*15370*/  SEL R7, R14, RZ, P2 ;  /* 0x000000ff0e077207 */ /* 0x000fca0001000000 */
[----:B------:R-:W-:-:S04]  /*15380*/  IMAD.IADD R7, R6, 0x1, R7 ;  /* 0x0000000106077824 */ /* 0x000fc800078e0207 */
[----:B------:R-:W-:-:S07]  /*15390*/  IMAD.MOV.U32 R13, RZ, RZ, R7 ;  /* 0x000000ffff0d7224 */ /* 0x000fce00078e0007 */
[----:B------:R-:W-:Y:S05]  /*153a0*/  WARPSYNC.COLLECTIVE R15, `(.L_x_578) ;  /* 0x000000000f087348 */ /* 0x000fea0003c00000 */
[----:B------:R0:W1:Y:S02]  /*153b0*/  SHFL.UP P6, R14, R13, R12, R11 ;  /* 0x0400000c0d0e7389 */ /* 0x00006400000c000b */
[----:B01----:R-:W-:Y:S01]  /*153c0*/  ENDCOLLECTIVE ;  /* 0x000000000000791b */ /* 0x003fe20003800000 */
.L_x_578:
[----:B------:R-:W-:Y:S01]  /*153d0*/  IMAD.MOV.U32 R12, RZ, RZ, 0x8 ;  /* 0x00000008ff0c7424 */ /* 0x000fe200078e00ff */
[----:B------:R-:W-:-:S05]  /*153e0*/  SEL R2, R14, RZ, P3 ;  /* 0x000000ff0e027207 */ /* 0x000fca0001800000 */
[----:B------:R-:W-:-:S04]  /*153f0*/  IMAD.IADD R2, R7, 0x1, R2 ;  /* 0x0000000107027824 */ /* 0x000fc800078e0202 */
[----:B------:R-:W-:-:S07]  /*15400*/  IMAD.MOV.U32 R13, RZ, RZ, R2 ;  /* 0x000000ffff0d7224 */ /* 0x000fce00078e0002 */
[----:B------:R-:W-:Y:S05]  /*15410*/  WARPSYNC.COLLECTIVE R15, `(.L_x_579) ;  /* 0x000000000f087348 */ /* 0x000fea0003c00000 */
[----:B------:R0:W1:Y:S02]  /*15420*/  SHFL.UP P6, R14, R13, R12, R11 ;  /* 0x0400000c0d0e7389 */ /* 0x00006400000c000b */
[----:B01----:R-:W-:Y:S01]  /*15430*/  ENDCOLLECTIVE ;  /* 0x000000000000791b */ /* 0x003fe20003800000 */
.L_x_579:
[----:B------:R-:W-:Y:S01]  /*15440*/  IMAD.MOV.U32 R12, RZ, RZ, 0x10 ;  /* 0x00000010ff0c7424 */ /* 0x000fe200078e00ff */
[----:B------:R-:W-:-:S05]  /*15450*/  SEL R3, R14, RZ, P4 ;  /* 0x000000ff0e037207 */ /* 0x000fca0002000000 */
[----:B------:R-:W-:-:S04]  /*15460*/  IMAD.IADD R3, R2, 0x1, R3 ;  /* 0x0000000102037824 */ /* 0x000fc800078e0203 */
[----:B------:R-:W-:-:S07]  /*15470*/  IMAD.MOV.U32 R13, RZ, RZ, R3 ;  /* 0x000000ffff0d7224 */ /* 0x000fce00078e0003 */
[----:B------:R-:W-:Y:S05]  /*15480*/  WARPSYNC.COLLECTIVE R15, `(.L_x_580) ;  /* 0x000000000f087348 */ /* 0x000fea0003c00000 */
[----:B------:R0:W1:Y:S02]  /*15490*/  SHFL.UP P6, R14, R13, R12, R11 ;  /* 0x0400000c0d0e7389 */ /* 0x00006400000c000b */
[----:B01----:R-:W-:Y:S01]  /*154a0*/  ENDCOLLECTIVE ;  /* 0x000000000000791b */ /* 0x003fe20003800000 */
.L_x_580:
[----:B------:R-:W-:Y:S02]  /*154b0*/  IMAD.MOV.U32 R12, RZ, RZ, 0x1f ;  /* 0x0000001fff0c7424 */ /* 0x000fe400078e00ff */
[----:B------:R-:W-:Y:S01]  /*154c0*/  IMAD.MOV.U32 R11, RZ, RZ, 0x1f ;  /* 0x0000001fff0b7424 */ /* 0x000fe200078e00ff */
[----:B------:R-:W-:-:S05]  /*154d0*/  SEL R2, R14, RZ, P5 ;  /* 0x000000ff0e027207 */ /* 0x000fca0002800000 */
[----:B------:R-:W-:-:S04]  /*154e0*/  IMAD.IADD R2, R3, 0x1, R2 ;  /* 0x0000000103027824 */ /* 0x000fc800078e0202 */
[----:B------:R-:W-:-:S07]  /*154f0*/  IMAD.MOV.U32 R13, RZ, RZ, R2 ;  /* 0x000000ffff0d7224 */ /* 0x000fce00078e0002 */
[----:B------:R-:W-:Y:S05]  /*15500*/  WARPSYNC.COLLECTIVE R15, `(.L_x_581) ;  /* 0x000000000f087348 */ /* 0x000fea0003c00000 */
[----:B------:R0:W1:Y:S02]  /*15510*/  SHFL.IDX P6, R14, R13, R12, R11 ;  /* 0x0000000c0d0e7389 */ /* 0x00006400000c000b */
[----:B01----:R-:W-:Y:S01]  /*15520*/  ENDCOLLECTIVE ;  /* 0x000000000000791b */ /* 0x003fe20003800000 */
.L_x_581:
[----:B------:R-:W-:Y:S05]  /*15530*/  BRA `(.L_x_582) ;  /* 0xffffffe000487947 */ /* 0x000fea000383ffff */
.L_x_497:
[----:B------:R-:W-:Y:S01]  /*15540*/  BSSY B0, `(.L_x_583) ;  /* 0x0000008000007945 */ /* 0x000fe20003800000 */
[----:B-----5:R-:W-:Y:S02]  /*15550*/  IMAD.MOV.U32 R13, RZ, RZ, R4 ;  /* 0x000000ffff0d7224 */ /* 0x020fe400078e0004 */
[----:B------:R-:W-:Y:S02]  /*15560*/  IMAD.MOV.U32 R12, RZ, RZ, 0x1 ;  /* 0x00000001ff0c7424 */ /* 0x000fe400078e00ff */
[----:B------:R-:W-:Y:S02]  /*15570*/  IMAD.MOV.U32 R11, RZ, RZ, RZ ;  /* 0x000000ffff0b7224 */ /* 0x000fe400078e00ff */
[----:B------:R-:W-:-:S07]  /*15580*/  IMAD.MOV.U32 R15, RZ, RZ, -0x1 ;  /* 0xffffffffff0f7424 */ /* 0x000fce00078e00ff */
[----:B0-----:R-:W-:Y:S05]  /*15590*/  WARPSYNC.COLLECTIVE R15, `(.L_x_584) ;  /* 0x000000000f087348 */ /* 0x001fea0003c00000 */
[----:B------:R1:W2:Y:S02]  /*155a0*/  SHFL.UP P6, R14, R13, R12, R11 ;  /* 0x0400000c0d0e7389 */ /* 0x0002a400000c000b */
[----:B012---:R-:W-:Y:S01]  /*155b0*/  ENDCOLLECTIVE ;  /* 0x000000000000791b */ /* 0x007fe20003800000 */
.L_x_584:
[----:B------:R-:W-:Y:S05]  /*155c0*/  BSYNC B0 ;  /* 0x0000000000007941 */ /* 0x000fea0003800000 */
.L_x_583:
[----:B------:R-:W-:Y:S01]  /*155d0*/  SEL R13, R14, RZ, P1 ;  /* 0x000000ff0e0d7207 */ /* 0x000fe20000800000 */
[----:B------:R-:W-:Y:S02]  /*155e0*/  IMAD.MOV.U32 R12, RZ, RZ, 0x2 ;  /* 0x00000002ff0c7424 */ /* 0x000fe400078e00ff */
[----:B------:R-:W-:Y:S02]  /*155f0*/  IMAD.MOV.U32 R11, RZ, RZ, RZ ;  /* 0x000000ffff0b7224 */ /* 0x000fe400078e00ff */
[----:B------:R-:W-:Y:S02]  /*15600*/  IMAD.IADD R13, R4, 0x1, R13 ;  /* 0x00000001040d7824 */ /* 0x000fe400078e020d */
[----:B------:R-:W-:-:S07]  /*15610*/  IMAD.MOV.U32 R15, RZ, RZ, -0x1 ;  /* 0xffffffffff0f7424 */ /* 0x000fce00078e00ff */
[----:B------:R-:W-:Y:S05]  /*15620*/  WARPSYNC.COLLECTIVE R15, `(.L_x_585) ;  /* 0x000000000f087348 */ /* 0x000fea0003c00000 */
[----:B------:R0:W1:Y:S02]  /*15630*/  SHFL.UP P6, R14, R13, R12, R11 ;  /* 0x0400000c0d0e7389 */ /* 0x00006400000c000b */
[----:B01----:R-:W-:Y:S01]  /*15640*/  ENDCOLLECTIVE ;  /* 0x000000000000791b */ /* 0x003fe20003800000 */
.L_x_585:
[----:B------:R-:W-:Y:S01]  /*15650*/  IMAD.MOV.U32 R12, RZ, RZ, 0x4 ;  /* 0x00000004ff0c7424 */ /* 0x000fe200078e00ff */
[----:B------:R-:W-:-:S05]  /*15660*/  SEL R2, R14, RZ, P2 ;  /* 0x000000ff0e027207 */ /* 0x000fca0001000000 */
[----:B------:R-:W-:-:S04]  /*15670*/  IMAD.IADD R2, R13, 0x1, R2 ;  /* 0x000000010d027824 */ /* 0x000fc800078e0202 */
[----:B------:R-:W-:-:S07]  /*15680*/  IMAD.MOV.U32 R13, RZ, RZ, R2 ;  /* 0x000000ffff0d7224 */ /* 0x000fce00078e0002 */
[----:B------:R-:W-:Y:S05]  /*15690*/  WARPSYNC.COLLECTIVE R15, `(.L_x_586) ;  /* 0x000000000f087348 */ /* 0x000fea0003c00000 */
[----:B------:R0:W1:Y:S02]  /*156a0*/  SHFL.UP P6, R14, R13, R12, R11 ;  /* 0x0400000c0d0e7389 */ /* 0x00006400000c000b */
[----:B01----:R-:W-:Y:S01]  /*156b0*/  ENDCOLLECTIVE ;  /* 0x000000000000791b */ /* 0x003fe20003800000 */
.L_x_586:
[----:B------:R-:W-:Y:S01]  /*156c0*/  IMAD.MOV.U32 R12, RZ, RZ, 0x8 ;  /* 0x00000008ff0c7424 */ /* 0x000fe200078e00ff */
[----:B------:R-:W-:-:S05]  /*156d0*/  SEL R3, R14, RZ, P3 ;  /* 0x000000ff0e037207 */ /* 0x000fca0001800000 */
[----:B------:R-:W-:-:S04]  /*156e0*/  IMAD.IADD R3, R2, 0x1, R3 ;  /* 0x0000000102037824 */ /* 0x000fc800078e0203 */
[----:B------:R-:W-:-:S07]  /*156f0*/  IMAD.MOV.U32 R13, RZ, RZ, R3 ;  /* 0x000000ffff0d7224 */ /* 0x000fce00078e0003 */
[----:B------:R-:W-:Y:S05]  /*15700*/  WARPSYNC.COLLECTIVE R15, `(.L_x_587) ;  /* 0x000000000f087348 */ /* 0x000fea0003c00000 */
[----:B------:R0:W1:Y:S02]  /*15710*/  SHFL.UP P6, R14, R13, R12, R11 ;  /* 0x0400000c0d0e7389 */ /* 0x00006400000c000b */
[----:B01----:R-:W-:Y:S01]  /*15720*/  ENDCOLLECTIVE ;  /* 0x000000000000791b */ /* 0x003fe20003800000 */
.L_x_587:
[----:B------:R-:W-:Y:S01]  /*15730*/  IMAD.MOV.U32 R12, RZ, RZ, 0x10 ;  /* 0x00000010ff0c7424 */ /* 0x000fe200078e00ff */
[----:B------:R-:W-:-:S05]  /*15740*/  SEL R6, R14, RZ, P4 ;  /* 0x000000ff0e067207 */ /* 0x000fca0002000000 */
[----:B------:R-:W-:-:S04]  /*15750*/  IMAD.IADD R6, R3, 0x1, R6 ;  /* 0x0000000103067824 */ /* 0x000fc800078e0206 */
[----:B------:R-:W-:-:S07]  /*15760*/  IMAD.MOV.U32 R13, RZ, RZ, R6 ;  /* 0x000000ffff0d7224 */ /* 0x000fce00078e0006 */
[----:B------:R-:W-:Y:S05]  /*15770*/  WARPSYNC.COLLECTIVE R15, `(.L_x_588) ;  /* 0x000000000f087348 */ /* 0x000fea0003c00000 */
[----:B------:R0:W1:Y:S02]  /*15780*/  SHFL.UP P6, R14, R13, R12, R11 ;  /* 0x0400000c0d0e7389 */ /* 0x00006400000c000b */
[----:B01----:R-:W-:Y:S01]  /*15790*/  ENDCOLLECTIVE ;  /* 0x000000000000791b */ /* 0x003fe20003800000 */
.L_x_588:
        /* <DEDUP_REMOVED lines=8> */
.L_x_589:
[----:B------:R-:W-:Y:S05]  /*15820*/  BRA `(.L_x_590) ;  /* 0xffffffe000287947 */ /* 0x000fea000383ffff */
.L_x_499:
[----:B------:R-:W-:Y:S01]  /*15830*/  BSSY B0, `(.L_x_591) ;  /* 0x0000006000007945 */ /* 0x000fe20003800000 */
[----:B------:R-:W-:Y:S01]  /*15840*/  PLOP3.LUT P6, PT, P6, PT, PT, 0x8, 0x0 ;  /* 0x000000000000781c */ /* 0x000fe200037ce170 */
[----:B------:R-:W-:-:S12]  /*15850*/  IMAD.MOV.U32 R15, RZ, RZ, -0x1 ;  /* 0xffffffffff0f7424 */ /* 0x000fd800078e00ff */
[----:B0-----:R-:W-:Y:S05]  /*15860*/  WARPSYNC.COLLECTIVE R15, `(.L_x_592) ;  /* 0x000000000f087348 */ /* 0x001fea0003c00000 */
[----:B------:R-:W-:Y:S01]  /*15870*/  VOTE.ANY R14, PT, P6 ;  /* 0x00000000000e7806 */ /* 0x000fe200030e0100 */
[----:B0-----:R-:W-:Y:S06]  /*15880*/  ENDCOLLECTIVE ;  /* 0x000000000000791b */ /* 0x001fec0003800000 */
.L_x_592:
[----:B------:R-:W-:Y:S05]  /*15890*/  BSYNC B0 ;  /* 0x0000000000007941 */ /* 0x000fea0003800000 */
.L_x_591:
[----:B------:R-:W-:Y:S02]  /*158a0*/  IMAD.MOV.U32 R3, RZ, RZ, R14 ;  /* 0x000000ffff037224 */ /* 0x000fe400078e000e */
[----:B------:R-:W-:Y:S02]  /*158b0*/  IMAD.MOV.U32 R13, RZ, RZ, R4 ;  /* 0x000000ffff0d7224 */ /* 0x000fe400078e0004 */
[----:B------:R-:W0:Y:S01]  /*158c0*/  POPC R0, R3 ;  /* 0x0000000300007309 */ /* 0x000e220000000000 */
[----:B------:R-:W-:Y:S02]  /*158d0*/  IMAD.MOV.U32 R11, RZ, RZ, 0x1f ;  /* 0x0000001fff0b7424 */ /* 0x000fe400078e00ff */
[----:B------:R-:W-:Y:S02]  /*158e0*/  IMAD.MOV.U32 R15, RZ, RZ, -0x1 ;  /* 0xffffffffff0f7424 */ /* 0x000fe400078e00ff */
[----:B0-----:R-:W-:-:S07]  /*158f0*/  IMAD.MOV.U32 R12, RZ, RZ, R0 ;  /* 0x000000ffff0c7224 */ /* 0x001fce00078e0000 */
[----:B------:R-:W-:Y:S05]  /*15900*/  WARPSYNC.COLLECTIVE R15, `(.L_x_593) ;  /* 0x000000000f087348 */ /* 0x000fea0003c00000 */
[----:B------:R0:W1:Y:S02]  /*15910*/  SHFL.IDX P6, R14, R13, R12, R11 ;  /* 0x0000000c0d0e7389 */ /* 0x00006400000c000b */
[----:B01----:R-:W-:Y:S01]  /*15920*/  ENDCOLLECTIVE ;  /* 0x000000000000791b */ /* 0x003fe20003800000 */
.L_x_593:
[----:B------:R-:W-:Y:S01]  /*15930*/  IMAD.MOV.U32 R4, RZ, RZ, R14 ;  /* 0x000000ffff047224 */ /* 0x000fe200078e000e */
[----:B------:R-:W-:Y:S06]  /*15940*/  BRA `(.L_x_594) ;  /* 0xffffffe000187947 */ /* 0x000fec000383ffff */
.L_x_501:
[----:B------:R-:W-:Y:S01]  /*15950*/  BSSY B0, `(.L_x_595) ;  /* 0x0000007000007945 */ /* 0x000fe20003800000 */
[----:B------:R-:W-:Y:S02]  /*15960*/  IMAD.MOV.U32 R13, RZ, RZ, R2 ;  /* 0x000000ffff0d7224 */ /* 0x000fe400078e0002 */
[----:B------:R-:W-:Y:S02]  /*15970*/  IMAD.MOV.U32 R11, RZ, RZ, 0x1f ;  /* 0x0000001fff0b7424 */ /* 0x000fe400078e00ff */
[----:B------:R-:W-:-:S07]  /*15980*/  IMAD.MOV.U32 R15, RZ, RZ, -0x1 ;  /* 0xffffffffff0f7424 */ /* 0x000fce00078e00ff */
[----:B012---:R-:W-:Y:S05]  /*15990*/  WARPSYNC.COLLECTIVE R15, `(.L_x_596) ;  /* 0x000000000f087348 */ /* 0x007fea0003c00000 */
[----:B------:R3:W4:Y:S02]  /*159a0*/  SHFL.IDX P6, R14, R13, R12, R11 ;  /* 0x0000000c0d0e7389 */ /* 0x00072400000c000b */
[----:B01234-:R-:W-:Y:S01]  /*159b0*/  ENDCOLLECTIVE ;  /* 0x000000000000791b */ /* 0x01ffe20003800000 */
.L_x_596:
[----:B------:R-:W-:Y:S05]  /*159c0*/  BSYNC B0 ;  /* 0x0000000000007941 */ /* 0x000fea0003800000 */
.L_x_595:
[----:B------:R-:W-:Y:S05]  /*159d0*/  BRA `(.L_x_500) ;  /* 0xffffffe000107947 */ /* 0x000fea000383ffff */
.L_x_505:
[----:B0-----:R0:W1:Y:S02]  /*159e0*/  SYNCS.PHASECHK.TRANS64.TRYWAIT P0, [R8+URZ+0x13220], R0 ;  /* 0x01322000080075a7 */ /* 0x001064000800017f */
[----:B-1----:R-:W-:Y:S05]  /*159f0*/  @!P0 NANOSLEEP.SYNCS 0x989680 ;  /* 0x009896800000895d */ /* 0x002fea0003900000 */
[----:B------:R-:W1:Y:S02]  /*15a00*/  @!P0 SYNCS.PHASECHK.TRANS64 P0, [R8+URZ+0x13220], R0 ;  /* 0x01322000080085a7 */ /* 0x000e64000800007f */
[----:B-1----:R-:W-:Y:S05]  /*15a10*/  @!P0 BRA `(.L_x_505) ;  /* 0xfffffffc00f08947 */ /* 0x002fea000383ffff */
[----:B------:R-:W-:Y:S05]  /*15a20*/  BRA `(.L_x_597) ;  /* 0xffffffe000fc7947 */ /* 0x000fea000383ffff */
.L_x_506:
        /* <DEDUP_REMOVED lines=11> */
.L_x_599:
[----:B------:R-:W-:Y:S05]  /*15ae0*/  BSYNC B0 ;  /* 0x0000000000007941 */ /* 0x000fea0003800000 */
.L_x_598:
[----:B------:R-:W-:Y:S05]  /*15af0*/  BRA `(.L_x_600) ;  /* 0xffffffe000e47947 */ /* 0x000fea000383ffff */
.L_x_507:
[----:B------:R-:W-:Y:S01]  /*15b00*/  BSSY B0, `(.L_x_601) ;  /* 0x0000006000007945 */ /* 0x000fe20003800000 */
[----:B------:R-:W-:-:S07]  /*15b10*/  IMAD.MOV.U32 R15, RZ, RZ, -0x1 ;  /* 0xffffffffff0f7424 */ /* 0x000fce00078e00ff */
[----:B0-----:R-:W-:Y:S05]  /*15b20*/  WARPSYNC.COLLECTIVE R15, `(.L_x_602) ;  /* 0x000000000f0c7348 */ /* 0x001fea0003c00000 */
[----:B------:R-:W-:Y:S02]  /*15b30*/  ELECT P6, UR62, PT ;  /* 0x00000000003e782f */ /* 0x000fe400038c0000 */
[----:B------:R-:W-:Y:S01]  /*15b40*/  MOV R14, UR62 ;  /* 0x0000003e000e7c02 */ /* 0x000fe20008000f00 */
[----:B0-----:R-:W-:Y:S10]  /*15b50*/  ENDCOLLECTIVE ;  /* 0x000000000000791b */ /* 0x001ff40003800000 */
.L_x_602:
[----:B------:R-:W-:Y:S05]  /*15b60*/  BSYNC B0 ;  /* 0x0000000000007941 */ /* 0x000fea0003800000 */
.L_x_601:
[----:B------:R-:W-:Y:S05]  /*15b70*/  BRA `(.L_x_603) ;  /* 0xffffffe000d87947 */ /* 0x000fea000383ffff */
.L_x_509:
[----:B0-----:R0:W1:Y:S02]  /*15b80*/  SYNCS.PHASECHK.TRANS64.TRYWAIT P1, [R6+URZ], R3 ;  /* 0x00000003060075a7 */ /* 0x001064000802017f */
[----:B-1----:R-:W-:Y:S05]  /*15b90*/  @!P1 NANOSLEEP.SYNCS 0x989680 ;  /* 0x009896800000995d */ /* 0x002fea0003900000 */
[----:B------:R-:W1:Y:S02]  /*15ba0*/  @!P1 SYNCS.PHASECHK.TRANS64 P1, [R6+URZ], R3 ;  /* 0x00000003060095a7 */ /* 0x000e64000802007f */
[----:B-1----:R-:W-:Y:S05]  /*15bb0*/  @!P1 BRA `(.L_x_509) ;  /* 0xfffffffc00f09947 */ /* 0x002fea000383ffff */
[----:B------:R-:W-:Y:S05]  /*15bc0*/  BRA `(.L_x_604) ;  /* 0xffffffe4000c7947 */ /* 0x000fea000383ffff */
.L_x_510:
[----:B-1----:R1:W2:Y:S02]  /*15bd0*/  SYNCS.PHASECHK.TRANS64.TRYWAIT P1, [R7+URZ], R0 ;  /* 0x00000000070075a7 */ /* 0x0022a4000802017f */
[----:B--2---:R-:W-:Y:S05]  /*15be0*/  @!P1 NANOSLEEP.SYNCS 0x989680 ;  /* 0x009896800000995d */ /* 0x004fea0003900000 */
[----:B------:R-:W2:Y:S02]  /*15bf0*/  @!P1 SYNCS.PHASECHK.TRANS64 P1, [R7+URZ], R0 ;  /* 0x00000000070095a7 */ /* 0x000ea4000802007f */
[----:B--2---:R-:W-:Y:S05]  /*15c00*/  @!P1 BRA `(.L_x_510) ;  /* 0xfffffffc00f09947 */ /* 0x004fea000383ffff */
[----:B------:R-:W-:Y:S05]  /*15c10*/  BRA `(.L_x_605) ;  /* 0xffffffe400007947 */ /* 0x000fea000383ffff */
.L_x_512:
[----:B--2---:R2:W3:Y:S02]  /*15c20*/  SYNCS.PHASECHK.TRANS64.TRYWAIT P1, [R2+URZ+0x13260], R3 ;  /* 0x01326003020075a7 */ /* 0x0044e4000802017f */
[----:B---3--:R-:W-:Y:S05]  /*15c30*/  @!P1 NANOSLEEP.SYNCS 0x989680 ;  /* 0x009896800000995d */ /* 0x008fea0003900000 */
[----:B------:R-:W3:Y:S02]  /*15c40*/  @!P1 SYNCS.PHASECHK.TRANS64 P1, [R2+URZ+0x13260], R3 ;  /* 0x01326003020095a7 */ /* 0x000ee4000802007f */
[----:B---3--:R-:W-:Y:S05]  /*15c50*/  @!P1 BRA `(.L_x_512) ;  /* 0xfffffffc00f09947 */ /* 0x008fea000383ffff */
[----:B------:R-:W-:Y:S05]  /*15c60*/  BRA `(.L_x_606) ;  /* 0xffffffe400007947 */ /* 0x000fea000383ffff */
.L_x_514:
[----:B---3--:R3:W4:Y:S02]  /*15c70*/  SYNCS.PHASECHK.TRANS64.TRYWAIT P1, [R5+URZ+0x13260], R0 ;  /* 0x01326000050075a7 */ /* 0x008724000802017f */
[----:B----4-:R-:W-:Y:S05]  /*15c80*/  @!P1 NANOSLEEP.SYNCS 0x989680 ;  /* 0x009896800000995d */ /* 0x010fea0003900000 */
[----:B------:R-:W4:Y:S02]  /*15c90*/  @!P1 SYNCS.PHASECHK.TRANS64 P1, [R5+URZ+0x13260], R0 ;  /* 0x01326000050095a7 */ /* 0x000f24000802007f */
[----:B----4-:R-:W-:Y:S05]  /*15ca0*/  @!P1 BRA `(.L_x_514) ;  /* 0xfffffffc00f09947 */ /* 0x010fea000383ffff */
[----:B------:R-:W-:Y:S05]  /*15cb0*/  BRA `(.L_x_607) ;  /* 0xffffffe400007947 */ /* 0x000fea000383ffff */
.L_x_516:
[----:B----4-:R4:W0:Y:S02]  /*15cc0*/  SYNCS.PHASECHK.TRANS64.TRYWAIT P0, [R2+URZ+0x13280], R3 ;  /* 0x01328003020075a7 */ /* 0x010824000800017f */
[----:B0-----:R-:W-:Y:S05]  /*15cd0*/  @!P0 NANOSLEEP.SYNCS 0x989680 ;  /* 0x009896800000895d */ /* 0x001fea0003900000 */
[----:B------:R-:W0:Y:S02]  /*15ce0*/  @!P0 SYNCS.PHASECHK.TRANS64 P0, [R2+URZ+0x13280], R3 ;  /* 0x01328003020085a7 */ /* 0x000e24000800007f */
[----:B0-----:R-:W-:Y:S05]  /*15cf0*/  @!P0 BRA `(.L_x_516) ;  /* 0xfffffffc00f08947 */ /* 0x001fea000383ffff */
[----:B------:R-:W-:Y:S05]  /*15d00*/  BRA `(.L_x_517) ;  /* 0xffffffe000fc7947 */ /* 0x000fea000383ffff */
.L_x_608:
        /* <DEDUP_REMOVED lines=15> */
.L_x_2165:


//--------------------- .text._ZN7cutlass13device_kernelIN5flash11enable_sm90INS1_16FlashAttnFwdSm90INS1_25CollectiveMainloopFwdSm90ILi2EN4cute5tupleIJNS5_1CILi1EEES8_S8_EEENS6_IJNS7_ILi192EEENS7_ILi160EEENS7_ILi64EEEEEELi64ENS_12float_e4m3_tEfNS_4arch4Sm90ELb0ELb1ELb0ELb0ELb0ELb0ELb0ELb1ELb1ELb0ELb0ELb0EEENS1_21CollectiveEpilogueFwdINS6_IJSA_SC_SB_EEES9_NS_10bfloat16_tESG_Li384ELb0ELb0ELb0ELb1EEENS1_30DynamicPersistentTileSchedulerILi384ELi128ELb0ELb0ELb1EEEEEEEEEvNT_6ParamsE --------------------------
	.section	.text._ZN7cutlass13device_kernelIN5flash11enable_sm90INS1_16FlashAttnFwdSm90INS1_25CollectiveMainloopFwdSm90ILi2EN4cute5tupleIJNS5_1CILi1EEES8_S8_EEENS6_IJNS7_ILi192EEENS7_ILi160EEENS7_ILi64EEEEEELi64ENS_12float_e4m3_tEfNS_4arch4Sm90ELb0ELb1ELb0ELb0ELb0ELb0ELb0ELb1ELb1ELb0ELb0ELb0EEENS1_21CollectiveEpilogueFwdINS6_IJSA_SC_SB_EEES9_NS_10bfloat16_tESG_Li384ELb0ELb0ELb0ELb1EEENS1_30DynamicPersistentTileSchedulerILi384ELi128ELb0ELb0ELb1EEEEEEEEEvNT_6ParamsE,"ax",@progbits
	.align	128
.text._ZN7cutlass13device_kernelIN5flash11enable_sm90INS1_16FlashAttnFwdSm90INS1_25CollectiveMainloopFwdSm90ILi2EN4cute5tupleIJNS5_1CILi1EEES8_S8_EEENS6_IJNS7_ILi192EEENS7_ILi160EEENS7_ILi64EEEEEELi64ENS_12float_e4m3_tEfNS_4arch4Sm90ELb0ELb1ELb0ELb0ELb0ELb0ELb0ELb1ELb1ELb0ELb0ELb0EEENS1_21CollectiveEpilogueFwdINS6_IJSA_SC_SB_EEES9_NS_10bfloat16_tESG_Li384ELb0ELb0ELb0ELb1EEENS1_30DynamicPersistentTileSchedulerILi384ELi128ELb0ELb0ELb1EEEEEEEEEvNT_6ParamsE:
        .type           _ZN7cutlass13device_kernelIN5flash11enable_sm90INS1_16FlashAttnFwdSm90INS1_25CollectiveMainloopFwdSm90ILi2EN4cute5tupleIJNS5_1CILi1EEES8_S8_EEENS6_IJNS7_ILi192EEENS7_ILi160EEENS7_ILi64EEEEEELi64ENS_12float_e4m3_tEfNS_4arch4Sm90ELb0ELb1ELb0ELb0ELb0ELb0ELb0ELb1ELb1ELb0ELb0ELb0EEENS1_21CollectiveEpilogueFwdINS6_IJSA_SC_SB_EEES9_NS_10bfloat16_tESG_Li384ELb0ELb0ELb0ELb1EEENS1_30DynamicPersistentTileSchedulerILi384ELi128ELb0ELb0ELb1EEEEEEEEEvNT_6ParamsE,@function
        .size           _ZN7cutlass13device_kernelIN5flash11enable_sm90INS1_16FlashAttnFwdSm90INS1_25CollectiveMainloopFwdSm90ILi2EN4cute5tupleIJNS5_1CILi1EEES8_S8_EEENS6_IJNS7_ILi192EEENS7_ILi160EEENS7_ILi64EEEEEELi64ENS_12float_e4m3_tEfNS_4arch4Sm90ELb0ELb1ELb0ELb0ELb0ELb0ELb0ELb1ELb1ELb0ELb0ELb0EEENS1_21CollectiveEpilogueFwdINS6_IJSA_SC_SB_EEES9_NS_10bfloat16_tESG_Li384ELb0ELb0ELb0ELb1EEENS1_30DynamicPersistentTileSchedulerILi384ELi128ELb0ELb0ELb1EEEEEEEEEvNT_6ParamsE,(.L_x_2166 - _ZN7cutlass13device_kernelIN5flash11enable_sm90INS1_16FlashAttnFwdSm90INS1_25CollectiveMainloopFwdSm90ILi2EN4cute5tupleIJNS5_1CILi1EEES8_S8_EEENS6_IJNS7_ILi192EEENS7_ILi160EEENS7_ILi64EEEEEELi64ENS_12float_e4m3_tEfNS_4arch4Sm90ELb0ELb1ELb0ELb0ELb0ELb0ELb0ELb1ELb1ELb0ELb0ELb0EEENS1_21CollectiveEpilogueFwdINS6_IJSA_SC_SB_EEES9_NS_10bfloat16_tESG_Li384ELb0ELb0ELb0ELb1EEENS1_30DynamicPersistentTileSchedulerILi384ELi128ELb0ELb0ELb1EEEEEEEEEvNT_6ParamsE)
        .other          _ZN7cutlass13device_kernelIN5flash11enable_sm90INS1_16FlashAttnFwdSm90INS1_25CollectiveMainloopFwdSm90ILi2EN4cute5tupleIJNS5_1CILi1EEES8_S8_EEENS6_IJNS7_ILi192EEENS7_ILi160EEENS7_ILi64EEEEEELi64ENS_12float_e4m3_tEfNS_4arch4Sm90ELb0ELb1ELb0ELb0ELb0ELb0ELb0ELb1ELb1ELb0ELb0ELb0EEENS1_21CollectiveEpilogueFwdINS6_IJSA_SC_SB_EEES9_NS_10bfloat16_tESG_Li384ELb0ELb0ELb0ELb1EEENS1_30DynamicPersistentTileSchedulerILi384ELi128ELb0ELb0ELb1EEEEEEEEEvNT_6ParamsE,@"STO_CUDA_ENTRY STV_DEFAULT"
_ZN7cutlass13device_kernelIN5flash11enable_sm90INS1_16FlashAttnFwdSm90INS1_25CollectiveMainloopFwdSm90ILi2EN4cute5tupleIJNS5_1CILi1EEES8_S8_EEENS6_IJNS7_ILi192EEENS7_ILi160EEENS7_ILi64EEEEEELi64ENS_12float_e4m3_tEfNS_4arch4Sm90ELb0ELb1ELb0ELb0ELb0ELb0ELb0ELb1ELb1ELb0ELb0ELb0EEENS1_21CollectiveEpilogueFwdINS6_IJSA_SC_SB_EEES9_NS_10bfloat16_tESG_Li384ELb0ELb0ELb0ELb1EEENS1_30DynamicPersistentTileSchedulerILi384ELi128ELb0ELb0ELb1EEEEEEEEEvNT_6ParamsE:
[----:B------:R-:W1:Y:S02]  /*0000*/  LDC R1, c[0x0][0x28] ;  /* 0x00000a00ff017b82 */ /* 0x000e640000000800 */
[----:B-1----:R-:W-:Y:S01]  /*0010*/  VIADD R1, R1, 0xfffffff8 ;  /* 0xfffffff801017836 */ /* 0x002fe20000000000 */
[----:B------:R-:W1:Y:S01]  /*0020*/  S2R R3, SR_TID.X ;  /* 0x0000000000037919 */ /* 0x000e620000002100 */
[----:B------:R-:W-:Y:S01]  /*0030*/  ELECT P0, URZ, PT ;  /* 0x00000000003f782f */ /* 0x000fe20003800000 */
[----:B------:R-:W-:Y:S01]  /*0040*/  BSSY B0, `(.L_x_609) ;  /* 0x0000014000007945 */ /* 0x000fe20003800000 */
[----:B-1----:R-:W-:-:S05]  /*0050*/  SHF.R.U32.HI R28, RZ, 0x5, R3 ;  /* 0x00000005ff1c7819 */ /* 0x002fca0000011603 */
[----:B------:R-:W1:Y:S02]  /*0060*/  SHFL.IDX PT, R0, R28, RZ, 0x1f ;  /* 0x00001fff1c007589 */ /* 0x000e6400000e0000 */
[----:B-1----:R-:W-:Y:S02]  /*0070*/  ISETP.EQ.AND P0, PT, R0, RZ, P0 ;  /* 0x000000ff0000720c */ /* 0x002fe40000702270 */
[----:B------:R-:W-:-:S11]  /*0080*/  SHF.R.U32.HI R0, RZ, 0x7, R3 ;  /* 0x00000007ff007819 */ /* 0x000fd60000011603 */
[----:B------:R-:W-:Y:S05]  /*0090*/  @!P0 BRA `(.L_x_610) ;  /* 0x0000000000388947 */ /* 0x000fea0003800000 */
        /* <DEDUP_REMOVED lines=14> */
.L_x_610:
[----:B------:R-:W-:Y:S05]  /*0180*/  BSYNC B0 ;  /* 0x0000000000007941 */ /* 0x000fea0003800000 */
.L_x_609:
        /* <DEDUP_REMOVED lines=37> */
.L_x_611:
        /* <DEDUP_REMOVED lines=22> */
.L_x_612:
        /* <DEDUP_REMOVED lines=18> */
.L_x_613:
        /* <DEDUP_REMOVED lines=22> */
.L_x_614:
        /* <DEDUP_REMOVED lines=22> */
.L_x_615:
        /* <DEDUP_REMOVED lines=8> */
.L_x_617:
[----:B------:R-:W-:-:S08]  /*09a0*/  NOP ;  /* 0x0000000000007918 */ /* 0x000fd00000000000 */
[----:B------:R-:W1:Y:S02]  /*09b0*/  USETMAXREG.TRY_ALLOC.CTAPOOL UP0, 0xa0 ;  /* 0x000000a0000079c8 */ /* 0x000e640008000600 */
[----:B-1----:R-:W-:-:S13]  /*09c0*/  PLOP3.LUT P0, PT, PT, PT, UP0, 0x80, 0x0 ;  /* 0x000000000000781c */ /* 0x002fda0003f0f008 */
[----:B------:R-:W-:Y:S05]  /*09d0*/  @!P0 BRA `(.L_x_617) ;  /* 0xfffffffc00f08947 */ /* 0x000fea000383ffff */
[----:B------:R-:W1:Y:S08]  /*09e0*/  S2UR UR7, SR_CTAID.X ;  /* 0x00000000000779c3 */ /* 0x000e700000002500 */
[----:B------:R-:W-:Y:S08]  /*09f0*/  BAR.ARV 0x4, 0x200 ;  /* 0x0108000000007b1d */ /* 0x000ff00000002000 */
[----:B------:R-:W1:Y:S08]  /*0a00*/  LDC R0, c[0x0][0xda8] ;  /* 0x00036a00ff007b82 */ /* 0x000e700000000800 */
[----:B------:R-:W-:Y:S06]  /*0a10*/  BAR.ARV 0x8, 0x1a0 ;  /* 0x0206800000007b1d */ /* 0x000fec0000002000 */
[----:B-1----:R-:W-:-:S13]  /*0a20*/  ISETP.LE.AND P0, PT, R0, UR7, PT ;  /* 0x0000000700007c0c */ /* 0x002fda000bf03270 */
[----:B------:R-:W-:Y:S05]  /*0a30*/  @P0 EXIT ;  /* 0x000000000000094d */ /* 0x000fea0003800000 */
[----:B------:R-:W1:Y:S01]  /*0a40*/  S2R R2, SR_TID.X ;  /* 0x0000000000027919 */ /* 0x000e620000002100 */
[----:B------:R-:W2:Y:S01]  /*0a50*/  S2UR UR39, SR_CgaCtaId ;  /* 0x00000000002779c3 */ /* 0x000ea20000008800 */
[----:B------:R-:W-:Y:S01]  /*0a60*/  UMOV UR40, 0x400 ;  /* 0x0000040000287882 */ /* 0x000fe20000000000 */
[----:B------:R-:W-:Y:S01]  /*0a70*/  ULOP3.LUT UR47, UR46, 0x1, URZ, 0xfc, !UPT ;  /* 0x000000012e2f7892 */ /* 0x000fe2000f8efc3f */
[----:B------:R-:W-:Y:S01]  /*0a80*/  UMOV UR36, URZ ;  /* 0x0000003f00247c82 */ /* 0x000fe20008000000 */
[----:B------:R-:W-:Y:S01]  /*0a90*/  UMOV UR37, URZ ;  /* 0x0000003f00257c82 */ /* 0x000fe20008000000 */
[----:B------:R-:W-:-:S03]  /*0aa0*/  UMOV UR38, URZ ;  /* 0x0000003f00267c82 */ /* 0x000fc60008000000 */
[----:B------:R-:W3:Y:S01]  /*0ab0*/  S2UR UR6, SR_SWINHI ;  /* 0x00000000000679c3 */ /* 0x000ee20000002f00 */
[----:B--2---:R-:W-:Y:S01]  /*0ac0*/  ULEA UR40, UR39, UR40, 0x18 ;  /* 0x0000002827287291 */ /* 0x004fe2000f8ec03f */
[----:B-1----:R-:W-:-:S06]  /*0ad0*/  VIADD R0, R2, 0xffffff80 ;  /* 0xffffff8002007836 */ /* 0x002fcc0000000000 */
[----:B------:R-:W-:Y:S01]  /*0ae0*/  UMOV UR4, UR40 ;  /* 0x0000002800047c82 */ /* 0x000fe20008000000 */
[----:B---3--:R-:W-:Y:S01]  /*0af0*/  UMOV UR5, UR6 ;  /* 0x0000000600057c82 */ /* 0x008fe20008000000 */
[----:B------:R-:W-:Y:S01]  /*0b00*/  IMAD.U32 R156, RZ, RZ, UR4 ;  /* 0x00000004ff9c7e24 */ /* 0x000fe2000f8e00ff */
[----:B------:R-:W-:Y:S01]  /*0b10*/  UMOV UR4, UR7 ;  /* 0x0000000700047c82 */ /* 0x000fe20008000000 */
[----:B------:R-:W-:Y:S01]  /*0b20*/  SHF.R.S32.HI R3, RZ, 0x1f, R0 ;  /* 0x0000001fff037819 */ /* 0x000fe20000011400 */
[----:B------:R-:W-:-:S03]  /*0b30*/  IMAD.U32 R157, RZ, RZ, UR5 ;  /* 0x00000005ff9d7e24 */ /* 0x000fc6000f8e00ff */
[CC--:B------:R-:W-:Y:S02]  /*0b40*/  LEA.HI R2, R3.reuse, R0.reuse, RZ, 0x7 ;  /* 0x0000000003027211 */ /* 0x0c0fe400078f38ff */
[CC--:B------:R-:W-:Y:S02]  /*0b50*/  LEA.HI R4, R3.reuse, R0.reuse, RZ, 0x4 ;  /* 0x0000000003047211 */ /* 0x0c0fe400078f20ff */
[----:B------:R-:W-:Y:S02]  /*0b60*/  LOP3.LUT R5, R2, 0xffffff80, RZ, 0xc0, !PT ;  /* 0xffffff8002057812 */ /* 0x000fe400078ec0ff */
[----:B------:R-:W-:Y:S02]  /*0b70*/  SHF.R.S32.HI R7, RZ, 0x4, R4 ;  /* 0x00000004ff077819 */ /* 0x000fe40000011404 */
[----:B------:R-:W-:Y:S01]  /*0b80*/  LEA.HI R3, R3, R0, RZ, 0x5 ;  /* 0x0000000003037211 */ /* 0x000fe200078f28ff */
[----:B------:R-:W-:Y:S01]  /*0b90*/  IMAD.IADD R17, R0, 0x1, -R5 ;  /* 0x0000000100117824 */ /* 0x000fe200078e0a05 */
[----:B------:R-:W-:-:S02]  /*0ba0*/  LOP3.LUT R5, R4, 0x3fffff0, RZ, 0xc0, !PT ;  /* 0x03fffff004057812 */ /* 0x000fc400078ec0ff */
[----:B------:R-:W-:Y:S02]  /*0bb0*/  LEA.HI R4, R4, R7, RZ, 0x1 ;  /* 0x0000000704047211 */ /* 0x000fe400078f08ff */
[----:B------:R-:W-:Y:S01]  /*0bc0*/  SHF.R.S32.HI R6, RZ, 0x1f, R17 ;  /* 0x0000001fff067819 */ /* 0x000fe20000011411 */
[----:B------:R-:W-:Y:S01]  /*0bd0*/  IMAD.IADD R5, R0, 0x1, -R5 ;  /* 0x0000000100057824 */ /* 0x000fe200078e0a05 */
[----:B------:R-:W-:Y:S02]  /*0be0*/  SHF.R.S32.HI R0, RZ, 0x5, R3 ;  /* 0x00000005ff007819 */ /* 0x000fe40000011403 */
[----:B------:R-:W-:Y:S02]  /*0bf0*/  LEA.HI R8, R6, R17, RZ, 0x2 ;  /* 0x0000001106087211 */ /* 0x000fe400078f10ff */
[----:B------:R-:W-:Y:S01]  /*0c00*/  LOP3.LUT R4, R4, 0x1ffffffe, RZ, 0xc0, !PT ;  /* 0x1ffffffe04047812 */ /* 0x000fe200078ec0ff */
[----:B------:R-:W-:Y:S01]  /*0c10*/  IMAD R5, R0, 0x10, R5 ;  /* 0x0000001000057824 */ /* 0x000fe200078e0205 */
[----:B------:R-:W-:-:S02]  /*0c20*/  SHF.R.S32.HI R3, RZ, 0x2, R8 ;  /* 0x00000002ff037819 */ /* 0x000fc40000011408 */
[----:B------:R-:W-:Y:S01]  /*0c30*/  SHF.R.S32.HI R10, RZ, 0x1f, R8 ;  /* 0x0000001fff0a7819 */ /* 0x000fe20000011408 */
[----:B------:R-:W-:Y:S01]  /*0c40*/  IMAD.IADD R4, R7, 0x1, -R4 ;  /* 0x0000000107047824 */ /* 0x000fe200078e0a04 */
[----:B------:R-:W-:Y:S02]  /*0c50*/  SHF.R.S32.HI R2, RZ, 0x7, R2 ;  /* 0x00000007ff027819 */ /* 0x000fe40000011402 */
[----:B------:R-:W-:Y:S01]  /*0c60*/  LEA.HI R10, R10, R3, RZ, 0x3 ;  /* 0x000000030a0a7211 */ /* 0x000fe200078f18ff */
[----:B------:R-:W-:Y:S01]  /*0c70*/  IMAD R4, R5, 0x8, R4 ;  /* 0x0000000805047824 */ /* 0x000fe200078e0204 */
[----:B------:R-:W-:Y:S01]  /*0c80*/  LEA.HI R6, R6, R17, RZ, 0x5 ;  /* 0x0000001106067211 */ /* 0x000fe200078f28ff */
[----:B------:R-:W-:Y:S01]  /*0c90*/  IMAD.HI R0, R2, 0x55555556, RZ ;  /* 0x5555555602007827 */ /* 0x000fe200078e02ff */
[----:B------:R-:W-:Y:S02]  /*0ca0*/  LOP3.LUT R10, R10, 0xfffffff8, RZ, 0xc0, !PT ;  /* 0xfffffff80a0a7812 */ /* 0x000fe400078ec0ff */
[----:B------:R-:W-:-:S02]  /*0cb0*/  SHF.R.S32.HI R6, RZ, 0x5, R6 ;  /* 0x00000005ff067819 */ /* 0x000fc40000011406 */
[----:B------:R-:W-:Y:S01]  /*0cc0*/  LEA.HI R5, R0, R0, RZ, 0x1 ;  /* 0x0000000000057211 */ /* 0x000fe200078f08ff */
[----:B------:R-:W-:Y:S01]  /*0cd0*/  IMAD.IADD R7, R3, 0x1, -R10 ;  /* 0x0000000103077824 */ /* 0x000fe200078e0a0a */
[----:B------:R-:W-:Y:S01]  /*0ce0*/  LOP3.LUT R8, R8, 0x7ffffffc, RZ, 0xc0, !PT ;  /* 0x7ffffffc08087812 */ /* 0x000fe200078ec0ff */
[----:B------:R-:W-:Y:S02]  /*0cf0*/  IMAD.SHL.U32 R3, R4, 0x8, RZ ;  /* 0x0000000804037824 */ /* 0x000fe400078e00ff */
[----:B------:R-:W-:Y:S02]  /*0d00*/  IMAD R5, R5, -0x3, R2 ;  /* 0xfffffffd05057824 */ /* 0x000fe400078e0202 */
[----:B------:R-:W-:Y:S02]  /*0d10*/  IMAD R6, R6, 0x10, R7 ;  /* 0x0000001006067824 */ /* 0x000fe400078e0207 */
[----:B------:R-:W-:Y:S02]  /*0d20*/  IMAD.IADD R17, R17, 0x1, -R8 ;  /* 0x0000000111117824 */ /* 0x000fe400078e0a08 */
[----:B------:R-:W-:-:S02]  /*0d30*/  IMAD R0, R5, 0x40, R6 ;  /* 0x0000004005007824 */ /* 0x000fc400078e0206 */
[----:B------:R-:W-:-:S03]  /*0d40*/  IMAD.WIDE R156, R3, 0x2, R156 ;  /* 0x00000002039c7825 */ /* 0x000fc600078e029c */
[----:B------:R1:W-:Y:S04]  /*0d50*/  STL [R1], R0 ;  /* 0x0000000001007387 */ /* 0x0003e80000100800 */
.L_x_714:
[----:B------:R-:W-:Y:S01]  /*0d60*/  ULDC UR5, c[0x0][0xdd0] ;  /* 0x0003740000057ab9 */ /* 0x000fe20000000800 */
[----:B-1----:R-:W1:Y:S01]  /*0d70*/  LDC R0, c[0x0][0xde8] ;  /* 0x00037a00ff007b82 */ /* 0x002e620000000800 */
[----:B------:R-:W-:Y:S01]  /*0d80*/  UISETP.NE.AND UP0, UPT, UR5, 0x1, UPT ;  /* 0x000000010500788c */ /* 0x000fe2000bf05270 */
[----:B------:R-:W-:-:S10]  /*0d90*/  UMOV UR8, UR4 ;  /* 0x0000000400087c82 */ /* 0x000fd40008000000 */
[----:B------:R-:W-:Y:S01]  /*0da0*/  @UP0 ULDC UR6, c[0x0][0xdd4] ;  /* 0x0003750000060ab9 */ /* 0x000fe20000000800 */
[----:B------:R-:W-:Y:S01]  /*0db0*/  @UP0 ULDC UR9, c[0x0][0xdd8] ;  /* 0x0003760000090ab9 */ /* 0x000fe20000000800 */
[----:B------:R-:W-:-:S04]  /*0dc0*/  UIMAD.WIDE.U32 UR6, UR4, UR6, URZ ;  /* 0x00000006040672a5 */ /* 0x000fc8000f8e003f */
[----:B------:R-:W-:-:S04]  /*0dd0*/  @UP0 USHF.R.U32.HI UR8, URZ, UR9, UR7 ;  /* 0x000000093f080299 */ /* 0x000fc80008011607 */
[----:B------:R-:W-:Y:S02]  /*0de0*/  UIADD3 UR6, -UR8, URZ, URZ ;  /* 0x0000003f08067290 */ /* 0x000fe4000fffe13f */
[----:B-1----:R-:W-:Y:S02]  /*0df0*/  ISETP.LE.AND P0, PT, R0, UR8, PT ;  /* 0x0000000800007c0c */ /* 0x002fe4000bf03270 */
[----:B------:R-:W-:-:S11]  /*0e00*/  UIMAD UR7, UR5, UR6, UR4 ;  /* 0x00000006050772a4 */ /* 0x000fd6000f8e0204 */
[----:B--234-:R-:W-:Y:S05]  /*0e10*/  @!P0 BRA `(.L_x_618) ;  /* 0x0000000000208947 */ /* 0x01cfea0003800000 */
[----:B------:R-:W-:Y:S01]  /*0e20*/  ULDC UR6, c[0x0][0xddc] ;  /* 0x0003770000067ab9 */ /* 0x000fe20000000800 */
[----:B------:R-:W-:Y:S01]  /*0e30*/  UMOV UR49, UR7 ;  /* 0x0000000700317c82 */ /* 0x000fe20008000000 */
[----:B------:R-:W-:-:S11]  /*0e40*/  UISETP.NE.AND UP0, UPT, UR6, 0x1, UPT ;  /* 0x000000010600788c */ /* 0x000fd6000bf05270 */
[----:B------:R-:W-:Y:S02]  /*0e50*/  @UP0 ULDC.64 UR10, c[0x0][0xde0] ;  /* 0x00037800000a0ab9 */ /* 0x000fe40000000a00 */
[----:B------:R-:W-:-:S04]  /*0e60*/  UIMAD.WIDE.U32 UR4, UR7, UR10, URZ ;  /* 0x0000000a070472a5 */ /* 0x000fc8000f8e003f */
[----:B------:R-:W-:-:S04]  /*0e70*/  @UP0 USHF.R.U32.HI UR49, URZ, UR11, UR5 ;  /* 0x0000000b3f310299 */ /* 0x000fc80008011605 */
[----:B------:R-:W-:Y:S01]  /*0e80*/  UIMAD UR4, UR49, UR6, URZ ;  /* 0x00000006310472a4 */ /* 0x000fe2000f8e023f */
[----:B------:R-:W-:Y:S11]  /*0e90*/  BRA `(.L_x_619) ;  /* 0x00000000001c7947 */ /* 0x000ff60003800000 */
.L_x_618:
[----:B------:R-:W-:Y:S01]  /*0ea0*/  ULDC UR6, c[0x0][0xdc4] ;  /* 0x0003710000067ab9 */ /* 0x000fe20000000800 */
[----:B------:R-:W-:Y:S01]  /*0eb0*/  UMOV UR49, UR7 ;  /* 0x0000000700317c82 */ /* 0x000fe20008000000 */
[----:B------:R-:W-:-:S11]  /*0ec0*/  UISETP.NE.AND UP0, UPT, UR6, 0x1, UPT ;  /* 0x000000010600788c */ /* 0x000fd6000bf05270 */
[----:B------:R-:W-:Y:S02]  /*0ed0*/  @UP0 ULDC.64 UR10, c[0x0][0xdc8] ;  /* 0x00037200000a0ab9 */ /* 0x000fe40000000a00 */
[----:B------:R-:W-:-:S04]  /*0ee0*/  UIMAD.WIDE.U32 UR4, UR7, UR10, URZ ;  /* 0x0000000a070472a5 */ /* 0x000fc8000f8e003f */
[----:B------:R-:W-:-:S04]  /*0ef0*/  @UP0 USHF.R.U32.HI UR49, URZ, UR11, UR5 ;  /* 0x0000000b3f310299 */ /* 0x000fc80008011605 */
[----:B------:R-:W-:-:S12]  /*0f00*/  UIMAD UR4, UR49, UR6, URZ ;  /* 0x00000006310472a4 */ /* 0x000fd8000f8e023f */
.L_x_619:
[----:B------:R-:W-:Y:S01]  /*0f10*/  ULDC UR43, c[0x0][0xdb8] ;  /* 0x00036e00002b7ab9 */ /* 0x000fe20000000800 */
[----:B------:R-:W-:Y:S01]  /*0f20*/  UIADD3 UR6, UR7, -UR4, URZ ;  /* 0x8000000407067290 */ /* 0x000fe2000fffe03f */
[----:B------:R-:W-:Y:S01]  /*0f30*/  IMAD.MOV.U32 R3, RZ, RZ, 0x3f800000 ;  /* 0x3f800000ff037424 */ /* 0x000fe200078e00ff */
[----:B------:R-:W-:Y:S01]  /*0f40*/  UISETP.NE.AND UP1, UPT, UR43, 0x1, UPT ;  /* 0x000000012b00788c */ /* 0x000fe2000bf25270 */
[----:B------:R-:W-:Y:S01]  /*0f50*/  IMAD.MOV.U32 R0, RZ, RZ, 0x3f800000 ;  /* 0x3f800000ff007424 */ /* 0x000fe200078e00ff */
[----:B------:R-:W-:Y:S01]  /*0f60*/  ULDC UR12, c[0x0][0xdc4] ;  /* 0x00037100000c7ab9 */ /* 0x000fe20000000800 */
[----:B------:R-:W-:Y:S01]  /*0f70*/  ULDC.64 UR4, c[0x0][0x990] ;  /* 0x0002640000047ab9 */ /* 0x000fe20000000a00 */
[----:B------:R-:W-:Y:S01]  /*0f80*/  UIMAD UR12, UR8, UR12, UR6 ;  /* 0x0000000c080c72a4 */ /* 0x000fe2000f8e0206 */
[----:B------:R-:W1:Y:S01]  /*0f90*/  LDC.64 R10, c[0x0][0x9e0] ;  /* 0x00027800ff0a7b82 */ /* 0x000e620000000a00 */
[----:B------:R-:W-:Y:S01]  /*0fa0*/  UISETP.NE.U32.AND UP0, UPT, UR4, URZ, UPT ;  /* 0x0000003f0400728c */ /* 0x000fe2000bf05070 */
[----:B------:R-:W-:Y:S01]  /*0fb0*/  ULDC.64 UR6, c[0x0][0x998] ;  /* 0x0002660000067ab9 */ /* 0x000fe20000000a00 */
[----:B------:R-:W-:-:S02]  /*0fc0*/  ULDC UR11, c[0x0][0x428] ;  /* 0x00010a00000b7ab9 */ /* 0x000fc40000000800 */
[----:B------:R-:W-:Y:S01]  /*0fd0*/  UISETP.NE.AND.EX UP0, UPT, UR5, URZ, UPT, UP0 ;  /* 0x0000003f0500728c */ /* 0x000fe2000bf05300 */
[----:B------:R-:W-:Y:S01]  /*0fe0*/  @UP1 ULDC UR8, c[0x0][0xdbc] ;  /* 0x00036f0000081ab9 */ /* 0x000fe20000000800 */
[----:B------:R-:W-:Y:S01]  /*0ff0*/  @UP1 ULDC UR10, c[0x0][0xdc0] ;  /* 0x00037000000a1ab9 */ /* 0x000fe20000000800 */
[----:B------:R-:W-:Y:S01]  /*1000*/  UIMAD.WIDE.U32 UR8, UR12, UR8, URZ ;  /* 0x000000080c0872a5 */ /* 0x000fe2000f8e003f */
[----:B------:R-:W2:Y:S01]  /*1010*/  LDC R19, c[0x0][0x288] ;  /* 0x0000a200ff137b82 */ /* 0x000ea20000000800 */
[----:B------:R-:W-:Y:S01]  /*1020*/  UMOV UR44, UR12 ;  /* 0x0000000c002c7c82 */ /* 0x000fe20008000000 */
[----:B------:R-:W-:Y:S01]  /*1030*/  UISETP.NE.AND UP2, UPT, UR11, 0x1, UPT ;  /* 0x000000010b00788c */ /* 0x000fe2000bf45270 */
[----:B------:R-:W-:Y:S01]  /*1040*/  PLOP3.LUT P0, PT, PT, PT, UP0, 0x80, 0x0 ;  /* 0x000000000000781c */ /* 0x000fe20003f0f008 */
[----:B------:R-:W-:Y:S02]  /*1050*/  @UP1 USHF.R.U32.HI UR44, URZ, UR10, UR9 ;  /* 0x0000000a3f2c1299 */ /* 0x000fe40008011609 */
[----:B------:R-:W-:-:S02]  /*1060*/  UISETP.NE.U32.AND UP1, UPT, UR6, URZ, UPT ;  /* 0x0000003f0600728c */ /* 0x000fc4000bf25070 */
[----:B------:R-:W-:Y:S01]  /*1070*/  @UP0 USHF.R.S32.HI UR8, URZ, 0x1f, UR44 ;  /* 0x0000001f3f080899 */ /* 0x000fe2000801142c */
[----:B------:R-:W3:Y:S01]  /*1080*/  LDC R18, c[0x0][0x404] ;  /* 0x00010100ff127b82 */ /* 0x000ee20000000800 */
[----:B------:R-:W-:Y:S01]  /*1090*/  UISETP.NE.AND.EX UP1, UPT, UR7, URZ, UPT, UP1 ;  /* 0x0000003f0700728c */ /* 0x000fe2000bf25310 */
[----:B------:R-:W-:Y:S01]  /*10a0*/  @UP0 ULDC.64 UR14, c[0x0][0x9a8] ;  /* 0x00026a00000e0ab9 */ /* 0x000fe20000000a00 */
[----:B------:R-:W-:Y:S02]  /*10b0*/  UIADD3 UR11, -UR44, URZ, URZ ;  /* 0x0000003f2c0b7290 */ /* 0x000fe4000fffe13f */
[----:B------:R-:W-:Y:S02]  /*10c0*/  @UP0 UIMAD UR10, UR8, UR14, URZ ;  /* 0x0000000e080a02a4 */ /* 0x000fe4000f8e023f */
[----:B------:R-:W-:Y:S01]  /*10d0*/  PLOP3.LUT P1, PT, PT, PT, UP1, 0x80, 0x0 ;  /* 0x000000000000781c */ /* 0x000fe20003f2f018 */
[----:B------:R-:W-:Y:S01]  /*10e0*/  @UP0 UIMAD.WIDE.U32 UR8, UR44, UR14, URZ ;  /* 0x0000000e2c0802a5 */ /* 0x000fe2000f8e003f */
[----:B------:R-:W4:Y:S01]  /*10f0*/  LDC R9, c[0x0][0x2e0] ;  /* 0x0000b800ff097b82 */ /* 0x000f220000000800 */
[----:B------:R-:W-:-:S02]  /*1100*/  UIMAD UR43, UR43, UR11, UR12 ;  /* 0x0000000b2b2b72a4 */ /* 0x000fc4000f8e020c */
[----:B------:R-:W-:Y:S01]  /*1110*/  @UP1 USHF.R.S32.HI UR14, URZ, 0x1f, UR44 ;  /* 0x0000001f3f0e1899 */ /* 0x000fe2000801142c */
[----:B------:R-:W-:Y:S01]  /*1120*/  @UP1 ULDC.64 UR16, c[0x0][0x9b8] ;  /* 0x00026e0000101ab9 */ /* 0x000fe20000000a00 */
[----:B------:R-:W-:Y:S01]  /*1130*/  @UP0 UIMAD UR15, UR44, UR15, UR10 ;  /* 0x0000000f2c0f02a4 */ /* 0x000fe2000f8e020a */
[----:B------:R-:W-:Y:S01]  /*1140*/  @UP2 ULDC UR12, c[0x0][0x42c] ;  /* 0x00010b00000c2ab9 */ /* 0x000fe20000000800 */
[----:B------:R-:W-:Y:S02]  /*1150*/  @UP1 UIMAD.WIDE.U32 UR10, UR44, UR16, URZ ;  /* 0x000000102c0a12a5 */ /* 0x000fe4000f8e003f */
[----:B------:R-:W-:Y:S02]  /*1160*/  UIMAD.WIDE.U32 UR12, UR43, UR12, URZ ;  /* 0x0000000c2b0c72a5 */ /* 0x000fe4000f8e003f */
[----:B------:R-:W-:Y:S01]  /*1170*/  @UP1 UIMAD UR16, UR14, UR16, URZ ;  /* 0x000000100e1012a4 */ /* 0x000fe2000f8e023f */
[----:B------:R-:W-:Y:S02]  /*1180*/  @UP2 ULDC UR18, c[0x0][0x430] ;  /* 0x00010c0000122ab9 */ /* 0x000fe40000000800 */
[----:B------:R-:W-:Y:S01]  /*1190*/  UMOV UR14, UR43 ;  /* 0x0000002b000e7c82 */ /* 0x000fe20008000000 */
[----:B------:R-:W-:-:S02]  /*11a0*/  @UP2 USHF.R.U32.HI UR14, URZ, UR18, UR13 ;  /* 0x000000123f0e2299 */ /* 0x000fc4000801160d */
[----:B------:R-:W-:Y:S02]  /*11b0*/  @UP1 UIMAD UR16, UR44, UR17, UR16 ;  /* 0x000000112c1012a4 */ /* 0x000fe4000f8e0210 */
[----:B------:R-:W-:Y:S02]  /*11c0*/  @UP0 USHF.R.S32.HI UR12, URZ, 0x1f, UR14 ;  /* 0x0000001f3f0c0899 */ /* 0x000fe4000801140e */
[----:B------:R-:W-:Y:S01]  /*11d0*/  @UP1 USHF.R.S32.HI UR13, URZ, 0x1f, UR14 ;  /* 0x0000001f3f0d1899 */ /* 0x000fe2000801140e */
[----:B------:R-:W-:Y:S01]  /*11e0*/  @UP0 ULDC.64 UR18, c[0x0][0x9b0] ;  /* 0x00026c0000120ab9 */ /* 0x000fe20000000a00 */
[----:B------:R-:W-:Y:S02]  /*11f0*/  @UP1 UIADD3 UR11, UR11, UR16, URZ ;  /* 0x000000100b0b1290 */ /* 0x000fe4000fffe03f */
[----:B------:R-:W-:Y:S01]  /*1200*/  @UP0 UIADD3 UR9, UR9, UR15, URZ ;  /* 0x0000000f09090290 */ /* 0x000fe2000fffe03f */
[----:B------:R-:W-:Y:S01]  /*1210*/  @UP1 ULDC.64 UR16, c[0x0][0x9c0] ;  /* 0x0002700000101ab9 */ /* 0x000fe20000000a00 */
[----:B------:R-:W-:-:S02]  /*1220*/  @UP0 UIMAD UR12, UR12, UR18, URZ ;  /* 0x000000120c0c02a4 */ /* 0x000fc4000f8e023f */
[----:B------:R-:W-:Y:S02]  /*1230*/  @UP1 UIMAD UR13, UR13, UR16, URZ ;  /* 0x000000100d0d12a4 */ /* 0x000fe4000f8e023f */
[----:B------:R-:W-:Y:S02]  /*1240*/  @UP0 UIMAD.WIDE.U32 UR8, UR14, UR18, UR8 ;  /* 0x000000120e0802a5 */ /* 0x000fe4000f8e0008 */
[----:B------:R-:W-:Y:S02]  /*1250*/  @UP0 UIMAD UR12, UR14, UR19, UR12 ;  /* 0x000000130e0c02a4 */ /* 0x000fe4000f8e020c */
[----:B------:R-:W-:Y:S02]  /*1260*/  @UP1 UIMAD.WIDE.U32 UR10, UR14, UR16, UR10 ;  /* 0x000000100e0a12a5 */ /* 0x000fe4000f8e000a */
[----:B------:R-:W-:Y:S02]  /*1270*/  @UP1 UIMAD UR13, UR14, UR17, UR13 ;  /* 0x000000110e0d12a4 */ /* 0x000fe4000f8e020d */
[----:B------:R-:W-:-:S02]  /*1280*/  @UP0 UIADD3 UR12, UR9, UR12, URZ ;  /* 0x0000000c090c0290 */ /* 0x000fc4000fffe03f */
[----:B------:R-:W-:Y:S02]  /*1290*/  @UP0 ULEA UR4, UP3, UR8, UR4, 0x2 ;  /* 0x0000000408040291 */ /* 0x000fe4000f86103f */
[----:B------:R-:W-:Y:S02]  /*12a0*/  @UP1 ULEA UR6, UP4, UR10, UR6, 0x2 ;  /* 0x000000060a061291 */ /* 0x000fe4000f88103f */
[----:B------:R-:W-:Y:S02]  /*12b0*/  @UP1 UIADD3 UR9, UR11, UR13, URZ ;  /* 0x0000000d0b091290 */ /* 0x000fe4000fffe03f */
[----:B------:R-:W-:Y:S01]  /*12c0*/  @UP0 ULEA.HI.X UR5, UR8, UR5, UR12, 0x2, UP3 ;  /* 0x0000000508050291 */ /* 0x000fe200098f140c */
[----:B------:R-:W-:Y:S01]  /*12d0*/  IMAD.U32 R4, RZ, RZ, UR4 ;  /* 0x00000004ff047e24 */ /* 0x000fe2000f8e00ff */
[----:B------:R-:W-:Y:S01]  /*12e0*/  @UP1 ULEA.HI.X UR7, UR10, UR7, UR9, 0x2, UP4 ;  /* 0x000000070a071291 */ /* 0x000fe2000a0f1409 */
[----:B------:R-:W-:Y:S01]  /*12f0*/  IMAD.U32 R6, RZ, RZ, UR6 ;  /* 0x00000006ff067e24 */ /* 0x000fe2000f8e00ff */
[----:B------:R-:W-:Y:S01]  /*1300*/  ULDC UR42, c[0x0][0xdac] ;  /* 0x00036b00002a7ab9 */ /* 0x000fe20000000800 */
[----:B------:R-:W-:Y:S01]  /*1310*/  @UP2 ULDC UR6, c[0x0][0x430] ;  /* 0x00010c0000062ab9 */ /* 0x000fe20000000800 */
[----:B------:R-:W-:Y:S01]  /*1320*/  IMAD.U32 R5, RZ, RZ, UR5 ;  /* 0x00000005ff057e24 */ /* 0x000fe2000f8e00ff */
[----:B------:R-:W-:Y:S01]  /*1330*/  ULDC.64 UR4, c[0x0][0x3f8] ;  /* 0x0000fe0000047ab9 */ /* 0x000fe20000000a00 */
[----:B------:R-:W-:-:S03]  /*1340*/  IMAD.U32 R7, RZ, RZ, UR7 ;  /* 0x00000007ff077e24 */ /* 0x000fc6000f8e00ff */
[----:B------:R-:W5:Y:S04]  /*1350*/  @P0 LDG.E R3, desc[UR50][R4.64] ;  /* 0x0000003204030981 */ /* 0x000f68000c1e1900 */
[----:B------:R-:W5:Y:S01]  /*1360*/  @P1 LDG.E R0, desc[UR50][R6.64] ;  /* 0x0000003206001981 */ /* 0x000f62000c1e1900 */
[----:B------:R-:W-:Y:S01]  /*1370*/  ISETP.NE.U32.AND P0, PT, RZ, UR4, PT ;  /* 0x00000004ff007c0c */ /* 0x000fe2000bf05070 */
[----:B------:R-:W-:Y:S01]  /*1380*/  ULOP3.LUT UR4, URZ, UR49, URZ, 0x33, !UPT ;  /* 0x000000313f047292 */ /* 0x000fe2000f8e333f */
[----:B-1----:R-:W-:Y:S01]  /*1390*/  ISETP.GE.AND P1, PT, R11, 0x1, PT ;  /* 0x000000010b00780c */ /* 0x002fe20003f26270 */
[----:B------:R-:W-:Y:S01]  /*13a0*/  UMOV UR48, UR43 ;  /* 0x0000002b00307c82 */ /* 0x000fe20008000000 */
[----:B------:R-:W-:Y:S01]  /*13b0*/  ISETP.NE.AND.EX P0, PT, RZ, UR5, PT, P0 ;  /* 0x00000005ff007c0c */ /* 0x000fe2000bf05300 */
[----:B------:R-:W-:Y:S01]  /*13c0*/  UIADD3 UR42, UR4, UR42, URZ ;  /* 0x0000002a042a7290 */ /* 0x000fe2000fffe03f */
[----:B------:R-:W-:-:S02]  /*13d0*/  ULDC UR5, c[0x0][0x988] ;  /* 0x0002620000057ab9 */ /* 0x000fc40000000800 */
[----:B---3--:R-:W-:Y:S01]  /*13e0*/  SEL R18, R18, 0x1, P0 ;  /* 0x0000000112127807 */ /* 0x008fe20000000000 */
[----:B------:R-:W-:Y:S01]  /*13f0*/  UIMAD UR42, UR42, 0xc0, URZ ;  /* 0x000000c02a2a78a4 */ /* 0x000fe2000f8e023f */
[----:B------:R-:W-:-:S03]  /*1400*/  @UP2 ULDC UR4, c[0x0][0x42c] ;  /* 0x00010b0000042ab9 */ /* 0x000fc60000000800 */
[----:B----4-:R-:W-:Y:S02]  /*1410*/  IMAD R23, R18, R9, RZ ;  /* 0x0000000912177224 */ /* 0x010fe400078e02ff */
[----:B-----5:R-:W-:Y:S01]  /*1420*/  FMUL.FTZ R0, R3, R0 ;  /* 0x0000000003007220 */ /* 0x020fe20000410000 */
[----:B--2---:R-:W-:-:S03]  /*1430*/  IADD3 R3, -R19, 0xc0, RZ ;  /* 0x000000c013037810 */ /* 0x004fc60007ffe1ff */
[----:B------:R-:W-:Y:S01]  /*1440*/  FMUL.FTZ R0, R0, UR5 ;  /* 0x0000000500007c20 */ /* 0x000fe20008410000 */
[----:B------:R-:W-:Y:S01]  /*1450*/  UIMAD.WIDE.U32 UR4, UR43, UR4, URZ ;  /* 0x000000042b0472a5 */ /* 0x000fe2000f8e003f */
[----:B------:R-:W-:-:S03]  /*1460*/  IMAD R3, R18, R9, R3 ;  /* 0x0000000912037224 */ /* 0x000fc600078e0203 */
[----:B------:R-:W-:Y:S01]  /*1470*/  R2UR UR41, R0 ;  /* 0x00000000002972ca */ /* 0x000fe200000e0000 */
[----:B------:R-:W-:Y:S01]  /*1480*/  VIADD R22, R3, UR42 ;  /* 0x0000002a03167c36 */ /* 0x000fe20008000000 */
[----:B------:R-:W-:-:S03]  /*1490*/  @UP2 USHF.R.U32.HI UR48, URZ, UR6, UR5 ;  /* 0x000000063f302299 */ /* 0x000fc60008011605 */
[----:B------:R-:W-:Y:S01]  /*14a0*/  IMAD.IADD R0, R22, 0x1, R10 ;  /* 0x0000000116007824 */ /* 0x000fe200078e020a */
[----:B------:R-:W-:Y:S09]  /*14b0*/  @!P1 BRA `(.L_x_620) ;  /* 0x0000000000409947 */ /* 0x000ff20003800000 */
[C---:B------:R-:W-:Y:S01]  /*14c0*/  ISETP.GT.AND P0, PT, R22.reuse, RZ, PT ;  /* 0x000000ff1600720c */ /* 0x040fe20003f04270 */
[----:B------:R-:W-:-:S12]  /*14d0*/  VIADD R3, R22, 0xffffffff ;  /* 0xffffffff16037836 */ /* 0x000fd80000000000 */
[----:B------:R-:W-:Y:S05]  /*14e0*/  @P0 BRA `(.L_x_621) ;  /* 0x00000000001c0947 */ /* 0x000fea0003800000 */
[----:B------:R-:W-:Y:S01]  /*14f0*/  ISETP.NE.AND P0, PT, R11, 0x1, PT ;  /* 0x000000010b00780c */ /* 0x000fe20003f05270 */
[----:B------:R-:W-:-:S12]  /*1500*/  IMAD.MOV R3, RZ, RZ, -R22 ;  /* 0x000000ffff037224 */ /* 0x000fd800078e0a16 */
[----:B------:R-:W1:Y:S02]  /*1510*/  @P0 LDC.64 R4, c[0x0][0x9e8] ;  /* 0x00027a00ff040b82 */ /* 0x000e640000000a00 */
[----:B-1----:R-:W-:-:S05]  /*1520*/  @P0 IMAD.HI.U32 R4, R3, R4, RZ ;  /* 0x0000000403040227 */ /* 0x002fca00078e00ff */
[----:B------:R-:W-:-:S04]  /*1530*/  @P0 SHF.R.U32.HI R3, RZ, R5, R4 ;  /* 0x00000005ff030219 */ /* 0x000fc80000011604 */
[----:B------:R-:W-:Y:S01]  /*1540*/  LOP3.LUT R3, RZ, R3, RZ, 0x33, !PT ;  /* 0x00000003ff037212 */ /* 0x000fe200078e33ff */
[----:B------:R-:W-:Y:S06]  /*1550*/  BRA `(.L_x_622) ;  /* 0x0000000000107947 */ /* 0x000fec0003800000 */
.L_x_621:
[----:B------:R-:W-:-:S13]  /*1560*/  ISETP.NE.AND P0, PT, R11, 0x1, PT ;  /* 0x000000010b00780c */ /* 0x000fda0003f05270 */
[----:B------:R-:W1:Y:S02]  /*1570*/  @P0 LDC.64 R4, c[0x0][0x9e8] ;  /* 0x00027a00ff040b82 */ /* 0x000e640000000a00 */
[----:B-1----:R-:W-:-:S05]  /*1580*/  @P0 IMAD.HI.U32 R4, R3, R4, RZ ;  /* 0x0000000403040227 */ /* 0x002fca00078e00ff */
[----:B------:R-:W-:-:S07]  /*1590*/  @P0 SHF.R.U32.HI R3, RZ, R5, R4 ;  /* 0x00000005ff030219 */ /* 0x000fce0000011604 */
.L_x_622:
[----:B------:R-:W-:-:S05]  /*15a0*/  IMAD R3, R3, R11, R11 ;  /* 0x0000000b03037224 */ /* 0x000fca00078e020b */
[----:B------:R-:W-:-:S07]  /*15b0*/  VIMNMX R0, R0, R3, PT ;  /* 0x0000000300007248 */ /* 0x000fce0003fe0100 */
.L_x_620:
[----:B------:R-:W-:Y:S01]  /*15c0*/  VIADD R3, R0, 0x9f ;  /* 0x0000009f00037836 */ /* 0x000fe20000000000 */
[----:B------:R-:W-:Y:S01]  /*15d0*/  ULDC UR4, c[0x0][0x9dc] ;  /* 0x0002770000047ab9 */ /* 0x000fe20000000800 */
[CC--:B------:R-:W-:Y:S02]  /*15e0*/  IMAD R0, R18.reuse, R9.reuse, 0x9f ;  /* 0x0000009f12007424 */ /* 0x0c0fe400078e0209 */
[----:B------:R-:W-:Y:S02]  /*15f0*/  IMAD R19, R18, R9, -R19 ;  /* 0x0000000912137224 */ /* 0x000fe400078e0a13 */
[----:B------:R-:W-:-:S04]  /*1600*/  IMAD.HI R4, R3, 0x66666667, RZ ;  /* 0x6666666703047827 */ /* 0x000fc800078e02ff */
[----:B------:R-:W-:Y:S01]  /*1610*/  IMAD.HI R0, R0, 0x66666667, RZ ;  /* 0x6666666700007827 */ /* 0x000fe200078e02ff */
[----:B------:R-:W-:-:S03]  /*1620*/  SHF.R.U32.HI R5, RZ, 0x1f, R4 ;  /* 0x0000001fff057819 */ /* 0x000fc60000011604 */
[----:B------:R-:W-:Y:S01]  /*1630*/  VIADD R105, R19, UR42 ;  /* 0x0000002a13697c36 */ /* 0x000fe20008000000 */
[----:B------:R-:W-:Y:S02]  /*1640*/  SHF.R.U32.HI R3, RZ, 0x1f, R0 ;  /* 0x0000001fff037819 */ /* 0x000fe40000011600 */
[----:B------:R-:W-:Y:S01]  /*1650*/  LEA.HI.SX32 R104, R4, R5, 0x1a ;  /* 0x0000000504687211 */ /* 0x000fe200078fd2ff */
[----:B------:R-:W-:Y:S01]  /*1660*/  VIADD R6, R105, -UR4 ;  /* 0x8000000469067c36 */ /* 0x000fe20008000000 */
[----:B------:R-:W-:-:S04]  /*1670*/  LEA.HI.SX32 R3, R0, R3, 0x1a ;  /* 0x0000000300037211 */ /* 0x000fc800078fd2ff */
[----:B------:R-:W-:Y:S02]  /*1680*/  R2UR UR4, R6 ;  /* 0x00000000060472ca */ /* 0x000fe400000e0000 */
[----:B------:R-:W-:Y:S01]  /*1690*/  VIMNMX R104, R3, R104, PT ;  /* 0x0000006803687248 */ /* 0x000fe20003fe0100 */
[----:B------:R-:W-:-:S12]  /*16a0*/  @!P1 BRA `(.L_x_623) ;  /* 0x0000000000489947 */ /* 0x000fd80003800000 */
[----:B------:R-:W-:-:S13]  /*16b0*/  ISETP.GT.AND P0, PT, R105, -0x1, PT ;  /* 0xffffffff6900780c */ /* 0x000fda0003f04270 */
[----:B------:R-:W-:Y:S05]  /*16c0*/  @P0 BRA `(.L_x_624) ;  /* 0x00000000001c0947 */ /* 0x000fea0003800000 */
[----:B------:R-:W-:Y:S02]  /*16d0*/  ISETP.NE.AND P0, PT, R11, 0x1, PT ;  /* 0x000000010b00780c */ /* 0x000fe40003f05270 */
[----:B------:R-:W-:-:S11]  /*16e0*/  LOP3.LUT R3, RZ, R105, RZ, 0x33, !PT ;  /* 0x00000069ff037212 */ /* 0x000fd600078e33ff */
[----:B------:R-:W1:Y:S02]  /*16f0*/  @P0 LDC.64 R4, c[0x0][0x9e8] ;  /* 0x00027a00ff040b82 */ /* 0x000e640000000a00 */
[----:B-1----:R-:W-:-:S05]  /*1700*/  @P0 IMAD.HI.U32 R0, R3, R4, RZ ;  /* 0x0000000403000227 */ /* 0x002fca00078e00ff */
[----:B------:R-:W-:-:S04]  /*1710*/  @P0 SHF.R.U32.HI R3, RZ, R5, R0 ;  /* 0x00000005ff030219 */ /* 0x000fc80000011600 */
[----:B------:R-:W-:Y:S01]  /*1720*/  LOP3.LUT R0, RZ, R3, RZ, 0x33, !PT ;  /* 0x00000003ff007212 */ /* 0x000fe200078e33ff */
[----:B------:R-:W-:Y:S06]  /*1730*/  BRA `(.L_x_625) ;  /* 0x0000000000147947 */ /* 0x000fec0003800000 */
.L_x_624:
[----:B------:R-:W-:Y:S01]  /*1740*/  ISETP.NE.AND P0, PT, R11, 0x1, PT ;  /* 0x000000010b00780c */ /* 0x000fe20003f05270 */
[----:B------:R-:W-:-:S12]  /*1750*/  IMAD.MOV.U32 R0, RZ, RZ, R105 ;  /* 0x000000ffff007224 */ /* 0x000fd800078e0069 */
[----:B------:R-:W1:Y:S02]  /*1760*/  @P0 LDC.64 R4, c[0x0][0x9e8] ;  /* 0x00027a00ff040b82 */ /* 0x000e640000000a00 */
[----:B-1----:R-:W-:-:S05]  /*1770*/  @P0 IMAD.HI.U32 R4, R105, R4, RZ ;  /* 0x0000000469040227 */ /* 0x002fca00078e00ff */
[----:B------:R-:W-:-:S07]  /*1780*/  @P0 SHF.R.U32.HI R0, RZ, R5, R4 ;  /* 0x00000005ff000219 */ /* 0x000fce0000011604 */
.L_x_625:
[----:B------:R-:W-:-:S05]  /*1790*/  IMAD R0, R0, R11, RZ ;  /* 0x0000000b00007224 */ /* 0x000fca00078e02ff */
[----:B------:R-:W-:-:S13]  /*17a0*/  R2UR UR5, R0 ;  /* 0x00000000000572ca */ /* 0x000fda00000e0000 */
[----:B------:R-:W-:-:S04]  /*17b0*/  UISETP.LT.AND UP0, UPT, UR4, UR5, UPT ;  /* 0x000000050400728c */ /* 0x000fc8000bf01270 */
[----:B------:R-:W-:-:S12]  /*17c0*/  USEL UR4, UR4, UR5, !UP0 ;  /* 0x0000000504047287 */ /* 0x000fd8000c000000 */
.L_x_623:
[----:B------:R-:W-:Y:S01]  /*17d0*/  UIMAD.WIDE UR4, UR4, 0x66666667, URZ ;  /* 0x66666667040478a5 */ /* 0x000fe2000f8e023f */
[----:B------:R-:W-:Y:S02]  /*17e0*/  PLOP3.LUT P0, PT, PT, PT, PT, 0x80, 0x0 ;  /* 0x000000000000781c */ /* 0x000fe40003f0f070 */
[----:B------:R-:W-:Y:S02]  /*17f0*/  CS2R R4, SRZ ;  /* 0x0000000000047805 */ /* 0x000fe4000001ff00 */
[----:B------:R-:W-:Y:S01]  /*1800*/  CS2R R54, SRZ ;  /* 0x0000000000367805 */ /* 0x000fe2000001ff00 */
[----:B------:R-:W-:Y:S01]  /*1810*/  USHF.R.U32.HI UR4, URZ, 0x1f, UR5 ;  /* 0x0000001f3f047899 */ /* 0x000fe20008011605 */
[----:B------:R-:W-:Y:S01]  /*1820*/  IMAD.MOV.U32 R0, RZ, RZ, RZ ;  /* 0x000000ffff007224 */ /* 0x000fe200078e00ff */
[----:B------:R-:W-:Y:S02]  /*1830*/  CS2R R52, SRZ ;  /* 0x0000000000347805 */ /* 0x000fe4000001ff00 */
[----:B------:R-:W-:Y:S01]  /*1840*/  CS2R R8, SRZ ;  /* 0x0000000000087805 */ /* 0x000fe2000001ff00 */
[----:B------:R-:W-:Y:S01]  /*1850*/  ULEA.HI.SX32 UR4, UR5, UR4, 0x1a ;  /* 0x0000000405047291 */ /* 0x000fe2000f8fd23f */
[----:B------:R-:W-:Y:S01]  /*1860*/  IMAD.MOV.U32 R3, RZ, RZ, RZ ;  /* 0x000000ffff037224 */ /* 0x000fe200078e00ff */
[----:B------:R-:W-:-:S02]  /*1870*/  CS2R R46, SRZ ;  /* 0x00000000002e7805 */ /* 0x000fc4000001ff00 */
[----:B------:R-:W-:Y:S01]  /*1880*/  CS2R R10, SRZ ;  /* 0x00000000000a7805 */ /* 0x000fe2000001ff00 */
[----:B------:R-:W-:Y:S01]  /*1890*/  UISETP.LT.AND UP0, UPT, URZ, UR4, UPT ;  /* 0x000000043f00728c */ /* 0x000fe2000bf01270 */
[----:B------:R-:W-:Y:S02]  /*18a0*/  CS2R R44, SRZ ;  /* 0x00000000002c7805 */ /* 0x000fe4000001ff00 */
[----:B------:R-:W-:Y:S02]  /*18b0*/  CS2R R12, SRZ ;  /* 0x00000000000c7805 */ /* 0x000fe4000001ff00 */
[----:B------:R-:W-:Y:S01]  /*18c0*/  CS2R R38, SRZ ;  /* 0x0000000000267805 */ /* 0x000fe2000001ff00 */
[----:B------:R-:W-:Y:S01]  /*18d0*/  USEL UR45, URZ, UR4, !UP0 ;  /* 0x000000043f2d7287 */ /* 0x000fe2000c000000 */
[----:B------:R-:W-:Y:S02]  /*18e0*/  CS2R R14, SRZ ;  /* 0x00000000000e7805 */ /* 0x000fe4000001ff00 */
[----:B------:R-:W-:-:S02]  /*18f0*/  CS2R R36, SRZ ;  /* 0x0000000000247805 */ /* 0x000fc4000001ff00 */
[----:B------:R-:W-:Y:S02]  /*1900*/  CS2R R20, SRZ ;  /* 0x0000000000147805 */ /* 0x000fe4000001ff00 */
[----:B------:R-:W-:Y:S02]  /*1910*/  CS2R R30, SRZ ;  /* 0x00000000001e7805 */ /* 0x000fe4000001ff00 */
[----:B------:R-:W-:Y:S02]  /*1920*/  CS2R R24, SRZ ;  /* 0x0000000000187805 */ /* 0x000fe4000001ff00 */
[----:B------:R-:W-:Y:S02]  /*1930*/  ISETP.GT.AND P1, PT, R104, UR45, PT ;  /* 0x0000002d68007c0c */ /* 0x000fe4000bf24270 */
[----:B------:R-:W-:Y:S02]  /*1940*/  CS2R R28, SRZ ;  /* 0x00000000001c7805 */ /* 0x000fe4000001ff00 */
[----:B------:R-:W-:-:S09]  /*1950*/  CS2R R56, SRZ ;  /* 0x0000000000387805 */ /* 0x000fd2000001ff00 */
[----:B------:R-:W-:Y:S05]  /*1960*/  @!P1 BRA `(.L_x_626) ;  /* 0x000000e800a49947 */ /* 0x000fea0003800000 */
[----:B------:R-:W1:Y:S02]  /*1970*/  S2R R6, SR_TID.X ;  /* 0x0000000000067919 */ /* 0x000e640000002100 */
[----:B-1----:R-:W-:-:S05]  /*1980*/  VIADD R0, R6, 0xffffff80 ;  /* 0xffffff8006007836 */ /* 0x002fca0000000000 */
[----:B------:R-:W-:-:S04]  /*1990*/  SHF.R.S32.HI R3, RZ, 0x1f, R0 ;  /* 0x0000001fff037819 */ /* 0x000fc80000011400 */
[----:B------:R-:W-:-:S04]  /*19a0*/  LEA.HI R3, R3, R0, RZ, 0x7 ;  /* 0x0000000003037211 */ /* 0x000fc800078f38ff */
[----:B------:R-:W-:-:S06]  /*19b0*/  SHF.R.S32.HI R3, RZ, 0x7, R3 ;  /* 0x00000007ff037819 */ /* 0x000fcc0000011403 */
[----:B------:R-:W1:Y:S02]  /*19c0*/  SHFL.IDX PT, R3, R3, RZ, 0x1f ;  /* 0x00001fff03037589 */ /* 0x000e6400000e0000 */
[----:B-1----:R-:W-:-:S13]  /*19d0*/  R2UR UR6, R3 ;  /* 0x00000000030672ca */ /* 0x002fda00000e0000 */
        /* <DEDUP_REMOVED lines=26> */
.L_x_627:
[----:B------:R-:W-:Y:S01]  /*1b80*/  ULEA.HI UR4, UR36, UR36, URZ, 0x1 ;  /* 0x0000002424047291 */ /* 0x000fe2000f8f083f */
[----:B------:R-:W-:-:S03]  /*1b90*/  IMAD.U32 R3, RZ, RZ, UR47 ;  /* 0x0000002fff037e24 */ /* 0x000fc6000f8e00ff */
[----:B------:R-:W-:Y:S02]  /*1ba0*/  ULOP3.LUT UR4, UR4, 0xfffffffe, URZ, 0xc0, !UPT ;  /* 0xfffffffe04047892 */ /* 0x000fe4000f8ec03f */
[----:B------:R-:W-:Y:S02]  /*1bb0*/  ISETP.NE.AND P0, PT, R3, 0x3, PT ;  /* 0x000000030300780c */ /* 0x000fe40003f05270 */
[----:B------:R-:W-:-:S06]  /*1bc0*/  UIADD3 UR4, UR36, -UR4, URZ ;  /* 0x8000000424047290 */ /* 0x000fcc000fffe03f */
[----:B------:R-:W-:-:S05]  /*1bd0*/  IMAD.U32 R0, RZ, RZ, UR4 ;  /* 0x00000004ff007e24 */ /* 0x000fca000f8e00ff */
[----:B------:R-:W-:-:S04]  /*1be0*/  SHF.L.U32 R0, R0, 0x1f, RZ ;  /* 0x0000001f00007819 */ /* 0x000fc800000006ff */
[----:B------:R-:W1:Y:S02]  /*1bf0*/  SYNCS.PHASECHK.TRANS64.TRYWAIT P1, [UR40+0x13200], R0 ;  /* 0x01320000ff0075a7 */ /* 0x000e640008020168 */
[----:B-1----:R-:W-:Y:S05]  /*1c00*/  @!P1 BRA `(.L_x_628) ;  /* 0x0000012800149947 */ /* 0x002fea0003800000 */
.L_x_790:
[----:B------:R-:W-:Y:S05]  /*1c10*/  @!P0 BRA `(.L_x_629) ;  /* 0x0000000000048947 */ /* 0x000fea0003800000 */
[----:B------:R-:W-:Y:S01]  /*1c20*/  BPT.TRAP 0x1 ;  /* 0x000000040000795c */ /* 0x000fe20000300000 */
.L_x_629:
[----:B------:R-:W-:Y:S02]  /*1c30*/  IMAD.U32 R5, RZ, RZ, UR38 ;  /* 0x00000026ff057e24 */ /* 0x000fe4000f8e00ff */
[----:B-1----:R-:W-:-:S03]  /*1c40*/  IMAD.U32 R0, RZ, RZ, UR37 ;  /* 0x00000025ff007e24 */ /* 0x002fc6000f8e00ff */
[----:B------:R-:W-:Y:S02]  /*1c50*/  LEA R5, R5, UR40, 0x3 ;  /* 0x0000002805057c11 */ /* 0x000fe4000f8e18ff */
[----:B------:R-:W-:-:S04]  /*1c60*/  SHF.L.U32 R0, R0, 0x1f, RZ ;  /* 0x0000001f00007819 */ /* 0x000fc800000006ff */
[----:B------:R1:W2:Y:S01]  /*1c70*/  SYNCS.PHASECHK.TRANS64.TRYWAIT P1, [R5+URZ+0x13230], R0 ;  /* 0x01323000050075a7 */ /* 0x0002a2000802017f */
[----:B------:R-:W-:Y:S05]  /*1c80*/  @!P0 BRA `(.L_x_630) ;  /* 0x0000000000048947 */ /* 0x000fea0003800000 */
[----:B------:R-:W-:Y:S01]  /*1c90*/  BPT.TRAP 0x1 ;  /* 0x000000040000795c */ /* 0x000fe20000300000 */
.L_x_630:
[----:B--2---:R-:W-:Y:S05]  /*1ca0*/  @P1 BRA `(.L_x_631) ;  /* 0x0000000000081947 */ /* 0x004fea0003800000 */
[----:B------:R-:W2:Y:S02]  /*1cb0*/  SYNCS.PHASECHK.TRANS64.TRYWAIT P1, [R5+URZ+0x13230], R0 ;  /* 0x01323000050075a7 */ /* 0x000ea4000802017f */
[----:B--2---:R-:W-:Y:S05]  /*1cc0*/  @!P1 BRA `(.L_x_632) ;  /* 0x0000012400fc9947 */ /* 0x004fea0003800000 */
.L_x_631:
[----:B------:R-:W3:Y:S01]  /*1cd0*/  S2R R3, SR_TID.X ;  /* 0x0000000000037919 */ /* 0x000ee20000002100 */
[----:B------:R-:W-:Y:S01]  /*1ce0*/  UIADD3 UR4, UR40, 0xe000, URZ ;  /* 0x0000e00028047890 */ /* 0x000fe2000fffe03f */
[----:B------:R-:W-:-:S03]  /*1cf0*/  LOP3.LUT R2, R2, 0xfffffff7, RZ, 0xc0, !PT ;  /* 0xfffffff702027812 */ /* 0x000fc600078ec0ff */
[----:B------:R-:W-:-:S04]  /*1d00*/  USHF.R.U32.HI UR4, URZ, 0x4, UR4 ;  /* 0x000000043f047899 */ /* 0x000fc80008011604 */
[----:B------:R-:W-:-:S06]  /*1d10*/  ULOP3.LUT UR4, UR4, 0x3fff, URZ, 0xc0, !UPT ;  /* 0x00003fff04047892 */ /* 0x000fcc000f8ec03f */
[----:B------:R-:W-:Y:S01]  /*1d20*/  IMAD.U32 R9, RZ, RZ, UR4 ;  /* 0x00000004ff097e24 */ /* 0x000fe2000f8e00ff */
[----:B------:R-:W-:Y:S05]  /*1d30*/  WARPSYNC.ALL ;  /* 0x0000000000007948 */ /* 0x000fea0003800000 */
[----:B------:R-:W-:Y:S02]  /*1d40*/  LOP3.LUT R9, R9, 0x10000, RZ, 0xfc, !PT ;  /* 0x0001000009097812 */ /* 0x000fe400078efcff */
[----:B---3--:R-:W-:-:S13]  /*1d50*/  LOP3.LUT P1, RZ, R3, 0x7f, RZ, 0xc0, !PT ;  /* 0x0000007f03ff7812 */ /* 0x008fda000782c0ff */
[----:B------:R-:W-:Y:S02]  /*1d60*/  @P1 LOP3.LUT R2, R2, 0x8, RZ, 0xfc, !PT ;  /* 0x0000000802021812 */ /* 0x000fe400078efcff */
[----:B------:R-:W-:Y:S01]  /*1d70*/  R2UR UR12, R9 ;  /* 0x00000000090c72ca */ /* 0x000fe200000e0000 */
[----:B------:R-:W-:Y:S01]  /*1d80*/  ULOP3.LUT UR52, UR52, 0x10000, URZ, 0xfc, !UPT ;  /* 0x0001000034347892 */ /* 0x000fe2000f8efc3f */
[----:B------:R-:W-:Y:S01]  /*1d90*/  WARPGROUP.ARRIVE ;  /* 0x00000000000079c5 */ /* 0x000fe20000000000 */
[----:B------:R-:W-:Y:S01]  /*1da0*/  UMOV UR9, 0x80000020 ;  /* 0x8000002000097882 */ /* 0x000fe20000000000 */
[----:B------:R-:W-:Y:S01]  /*1db0*/  UMOV UR11, 0x80000020 ;  /* 0x80000020000b7882 */ /* 0x000fe20000000000 */
[----:B------:R-:W-:Y:S01]  /*1dc0*/  UMOV UR7, 0x80000020 ;  /* 0x8000002000077882 */ /* 0x000fe20000000000 */
[----:B------:R-:W3:Y:S01]  /*1dd0*/  LDL R6, [R1] ;  /* 0x0000000001067983 */ /* 0x000ee20000100800 */
[----:B------:R-:W4:Y:S01]  /*1de0*/  LDC R3, c[0x0][0x288] ;  /* 0x0000a200ff037b82 */ /* 0x000f220000000800 */
[----:B------:R-:W-:Y:S01]  /*1df0*/  UMOV UR8, UR52 ;  /* 0x0000003400087c82 */ /* 0x000fe20008000000 */
[----:B-12---:R-:W-:Y:S01]  /*1e00*/  @!P1 VIADD R0, R5, 0x13240 ;  /* 0x0001324005009836 */ /* 0x006fe20000000000 */
[----:B------:R-:W-:Y:S01]  /*1e10*/  ULDC UR21, c[0x0][0x9dc] ;  /* 0x0002770000157ab9 */ /* 0x000fe20000000800 */
[----:B------:R-:W-:-:S02]  /*1e20*/  IMAD R4, R104, -0xa0, R23 ;  /* 0xffffff6068047824 */ /* 0x000fc400078e0217 */
[----:B------:R-:W-:Y:S01]  /*1e30*/  UIMAD UR12, UR38, 0x280, UR12 ;  /* 0x00000280260c78a4 */ /* 0x000fe2000f8e020c */
[----:B------:R-:W-:Y:S01]  /*1e40*/  @!P1 PRMT R0, RZ, 0x654, R0 ;  /* 0x00000654ff009816 */ /* 0x000fe20000000000 */
[----:B------:R-:W1:Y:S01]  /*1e50*/  LDC R11, c[0x0][0x2e0] ;  /* 0x0000b800ff0b7b82 */ /* 0x000e620000000800 */
[----:B------:R-:W-:Y:S01]  /*1e60*/  IMAD.MOV.U32 R5, RZ, RZ, -0xa0 ;  /* 0xffffff60ff057424 */ /* 0x000fe200078e00ff */
[----:B------:R-:W-:Y:S02]  /*1e70*/  UIADD3 UR4, UR12, 0x80, URZ ;  /* 0x000000800c047890 */ /* 0x000fe4000fffe03f */
[----:B------:R-:W-:Y:S01]  /*1e80*/  UIADD3 UR5, UR12, 0x100, URZ ;  /* 0x000001000c057890 */ /* 0x000fe2000fffe03f */
[----:B------:R-:W-:Y:S01]  /*1e90*/  IMAD R12, R104, R5, 0xa0 ;  /* 0x000000a0680c7424 */ /* 0x000fe200078e0205 */
[----:B------:R-:W-:Y:S01]  /*1ea0*/  UMOV UR10, UR12 ;  /* 0x0000000c000a7c82 */ /* 0x000fe20008000000 */
[----:B------:R-:W-:Y:S01]  /*1eb0*/  UIADD3 UR6, UR12, 0x180, URZ ;  /* 0x000001800c067890 */ /* 0x000fe2000fffe03f */
[----:B------:R-:W-:Y:S01]  /*1ec0*/  QGMMA.64x32x32.F32.E4M3.E4M3 R88, gdesc[UR8], RZ, !UPT, gsb0 ;  /* 0x00600000085879f3 */ /* 0x000fe2000c0008ff */
[----:B------:R-:W-:Y:S01]  /*1ed0*/  UMOV UR10, UR4 ;  /* 0x00000004000a7c82 */ /* 0x000fe20008000000 */
[----:B------:R-:W-:Y:S01]  /*1ee0*/  UMOV UR11, 0x80000020 ;  /* 0x80000020000b7882 */ /* 0x000fe20000000000 */
[----:B------:R-:W-:-:S02]  /*1ef0*/  UIADD3 UR4, UR12, 0x200, URZ ;  /* 0x000002000c047890 */ /* 0x000fc4000fffe03f */
[----:B------:R-:W-:Y:S01]  /*1f00*/  UIADD3 UR13, UR12, 0x182, URZ ;  /* 0x000001820c0d7890 */ /* 0x000fe2000fffe03f */
[----:B----4-:R-:W-:-:S05]  /*1f10*/  IADD3 R4, -R3, 0xa1, R4 ;  /* 0x000000a103047810 */ /* 0x010fca0007ffe104 */
[----:B------:R-:W-:Y:S01]  /*1f20*/  IMAD R4, R17, -0x2, R4 ;  /* 0xfffffffe11047824 */ /* 0x000fe200078e0204 */
        /* <DEDUP_REMOVED lines=21> */
[----:B------:R-:W-:Y:S02]  /*2080*/  UIADD3 UR10, UR12, 0x82, URZ ;  /* 0x000000820c0a7890 */ /* 0x000fe4000fffe03f */
[----:B------:R-:W-:Y:S02]  /*2090*/  UIADD3 UR11, UR12, 0x102, URZ ;  /* 0x000001020c0b7890 */ /* 0x000fe4000fffe03f */
[----:B------:R-:W-:Y:S01]  /*20a0*/  UIADD3 UR12, UR12, 0x202, URZ ;  /* 0x000002020c0c7890 */ /* 0x000fe2000fffe03f */
[----:B---3--:R-:W-:Y:S02]  /*20b0*/  VIADD R8, R6, UR42 ;  /* 0x0000002a06087c36 */ /* 0x008fe40008000000 */
[----:B------:R-:W-:Y:S01]  /*20c0*/  IMAD R6, R17, -0x2, R12 ;  /* 0xfffffffe11067824 */ /* 0x000fe200078e020c */
[----:B------:R-:W-:Y:S02]  /*20d0*/  WARPGROUP.DEPBAR.LE gsb0, 0x0 ;  /* 0x00008000000079c5 */ /* 0x000fe40000010000 */
[----:B------:R-:W-:-:S06]  /*20e0*/  WARPGROUP.ARRIVE ;  /* 0x00000000000079c5 */ /* 0x000fcc0000000000 */
[----:B------:R-:W-:Y:S01]  /*20f0*/  QGMMA.64x32x32.F32.E4M3.E4M3 R88, gdesc[UR4], R88, gsb0 ;  /* 0x00600000045879f3 */ /* 0x000fe20008000858 */
[----:B------:R-:W-:Y:S01]  /*2100*/  UMOV UR6, UR10 ;  /* 0x0000000a00067c82 */ /* 0x000fe20008000000 */
[----:B------:R-:W-:Y:S01]  /*2110*/  UMOV UR7, 0x80000020 ;  /* 0x8000002000077882 */ /* 0x000fe20000000000 */
[----:B------:R-:W-:-:S06]  /*2120*/  ULOP3.LUT UR10, URZ, UR21, URZ, 0x33, !UPT ;  /* 0x000000153f0a7292 */ /* 0x000fcc000f8e333f */
[----:B------:R-:W-:Y:S01]  /*2130*/  VIADD R15, R4, UR10 ;  /* 0x0000000a040f7c36 */ /* 0x000fe20008000000 */
[----:B------:R-:W-:Y:S02]  /*2140*/  WARPGROUP.DEPBAR.LE gsb0, 0x0 ;  /* 0x00008000000079c5 */ /* 0x000fe40000010000 */
[----:B------:R-:W-:-:S06]  /*2150*/  WARPGROUP.ARRIVE ;  /* 0x00000000000079c5 */ /* 0x000fcc0000000000 */
[----:B------:R-:W-:Y:S01]  /*2160*/  QGMMA.64x32x32.F32.E4M3.E4M3 R72, gdesc[UR4], R72, gsb0 ;  /* 0x00600000044879f3 */ /* 0x000fe20008000848 */
[----:B------:R-:W-:Y:S01]  /*2170*/  UMOV UR6, UR11 ;  /* 0x0000000b00067c82 */ /* 0x000fe20008000000 */
[----:B------:R-:W-:Y:S01]  /*2180*/  UMOV UR7, 0x80000020 ;  /* 0x8000002000077882 */ /* 0x000fe20000000000 */
        /* <DEDUP_REMOVED lines=13> */
[----:B------:R-:W-:Y:S02]  /*2260*/  ULDC.64 UR6, c[0x0][0x9e0] ;  /* 0x0002780000067ab9 */ /* 0x000fe40000000a00 */
[----:B------:R-:W-:Y:S01]  /*2270*/  UISETP.GE.AND UP0, UPT, UR7, 0x1, UPT ;  /* 0x000000010700788c */ /* 0x000fe2000bf06270 */
[----:B------:R-:W-:Y:S02]  /*2280*/  VIADD R14, R4, UR6 ;  /* 0x00000006040e7c36 */ /* 0x000fe40008000000 */
[----:B------:R-:W-:Y:S01]  /*2290*/  IMAD.IADD R4, R15, 0x1, R8 ;  /* 0x000000010f047824 */ /* 0x000fe200078e0208 */
[----:B------:R-:W-:Y:S02]  /*22a0*/  WARPGROUP.DEPBAR.LE gsb0, 0x0 ;  /* 0x00008000000079c5 */ /* 0x000fe40000010000 */
[----:B------:R1:W-:Y:S01]  /*22b0*/  @!P1 SYNCS.ARRIVE.TRANS64.RED.A1T0 RZ, [R0+URZ], RZ ;  /* 0x000000ff00ff99a7 */ /* 0x0003e2000810043f */
[----:B------:R-:W-:Y:S01]  /*22c0*/  PLOP3.LUT P1, PT, PT, PT, UP0, 0x40, 0x0 ;  /* 0x000000000000781c */ /* 0x000fe20003f2e808 */
[----:B-1----:R-:W-:-:S04]  /*22d0*/  IMAD R0, R18, R11, R12 ;  /* 0x0000000b12007224 */ /* 0x002fc800078e020c */
[----:B------:R-:W-:-:S05]  /*22e0*/  IMAD R13, R17, -0x2, R0 ;  /* 0xfffffffe110d7824 */ /* 0x000fca00078e0200 */
[----:B------:R-:W-:-:S03]  /*22f0*/  VIADDMNMX R0, R8, R14, R13, PT ;  /* 0x0000000e08007246 */ /* 0x000fc6000380010d */
[----:B------:R-:W-:Y:S05]  /*2300*/  @P1 BRA `(.L_x_633) ;  /* 0x0000000000581947 */ /* 0x000fea0003800000 */
[----:B------:R-:W-:Y:S01]  /*2310*/  IMAD R10, R18, R11, R8 ;  /* 0x0000000b120a7224 */ /* 0x000fe200078e0208 */
[----:B------:R-:W-:Y:S03]  /*2320*/  BSSY B0, `(.L_x_634) ;  /* 0x0000011000007945 */ /* 0x000fe60003800000 */
[----:B------:R-:W-:-:S05]  /*2330*/  IMAD.IADD R5, R10, 0x1, -R3 ;  /* 0x000000010a057824 */ /* 0x000fca00078e0a03 */
[----:B------:R-:W-:-:S13]  /*2340*/  ISETP.GT.AND P1, PT, R5, -0x1, PT ;  /* 0xffffffff0500780c */ /* 0x000fda0003f24270 */
[----:B------:R-:W-:Y:S05]  /*2350*/  @P1 BRA `(.L_x_635) ;  /* 0x0000000000201947 */ /* 0x000fea0003800000 */
[----:B------:R-:W-:Y:S01]  /*2360*/  UISETP.NE.AND UP1, UPT, UR7, 0x1, UPT ;  /* 0x000000010700788c */ /* 0x000fe2000bf25270 */
[----:B------:R-:W-:-:S05]  /*2370*/  LOP3.LUT R5, RZ, R5, RZ, 0x33, !PT ;  /* 0x00000005ff057212 */ /* 0x000fca00078e33ff */
[----:B------:R-:W-:-:S05]  /*2380*/  PLOP3.LUT P1, PT, PT, PT, UP1, 0x80, 0x0 ;  /* 0x000000000000781c */ /* 0x000fca0003f2f018 */
[----:B------:R-:W-:-:S08]  /*2390*/  @UP1 ULDC.64 UR10, c[0x0][0x9e8] ;  /* 0x00027a00000a1ab9 */ /* 0x000fd00000000a00 */
[----:B------:R-:W-:-:S05]  /*23a0*/  @P1 IMAD.HI.U32 R7, R5, UR10, RZ ;  /* 0x0000000a05071c27 */ /* 0x000fca000f8e00ff */
[----:B------:R-:W-:-:S04]  /*23b0*/  @P1 SHF.R.U32.HI R5, RZ, UR11, R7 ;  /* 0x0000000bff051c19 */ /* 0x000fc80008011607 */
[----:B------:R-:W-:Y:S01]  /*23c0*/  LOP3.LUT R5, RZ, R5, RZ, 0x33, !PT ;  /* 0x00000005ff057212 */ /* 0x000fe200078e33ff */
[----:B------:R-:W-:Y:S06]  /*23d0*/  BRA `(.L_x_636) ;  /* 0x0000000000147947 */ /* 0x000fec0003800000 */
.L_x_635:
[----:B------:R-:W-:-:S06]  /*23e0*/  UISETP.NE.AND UP1, UPT, UR7, 0x1, UPT ;  /* 0x000000010700788c */ /* 0x000fcc000bf25270 */
[----:B------:R-:W-:-:S05]  /*23f0*/  PLOP3.LUT P1, PT, PT, PT, UP1, 0x80, 0x0 ;  /* 0x000000000000781c */ /* 0x000fca0003f2f018 */
[----:B------:R-:W-:-:S08]  /*2400*/  @UP1 ULDC.64 UR10, c[0x0][0x9e8] ;  /* 0x00027a00000a1ab9 */ /* 0x000fd00000000a00 */
[----:B------:R-:W-:-:S05]  /*2410*/  @P1 IMAD.HI.U32 R7, R5, UR10, RZ ;  /* 0x0000000a05071c27 */ /* 0x000fca000f8e00ff */
[----:B------:R-:W-:-:S07]  /*2420*/  @P1 SHF.R.U32.HI R5, RZ, UR11, R7 ;  /* 0x0000000bff051c19 */ /* 0x000fce0008011607 */
.L_x_636:
[----:B------:R-:W-:Y:S05]  /*2430*/  BSYNC B0 ;  /* 0x0000000000007941 */ /* 0x000fea0003800000 */
.L_x_634:
[----:B------:R-:W-:-:S05]  /*2440*/  IMAD R5, R5, UR7, R6 ;  /* 0x0000000705057c24 */ /* 0x000fca000f8e0206 */
[----:B------:R-:W-:Y:S02]  /*2450*/  VIMNMX R4, R4, R5, !PT ;  /* 0x0000000504047248 */ /* 0x000fe40007fe0100 */
[----:B------:R-:W-:-:S07]  /*2460*/  VIADDMNMX R0, R5, UR7, R0, PT ;  /* 0x0000000705007c46 */ /* 0x000fce000b800100 */
.L_x_633:
[----:B------:R-:W-:Y:S01]  /*2470*/  ISETP.GE.AND P1, PT, R12, 0x2, PT ;  /* 0x000000020c00780c */ /* 0x000fe20003f26270 */
[----:B------:R-:W-:Y:S01]  /*2480*/  VIADD R7, R8, 0x8 ;  /* 0x0000000808077836 */ /* 0x000fe20000000000 */
[----:B------:R-:W-:Y:S02]  /*2490*/  ISETP.GE.AND P2, PT, R12, 0x9, PT ;  /* 0x000000090c00780c */ /* 0x000fe40003f46270 */
[----:B------:R-:W-:Y:S02]  /*24a0*/  LOP3.LUT R16, R16, 0xefffffff, RZ, 0xc0, !PT ;  /* 0xefffffff10107812 */ /* 0x000fe400078ec0ff */
[----:B------:R-:W-:Y:S02]  /*24b0*/  ISETP.GE.AND P3, PT, R12, 0xa, PT ;  /* 0x0000000a0c00780c */ /* 0x000fe40003f66270 */
[----:B------:R-:W-:Y:S02]  /*24c0*/  LOP3.LUT R2, R2, 0xfffffffb, RZ, 0xc0, !PT ;  /* 0xfffffffb02027812 */ /* 0x000fe400078ec0ff */
[----:B------:R-:W-:-:S03]  /*24d0*/  ISETP.GE.AND P4, PT, R12, 0x31, PT ;  /* 0x000000310c00780c */ /* 0x000fc60003f86270 */
[----:B------:R-:W-:Y:S02]  /*24e0*/  @P1 LOP3.LUT R16, R16, 0x10000000, RZ, 0xfc, !PT ;  /* 0x1000000010101812 */ /* 0x000fe400078efcff */
[----:B------:R-:W-:Y:S02]  /*24f0*/  ISETP.GT.AND P1, PT, R4, 0x1, !P1 ;  /* 0x000000010400780c */ /* 0x000fe40004f24270 */
[----:B------:R-:W-:Y:S02]  /*2500*/  LOP3.LUT R16, R16, 0xdfffffff, RZ, 0xc0, !PT ;  /* 0xdfffffff10107812 */ /* 0x000fe400078ec0ff */
[----:B------:R-:W-:Y:S02]  /*2510*/  ISETP.LT.OR P1, PT, R0, 0x2, P1 ;  /* 0x000000020000780c */ /* 0x000fe40000f21670 */
[----:B------:R-:W-:Y:S02]  /*2520*/  @P2 LOP3.LUT R16, R16, 0x20000000, RZ, 0xfc, !PT ;  /* 0x2000000010102812 */ /* 0x000fe400078efcff */
[----:B------:R-:W-:-:S02]  /*2530*/  ISETP.GT.AND P2, PT, R4, 0x8, !P2 ;  /* 0x000000080400780c */ /* 0x000fc40005744270 */
[----:B------:R-:W-:Y:S02]  /*2540*/  FSEL R89, R89, -INF , !P1 ;  /* 0xff80000059597808 */ /* 0x000fe40004800000 */
[----:B------:R-:W-:Y:S02]  /*2550*/  LOP3.LUT R16, R16, 0xbfffffff, RZ, 0xc0, !PT ;  /* 0xbfffffff10107812 */ /* 0x000fe400078ec0ff */
[----:B------:R-:W-:Y:S02]  /*2560*/  ISETP.GT.AND P1, PT, R4, 0x9, !P3 ;  /* 0x000000090400780c */ /* 0x000fe40005f24270 */
[----:B------:R-:W-:Y:S02]  /*2570*/  ISETP.LT.OR P2, PT, R0, 0x9, P2 ;  /* 0x000000090000780c */ /* 0x000fe40001741670 */
[----:B------:R-:W-:Y:S02]  /*2580*/  @P3 LOP3.LUT R16, R16, 0x40000000, RZ, 0xfc, !PT ;  /* 0x4000000010103812 */ /* 0x000fe400078efcff */
[----:B------:R-:W-:-:S02]  /*2590*/  ISETP.LT.OR P1, PT, R0, 0xa, P1 ;  /* 0x0000000a0000780c */ /* 0x000fc40000f21670 */
[----:B------:R-:W-:Y:S02]  /*25a0*/  FSEL R92, R92, -INF , !P2 ;  /* 0xff8000005c5c7808 */ /* 0x000fe40005000000 */
[C---:B------:R-:W-:Y:S02]  /*25b0*/  ISETP.GE.AND P3, PT, R12.reuse, 0x11, PT ;  /* 0x000000110c00780c */ /* 0x040fe40003f66270 */
[----:B------:R-:W-:Y:S02]  /*25c0*/  ISETP.GE.AND P2, PT, R12, 0x12, PT ;  /* 0x000000120c00780c */ /* 0x000fe40003f46270 */
[----:B------:R-:W-:Y:S02]  /*25d0*/  FSEL R93, R93, -INF , !P1 ;  /* 0xff8000005d5d7808 */ /* 0x000fe40004800000 */
[----:B------:R-:W-:Y:S02]  /*25e0*/  ISETP.GT.AND P1, PT, R4, 0x10, !P3 ;  /* 0x000000100400780c */ /* 0x000fe40005f24270 */
[----:B------:R-:W-:-:S02]  /*25f0*/  LOP3.LUT R16, R16, 0x7fffffff, RZ, 0xc0, !PT ;  /* 0x7fffffff10107812 */ /* 0x000fc400078ec0ff */
[----:B------:R-:W-:-:S03]  /*2600*/  ISETP.LT.OR P1, PT, R0, 0x11, P1 ;  /* 0x000000110000780c */ /* 0x000fc60000f21670 */
[----:B------:R-:W-:Y:S02]  /*2610*/  @P3 LOP3.LUT R16, R16, 0x80000000, RZ, 0xfc, !PT ;  /* 0x8000000010103812 */ /* 0x000fe400078efcff */
[----:B------:R-:W-:Y:S02]  /*2620*/  FSEL R96, R96, -INF , !P1 ;  /* 0xff80000060607808 */ /* 0x000fe40004800000 */
[----:B------:R-:W-:Y:S02]  /*2630*/  @P2 LOP3.LUT R2, R2, 0x4, RZ, 0xfc, !PT ;  /* 0x0000000402022812 */ /* 0x000fe400078efcff */
[----:B------:R-:W-:Y:S02]  /*2640*/  ISETP.GT.AND P1, PT, R4, 0x11, !P2 ;  /* 0x000000110400780c */ /* 0x000fe40005724270 */
[----:B------:R-:W-:Y:S02]  /*2650*/  ISETP.GE.AND P2, PT, R12, 0x19, PT ;  /* 0x000000190c00780c */ /* 0x000fe40003f46270 */
[----:B------:R-:W-:-:S02]  /*2660*/  ISETP.LT.OR P1, PT, R0, 0x12, P1 ;  /* 0x000000120000780c */ /* 0x000fc40000f21670 */
[----:B------:R-:W-:Y:S02]  /*2670*/  LOP3.LUT R2, R2, 0xfffffffd, RZ, 0xc0, !PT ;  /* 0xfffffffd02027812 */ /* 0x000fe400078ec0ff */
[----:B------:R-:W-:Y:S02]  /*2680*/  FSEL R97, R97, -INF , !P1 ;  /* 0xff80000061617808 */ /* 0x000fe40004800000 */
[----:B------:R-:W-:Y:S02]  /*2690*/  ISETP.GT.AND P1, PT, R4, 0x18, !P2 ;  /* 0x000000180400780c */ /* 0x000fe40005724270 */
[----:B------:R-:W-:Y:S02]  /*26a0*/  ISETP.GE.AND P3, PT, R12, 0x22, PT ;  /* 0x000000220c00780c */ /* 0x000fe40003f66270 */
[----:B------:R-:W-:Y:S02]  /*26b0*/  ISETP.LT.OR P1, PT, R0, 0x19, P1 ;  /* 0x000000190000780c */ /* 0x000fe40000f21670 */
[----:B------:R-:W-:-:S02]  /*26c0*/  @P2 LOP3.LUT R2, R2, 0x2, RZ, 0xfc, !PT ;  /* 0x0000000202022812 */ /* 0x000fc400078efcff */
[----:B------:R-:W-:Y:S02]  /*26d0*/  ISETP.GE.AND P2, PT, R12, 0x1a, PT ;  /* 0x0000001a0c00780c */ /* 0x000fe40003f46270 */
[----:B------:R-:W-:Y:S02]  /*26e0*/  FSEL R100, R100, -INF , !P1 ;  /* 0xff80000064647808 */ /* 0x000fe40004800000 */
[----:B------:R-:W-:Y:S02]  /*26f0*/  ISETP.GT.AND P1, PT, R4, 0x19, !P2 ;  /* 0x000000190400780c */ /* 0x000fe40005724270 */
[----:B------:R-:W-:Y:S02]  /*2700*/  LOP3.LUT R2, R2, 0xfffffffe, RZ, 0xc0, !PT ;  /* 0xfffffffe02027812 */ /* 0x000fe400078ec0ff */
[----:B------:R-:W-:Y:S02]  /*2710*/  ISETP.LT.OR P1, PT, R0, 0x1a, P1 ;  /* 0x0000001a0000780c */ /* 0x000fe40000f21670 */
[----:B------:R-:W-:-:S02]  /*2720*/  LOP3.LUT R16, R16, 0xfffffffd, RZ, 0xc0, !PT ;  /* 0xfffffffd10107812 */ /* 0x000fc400078ec0ff */
[----:B------:R-:W-:Y:S02]  /*2730*/  FSEL R101, R101, -INF , !P1 ;  /* 0xff80000065657808 */ /* 0x000fe40004800000 */
[----:B------:R-:W-:Y:S02]  /*2740*/  ISETP.GE.AND P1, PT, R12, 0x21, PT ;  /* 0x000000210c00780c */ /* 0x000fe40003f26270 */
[----:B------:R-:W-:Y:S02]  /*2750*/  @P2 LOP3.LUT R2, R2, 0x1, RZ, 0xfc, !PT ;  /* 0x0000000102022812 */ /* 0x000fe400078efcff */
[----:B------:R-:W-:Y:S02]  /*2760*/  ISETP.GT.AND P2, PT, R4, 0x20, !P1 ;  /* 0x000000200400780c */ /* 0x000fe40004f44270 */
[----:B------:R-:W-:Y:S02]  /*2770*/  @P3 LOP3.LUT R16, R16, 0x2, RZ, 0xfc, !PT ;  /* 0x0000000210103812 */ /* 0x000fe400078efcff */
[----:B------:R-:W-:-:S02]  /*2780*/  ISETP.LT.OR P2, PT, R0, 0x21, P2 ;  /* 0x000000210000780c */ /* 0x000fc40001741670 */
[----:B------:R-:W-:Y:S02]  /*2790*/  LOP3.LUT R16, R16, 0xfffffffb, RZ, 0xc0, !PT ;  /* 0xfffffffb10107812 */ /* 0x000fe400078ec0ff */
[----:B------:R-:W-:Y:S02]  /*27a0*/  FSEL R72, R72, -INF , !P2 ;  /* 0xff80000048487808 */ /* 0x000fe40005000000 */
[----:B------:R-:W-:Y:S02]  /*27b0*/  ISETP.GT.AND P2, PT, R4, 0x21, !P3 ;  /* 0x000000210400780c */ /* 0x000fe40005f44270 */
[----:B------:R-:W-:Y:S02]  /*27c0*/  ISETP.GE.AND P3, PT, R12, 0x29, PT ;  /* 0x000000290c00780c */ /* 0x000fe40003f66270 */
[----:B------:R-:W-:-:S04]  /*27d0*/  ISETP.LT.OR P2, PT, R0, 0x22, P2 ;  /* 0x000000220000780c */ /* 0x000fc80001741670 */
[----:B------:R-:W-:Y:S02]  /*27e0*/  FSEL R73, R73, -INF , !P2 ;  /* 0xff80000049497808 */ /* 0x000fe40005000000 */
[----:B------:R-:W-:-:S04]  /*27f0*/  ISETP.GT.AND P2, PT, R4, 0x28, !P3 ;  /* 0x000000280400780c */ /* 0x000fc80005f44270 */
[----:B------:R-:W-:Y:S02]  /*2800*/  ISETP.LT.OR P2, PT, R0, 0x29, P2 ;  /* 0x000000290000780c */ /* 0x000fe40001741670 */
[----:B------:R-:W-:Y:S02]  /*2810*/  @P3 LOP3.LUT R16, R16, 0x4, RZ, 0xfc, !PT ;  /* 0x0000000410103812 */ /* 0x000fe400078efcff */
[----:B------:R-:W-:Y:S02]  /*2820*/  FSEL R76, R76, -INF , !P2 ;  /* 0xff8000004c4c7808 */ /* 0x000fe40005000000 */
[----:B------:R-:W-:Y:S02]  /*2830*/  ISETP.GE.AND P2, PT, R12, 0x2a, PT ;  /* 0x0000002a0c00780c */ /* 0x000fe40003f46270 */
[----:B------:R-:W-:Y:S02]  /*2840*/  LOP3.LUT R16, R16, 0xffbfffff, RZ, 0xc0, !PT ;  /* 0xffbfffff10107812 */ /* 0x000fe400078ec0ff */
[----:B------:R-:W-:-:S02]  /*2850*/  ISETP.GT.AND P3, PT, R4, 0x29, !P2 ;  /* 0x000000290400780c */ /* 0x000fc40005764270 */
[----:B------:R-:W-:Y:S02]  /*2860*/  @P4 LOP3.LUT R16, R16, 0x400000, RZ, 0xfc, !PT ;  /* 0x0040000010104812 */ /* 0x000fe400078efcff */
[----:B------:R-:W-:Y:S02]  /*2870*/  ISETP.LT.OR P3, PT, R0, 0x2a, P3 ;  /* 0x0000002a0000780c */ /* 0x000fe40001f61670 */
[----:B------:R-:W-:Y:S02]  /*2880*/  LOP3.LUT R16, R16, 0xffdfffff, RZ, 0xc0, !PT ;  /* 0xffdfffff10107812 */ /* 0x000fe400078ec0ff */
[----:B------:R-:W-:Y:S02]  /*2890*/  FSEL R77, R77, -INF , !P3 ;  /* 0xff8000004d4d7808 */ /* 0x000fe40005800000 */
[----:B------:R-:W-:Y:S02]  /*28a0*/  ISETP.GT.AND P3, PT, R4, 0x30, !P4 ;  /* 0x000000300400780c */ /* 0x000fe40006764270 */
[----:B------:R-:W-:-:S02]  /*28b0*/  ISETP.GE.AND P4, PT, R12, 0x32, PT ;  /* 0x000000320c00780c */ /* 0x000fc40003f86270 */
[----:B------:R-:W-:-:S04]  /*28c0*/  ISETP.LT.OR P3, PT, R0, 0x31, P3 ;  /* 0x000000310000780c */ /* 0x000fc80001f61670 */
[----:B------:R-:W-:Y:S02]  /*28d0*/  FSEL R80, R80, -INF , !P3 ;  /* 0xff80000050507808 */ /* 0x000fe40005800000 */
[----:B------:R-:W-:-:S04]  /*28e0*/  ISETP.GT.AND P3, PT, R4, 0x31, !P4 ;  /* 0x000000310400780c */ /* 0x000fc80006764270 */
[----:B------:R-:W-:Y:S02]  /*28f0*/  ISETP.LT.OR P3, PT, R0, 0x32, P3 ;  /* 0x000000320000780c */ /* 0x000fe40001f61670 */
[----:B------:R-:W-:Y:S02]  /*2900*/  @P4 LOP3.LUT R16, R16, 0x200000, RZ, 0xfc, !PT ;  /* 0x0020000010104812 */ /* 0x000fe400078efcff */
[----:B------:R-:W-:Y:S02]  /*2910*/  ISETP.GE.AND P4, PT, R12, 0x39, PT ;  /* 0x000000390c00780c */ /* 0x000fe40003f86270 */
[----:B------:R-:W-:Y:S02]  /*2920*/  LOP3.LUT R16, R16, 0xffefffff, RZ, 0xc0, !PT ;  /* 0xffefffff10107812 */ /* 0x000fe400078ec0ff */
[----:B------:R-:W-:Y:S02]  /*2930*/  FSEL R81, R81, -INF , !P3 ;  /* 0xff80000051517808 */ /* 0x000fe40005800000 */
[----:B------:R-:W-:-:S04]  /*2940*/  ISETP.GT.AND P3, PT, R4, 0x38, !P4 ;  /* 0x000000380400780c */ /* 0x000fc80006764270 */
[----:B------:R-:W-:-:S03]  /*2950*/  ISETP.LT.OR P3, PT, R0, 0x39, P3 ;  /* 0x000000390000780c */ /* 0x000fc60001f61670 */
        /* <DEDUP_REMOVED lines=116> */
[----:B------:R-:W-:Y:S02]  /*30a0*/  FSEL R25, R25, -INF , !P3 ;  /* 0xff80000019197808 */ /* 0x000fe40005800000 */
[----:B------:R-:W-:Y:S02]  /*30b0*/  LOP3.LUT R16, R16, 0xfbffffff, RZ, 0xc0, !PT ;  /* 0xfbffffff10107812 */ /* 0x000fe400078ec0ff */
[----:B------:R-:W-:-:S04]  /*30c0*/  ISETP.GT.AND P3, PT, R4, 0x88, !P4 ;  /* 0x000000880400780c */ /* 0x000fc80006764270 */
[----:B------:R-:W-:-:S03]  /*30d0*/  ISETP.LT.OR P3, PT, R0, 0x89, P3 ;  /* 0x000000890000780c */ /* 0x000fc60001f61670 */
[----:B------:R-:W-:Y:S02]  /*30e0*/  @P4 LOP3.LUT R16, R16, 0x4000000, RZ, 0xfc, !PT ;  /* 0x0400000010104812 */ /* 0x000fe400078efcff */
[----:B------:R-:W-:Y:S02]  /*30f0*/  ISETP.GE.AND P4, PT, R12, 0x8a, PT ;  /* 0x0000008a0c00780c */ /* 0x000fe40003f86270 */
[----:B------:R-:W-:Y:S02]  /*3100*/  FSEL R28, R28, -INF , !P3 ;  /* 0xff8000001c1c7808 */ /* 0x000fe40005800000 */
[----:B------:R-:W-:Y:S02]  /*3110*/  ISETP.GT.AND P3, PT, R4, 0x89, !P4 ;  /* 0x000000890400780c */ /* 0x000fe40006764270 */
[----:B------:R-:W-:Y:S02]  /*3120*/  LOP3.LUT R16, R16, 0xff7fffff, RZ, 0xc0, !PT ;  /* 0xff7fffff10107812 */ /* 0x000fe400078ec0ff */
[----:B------:R-:W-:-:S04]  /*3130*/  ISETP.LT.OR P3, PT, R0, 0x8a, P3 ;  /* 0x0000008a0000780c */ /* 0x000fc80001f61670 */
[----:B------:R-:W-:Y:S02]  /*3140*/  FSEL R29, R29, -INF , !P3 ;  /* 0xff8000001d1d7808 */ /* 0x000fe40005800000 */
[----:B------:R-:W-:Y:S02]  /*3150*/  ISETP.GE.AND P3, PT, R12, 0x91, PT ;  /* 0x000000910c00780c */ /* 0x000fe40003f66270 */
[----:B------:R-:W-:Y:S02]  /*3160*/  @P4 LOP3.LUT R16, R16, 0x800000, RZ, 0xfc, !PT ;  /* 0x0080000010104812 */ /* 0x000fe400078efcff */
[----:B------:R-:W-:Y:S02]  /*3170*/  ISETP.GT.AND P4, PT, R4, 0x90, !P3 ;  /* 0x000000900400780c */ /* 0x000fe40005f84270 */
[----:B------:R-:W-:Y:S02]  /*3180*/  LOP3.LUT R16, R16, 0xfffffffe, RZ, 0xc0, !PT ;  /* 0xfffffffe10107812 */ /* 0x000fe400078ec0ff */
[----:B------:R-:W-:-:S04]  /*3190*/  ISETP.LT.OR P4, PT, R0, 0x91, P4 ;  /* 0x000000910000780c */ /* 0x000fc80002781670 */
[----:B------:R-:W-:Y:S02]  /*31a0*/  FSEL R32, R32, -INF , !P4 ;  /* 0xff80000020207808 */ /* 0x000fe40006000000 */
[----:B------:R-:W-:-:S04]  /*31b0*/  ISETP.GE.AND P4, PT, R12, 0x92, PT ;  /* 0x000000920c00780c */ /* 0x000fc80003f86270 */
[----:B------:R-:W-:-:S04]  /*31c0*/  ISETP.GT.AND P5, PT, R4, 0x91, !P4 ;  /* 0x000000910400780c */ /* 0x000fc800067a4270 */
[----:B------:R-:W-:-:S04]  /*31d0*/  ISETP.LT.OR P5, PT, R0, 0x92, P5 ;  /* 0x000000920000780c */ /* 0x000fc80002fa1670 */
[----:B------:R-:W-:Y:S02]  /*31e0*/  FSEL R33, R33, -INF , !P5 ;  /* 0xff80000021217808 */ /* 0x000fe40006800000 */
[----:B------:R-:W-:-:S04]  /*31f0*/  ISETP.GE.AND P5, PT, R12, 0x99, PT ;  /* 0x000000990c00780c */ /* 0x000fc80003fa6270 */
[----:B------:R-:W-:-:S04]  /*3200*/  ISETP.GT.AND P6, PT, R4, 0x98, !P5 ;  /* 0x000000980400780c */ /* 0x000fc80006fc4270 */
[----:B------:R-:W-:-:S04]  /*3210*/  ISETP.LT.OR P6, PT, R0, 0x99, P6 ;  /* 0x000000990000780c */ /* 0x000fc800037c1670 */
[----:B------:R-:W-:Y:S02]  /*3220*/  FSEL R36, R36, -INF , !P6 ;  /* 0xff80000024247808 */ /* 0x000fe40007000000 */
[----:B------:R-:W-:-:S13]  /*3230*/  ISETP.GE.AND P6, PT, R12, 0x1, PT ;  /* 0x000000010c00780c */ /* 0x000fda0003fc6270 */
[----:B------:R-:W-:Y:S02]  /*3240*/  @P6 LOP3.LUT R16, R16, 0x1, RZ, 0xfc, !PT ;  /* 0x0000000110106812 */ /* 0x000fe400078efcff */
[----:B------:R-:W-:Y:S02]  /*3250*/  ISETP.GT.AND P6, PT, R4, RZ, !P6 ;  /* 0x000000ff0400720c */ /* 0x000fe400077c4270 */
[----:B------:R-:W-:Y:S02]  /*3260*/  LOP3.LUT R16, R16, 0xf7ffffff, RZ, 0xc0, !PT ;  /* 0xf7ffffff10107812 */ /* 0x000fe400078ec0ff */
[----:B------:R-:W-:-:S04]  /*3270*/  ISETP.LT.OR P6, PT, R0, 0x1, P6 ;  /* 0x000000010000780c */ /* 0x000fc800037c1670 */
[----:B------:R-:W-:Y:S02]  /*3280*/  FSEL R5, R88, -INF , !P6 ;  /* 0xff80000058057808 */ /* 0x000fe40007000000 */
[----:B------:R-:W-:-:S13]  /*3290*/  ISETP.GE.AND P6, PT, R12, 0x9a, PT ;  /* 0x0000009a0c00780c */ /* 0x000fda0003fc6270 */
[----:B------:R-:W-:Y:S02]  /*32a0*/  @P6 LOP3.LUT R16, R16, 0x8000000, RZ, 0xfc, !PT ;  /* 0x0800000010106812 */ /* 0x000fe400078efcff */
[----:B------:R-:W-:Y:S01]  /*32b0*/  ISETP.GT.AND P6, PT, R4, 0x99, !P6 ;  /* 0x000000990400780c */ /* 0x000fe200077c4270 */
[----:B------:R-:W-:-:S03]  /*32c0*/  IMAD.IADD R4, R15, 0x1, R7 ;  /* 0x000000010f047824 */ /* 0x000fc600078e0207 */
[----:B------:R-:W-:Y:S02]  /*32d0*/  ISETP.LT.OR P6, PT, R0, 0x9a, P6 ;  /* 0x0000009a0000780c */ /* 0x000fe400037c1670 */
[----:B------:R-:W-:Y:S02]  /*32e0*/  VIADDMNMX R0, R7, R14, R13, PT ;  /* 0x0000000e07007246 */ /* 0x000fe4000380010d */
[----:B------:R-:W-:Y:S02]  /*32f0*/  FSEL R37, R37, -INF , !P6 ;  /* 0xff80000025257808 */ /* 0x000fe40007000000 */
[----:B------:R-:W-:-:S13]  /*3300*/  PLOP3.LUT P6, PT, PT, PT, UP0, 0x40, 0x0 ;  /* 0x000000000000781c */ /* 0x000fda0003fce808 */
        /* <DEDUP_REMOVED lines=10> */
[----:B------:R-:W-:Y:S01]  /*33b0*/  @P6 IMAD.HI.U32 R10, R3, UR10, RZ ;  /* 0x0000000a030a6c27 */ /* 0x000fe2000f8e00ff */
[----:B------:R-:W-:-:S13]  /*33c0*/  PLOP3.LUT P6, PT, PT, PT, UP1, 0x80, 0x0 ;  /* 0x000000000000781c */ /* 0x000fda0003fcf018 */
[----:B------:R-:W-:-:S04]  /*33d0*/  @P6 SHF.R.U32.HI R3, RZ, UR11, R10 ;  /* 0x0000000bff036c19 */ /* 0x000fc8000801160a */
[----:B------:R-:W-:Y:S01]  /*33e0*/  LOP3.LUT R3, RZ, R3, RZ, 0x33, !PT ;  /* 0x00000003ff037212 */ /* 0x000fe200078e33ff */
[----:B------:R-:W-:Y:S06]  /*33f0*/  BRA `(.L_x_640) ;  /* 0x0000000000187947 */ /* 0x000fec0003800000 */
.L_x_639:
[----:B------:R-:W-:-:S06]  /*3400*/  UISETP.NE.AND UP1, UPT, UR7, 0x1, UPT ;  /* 0x000000010700788c */ /* 0x000fcc000bf25270 */
[----:B------:R-:W-:-:S05]  /*3410*/  PLOP3.LUT P6, PT, PT, PT, UP1, 0x80, 0x0 ;  /* 0x000000000000781c */ /* 0x000fca0003fcf018 */
[----:B------:R-:W-:-:S08]  /*3420*/  @UP1 ULDC.64 UR10, c[0x0][0x9e8] ;  /* 0x00027a00000a1ab9 */ /* 0x000fd00000000a00 */
[----:B------:R-:W-:Y:S01]  /*3430*/  @P6 IMAD.HI.U32 R10, R3, UR10, RZ ;  /* 0x0000000a030a6c27 */ /* 0x000fe2000f8e00ff */
[----:B------:R-:W-:-:S13]  /*3440*/  PLOP3.LUT P6, PT, PT, PT, UP1, 0x80, 0x0 ;  /* 0x000000000000781c */ /* 0x000fda0003fcf018 */
[----:B------:R-:W-:-:S07]  /*3450*/  @P6 SHF.R.U32.HI R3, RZ, UR11, R10 ;  /* 0x0000000bff036c19 */ /* 0x000fce000801160a */
.L_x_640:
[----:B------:R-:W-:Y:S05]  /*3460*/  BSYNC B0 ;  /* 0x0000000000007941 */ /* 0x000fea0003800000 */
.L_x_638:
[----:B------:R-:W-:-:S05]  /*3470*/  IMAD R3, R3, UR7, R6 ;  /* 0x0000000703037c24 */ /* 0x000fca000f8e0206 */
[----:B------:R-:W-:Y:S02]  /*3480*/  VIMNMX R4, R4, R3, !PT ;  /* 0x0000000304047248 */ /* 0x000fe40007fe0100 */
[----:B------:R-:W-:-:S07]  /*3490*/  VIADDMNMX R0, R3, UR7, R0, PT ;  /* 0x0000000703007c46 */ /* 0x000fce000b800100 */
.L_x_637:
[C---:B------:R-:W-:Y:S01]  /*34a0*/  ISETP.GT.AND P1, PT, R4.reuse, 0x20, !P1 ;  /* 0x000000200400780c */ /* 0x040fe20004f24270 */
[----:B------:R-:W-:Y:S01]  /*34b0*/  IMAD.U32 R88, RZ, RZ, UR41 ;  /* 0x00000029ff587e24 */ /* 0x000fe2000f8e00ff */
[----:B------:R-:W-:Y:S02]  /*34c0*/  ISETP.GT.AND P2, PT, R4, 0x29, !P2 ;  /* 0x000000290400780c */ /* 0x000fe40005744270 */
[C---:B------:R-:W-:Y:S02]  /*34d0*/  ISETP.LT.OR P1, PT, R0.reuse, 0x21, P1 ;  /* 0x000000210000780c */ /* 0x040fe40000f21670 */
[----:B------:R-:W-:Y:S02]  /*34e0*/  ISETP.LT.OR P2, PT, R0, 0x2a, P2 ;  /* 0x0000002a0000780c */ /* 0x000fe40001741670 */
[----:B------:R-:W-:Y:S02]  /*34f0*/  FSEL R74, R74, -INF , !P1 ;  /* 0xff8000004a4a7808 */ /* 0x000fe40004800000 */
[----:B------:R-:W-:-:S02]  /*3500*/  LOP3.LUT P1, RZ, R16, 0x2, RZ, 0xc0, !PT ;  /* 0x0000000210ff7812 */ /* 0x000fc4000782c0ff */
[----:B------:R-:W-:Y:S02]  /*3510*/  FSEL R79, R79, -INF , !P2 ;  /* 0xff8000004f4f7808 */ /* 0x000fe40005000000 */
[----:B------:R-:W-:Y:S02]  /*3520*/  ISETP.GT.AND P1, PT, R4, 0x21, !P1 ;  /* 0x000000210400780c */ /* 0x000fe40004f24270 */
[----:B------:R-:W-:Y:S02]  /*3530*/  LOP3.LUT P2, RZ, R16, 0x10000, RZ, 0xc0, !PT ;  /* 0x0001000010ff7812 */ /* 0x000fe4000784c0ff */
[----:B------:R-:W-:Y:S02]  /*3540*/  ISETP.LT.OR P1, PT, R0, 0x22, P1 ;  /* 0x000000220000780c */ /* 0x000fe40000f21670 */
[----:B------:R-:W-:Y:S02]  /*3550*/  LOP3.LUT P6, RZ, R16, 0x8000, RZ, 0xc0, !PT ;  /* 0x0000800010ff7812 */ /* 0x000fe400078cc0ff */
[----:B------:R-:W-:-:S02]  /*3560*/  FSEL R75, R75, -INF , !P1 ;  /* 0xff8000004b4b7808 */ /* 0x000fc40004800000 */
[----:B------:R-:W-:Y:S02]  /*3570*/  LOP3.LUT P1, RZ, R16, 0x4, RZ, 0xc0, !PT ;  /* 0x0000000410ff7812 */ /* 0x000fe4000782c0ff */
[----:B------:R-:W-:Y:S02]  /*3580*/  FMNMX.FTZ R3, R5, R89, !PT ;  /* 0x0000005905037209 */ /* 0x000fe40007810000 */
[----:B------:R-:W-:Y:S02]  /*3590*/  ISETP.GT.AND P1, PT, R4, 0x28, !P1 ;  /* 0x000000280400780c */ /* 0x000fe40004f24270 */
[----:B------:R-:W-:Y:S02]  /*35a0*/  FMNMX.FTZ R6, R92, R3, !PT ;  /* 0x000000035c067209 */ /* 0x000fe40007810000 */
[----:B------:R-:W-:Y:S02]  /*35b0*/  ISETP.LT.OR P1, PT, R0, 0x29, P1 ;  /* 0x000000290000780c */ /* 0x000fe40000f21670 */
[----:B------:R-:W-:-:S02]  /*35c0*/  FMNMX.FTZ R3, R93, R6, !PT ;  /* 0x000000065d037209 */ /* 0x000fc40007810000 */
[----:B------:R-:W-:Y:S02]  /*35d0*/  FSEL R78, R78, -INF , !P1 ;  /* 0xff8000004e4e7808 */ /* 0x000fe40004800000 */
[----:B------:R-:W-:Y:S02]  /*35e0*/  LOP3.LUT P1, RZ, R16, 0x400000, RZ, 0xc0, !PT ;  /* 0x0040000010ff7812 */ /* 0x000fe4000782c0ff */
[----:B------:R-:W-:Y:S02]  /*35f0*/  FMNMX.FTZ R6, R96, R3, !PT ;  /* 0x0000000360067209 */ /* 0x000fe40007810000 */
[----:B------:R-:W-:Y:S02]  /*3600*/  ISETP.GT.AND P1, PT, R4, 0x30, !P1 ;  /* 0x000000300400780c */ /* 0x000fe40004f24270 */
[----:B------:R-:W-:Y:S02]  /*3610*/  FMNMX.FTZ R3, R97, R6, !PT ;  /* 0x0000000661037209 */ /* 0x000fe40007810000 */
[----:B------:R-:W-:-:S02]  /*3620*/  ISETP.LT.OR P1, PT, R0, 0x31, P1 ;  /* 0x000000310000780c */ /* 0x000fc40000f21670 */
[----:B------:R-:W-:Y:S02]  /*3630*/  FMNMX.FTZ R6, R100, R3, !PT ;  /* 0x0000000364067209 */ /* 0x000fe40007810000 */
[----:B------:R-:W-:Y:S02]  /*3640*/  FSEL R82, R82, -INF , !P1 ;  /* 0xff80000052527808 */ /* 0x000fe40004800000 */
[----:B------:R-:W-:Y:S02]  /*3650*/  LOP3.LUT P1, RZ, R16, 0x200000, RZ, 0xc0, !PT ;  /* 0x0020000010ff7812 */ /* 0x000fe4000782c0ff */
[----:B------:R-:W-:Y:S02]  /*3660*/  FMNMX.FTZ R3, R101, R6, !PT ;  /* 0x0000000665037209 */ /* 0x000fe40007810000 */
[----:B------:R-:W-:Y:S02]  /*3670*/  ISETP.GT.AND P1, PT, R4, 0x31, !P1 ;  /* 0x000000310400780c */ /* 0x000fe40004f24270 */
[----:B------:R-:W-:-:S02]  /*3680*/  FMNMX.FTZ R6, R72, R3, !PT ;  /* 0x0000000348067209 */ /* 0x000fc40007810000 */
[----:B------:R-:W-:Y:S02]  /*3690*/  ISETP.LT.OR P1, PT, R0, 0x32, P1 ;  /* 0x000000320000780c */ /* 0x000fe40000f21670 */
[----:B------:R-:W-:Y:S02]  /*36a0*/  FMNMX.FTZ R3, R73, R6, !PT ;  /* 0x0000000649037209 */ /* 0x000fe40007810000 */
[----:B------:R-:W-:Y:S02]  /*36b0*/  FSEL R83, R83, -INF , !P1 ;  /* 0xff80000053537808 */ /* 0x000fe40004800000 */
[----:B------:R-:W-:Y:S02]  /*36c0*/  LOP3.LUT P1, RZ, R16, 0x100000, RZ, 0xc0, !PT ;  /* 0x0010000010ff7812 */ /* 0x000fe4000782c0ff */
[----:B------:R-:W-:Y:S02]  /*36d0*/  FMNMX.FTZ R6, R76, R3, !PT ;  /* 0x000000034c067209 */ /* 0x000fe40007810000 */
[----:B------:R-:W-:-:S02]  /*36e0*/  ISETP.GT.AND P1, PT, R4, 0x38, !P1 ;  /* 0x000000380400780c */ /* 0x000fc40004f24270 */
[----:B------:R-:W-:Y:S02]  /*36f0*/  FMNMX.FTZ R3, R77, R6, !PT ;  /* 0x000000064d037209 */ /* 0x000fe40007810000 */
[----:B------:R-:W-:Y:S02]  /*3700*/  ISETP.LT.OR P1, PT, R0, 0x39, P1 ;  /* 0x000000390000780c */ /* 0x000fe40000f21670 */
[----:B------:R-:W-:Y:S02]  /*3710*/  FMNMX.FTZ R6, R80, R3, !PT ;  /* 0x0000000350067209 */ /* 0x000fe40007810000 */
[----:B------:R-:W-:Y:S02]  /*3720*/  FSEL R86, R86, -INF , !P1 ;  /* 0xff80000056567808 */ /* 0x000fe40004800000 */
[----:B------:R-:W-:Y:S02]  /*3730*/  LOP3.LUT P1, RZ, R16, 0x80000, RZ, 0xc0, !PT ;  /* 0x0008000010ff7812 */ /* 0x000fe4000782c0ff */
[----:B------:R-:W-:-:S02]  /*3740*/  FMNMX.FTZ R3, R81, R6, !PT ;  /* 0x0000000651037209 */ /* 0x000fc40007810000 */
[----:B------:R-:W-:Y:S02]  /*3750*/  ISETP.GT.AND P1, PT, R4, 0x39, !P1 ;  /* 0x000000390400780c */ /* 0x000fe40004f24270 */
[----:B------:R-:W-:Y:S02]  /*3760*/  FMNMX.FTZ R6, R84, R3, !PT ;  /* 0x0000000354067209 */ /* 0x000fe40007810000 */
[----:B------:R-:W-:Y:S02]  /*3770*/  ISETP.LT.OR P1, PT, R0, 0x3a, P1 ;  /* 0x0000003a0000780c */ /* 0x000fe40000f21670 */
[----:B------:R-:W-:Y:S02]  /*3780*/  FMNMX.FTZ R3, R85, R6, !PT ;  /* 0x0000000655037209 */ /* 0x000fe40007810000 */
[----:B------:R-:W-:Y:S02]  /*3790*/  FSEL R87, R87, -INF , !P1 ;  /* 0xff80000057577808 */ /* 0x000fe40004800000 */
[----:B------:R-:W-:-:S02]  /*37a0*/  LOP3.LUT P1, RZ, R16, 0x40000, RZ, 0xc0, !PT ;  /* 0x0004000010ff7812 */ /* 0x000fc4000782c0ff */
[----:B------:R-:W-:Y:S02]  /*37b0*/  FMNMX.FTZ R6, R56, R3, !PT ;  /* 0x0000000338067209 */ /* 0x000fe40007810000 */
[----:B------:R-:W-:Y:S02]  /*37c0*/  ISETP.GT.AND P1, PT, R4, 0x40, !P1 ;  /* 0x000000400400780c */ /* 0x000fe40004f24270 */
[----:B------:R-:W-:Y:S02]  /*37d0*/  FMNMX.FTZ R3, R57, R6, !PT ;  /* 0x0000000639037209 */ /* 0x000fe40007810000 */
[----:B------:R-:W-:Y:S02]  /*37e0*/  ISETP.LT.OR P1, PT, R0, 0x41, P1 ;  /* 0x000000410000780c */ /* 0x000fe40000f21670 */
[----:B------:R-:W-:Y:S02]  /*37f0*/  FMNMX.FTZ R6, R60, R3, !PT ;  /* 0x000000033c067209 */ /* 0x000fe40007810000 */
        /* <DEDUP_REMOVED lines=8> */
[----:B------:R-:W-:Y:S02]  /*3880*/  ISETP.GT.AND P1, PT, R4, 0x48, !P2 ;  /* 0x000000480400780c */ /* 0x000fe40005724270 */
[----:B------:R-:W-:Y:S02]  /*3890*/  LOP3.LUT P2, RZ, R16, 0x20, RZ, 0xc0, !PT ;  /* 0x0000002010ff7812 */ /* 0x000fe4000784c0ff */
[----:B------:R-:W-:Y:S02]  /*38a0*/  ISETP.LT.OR P1, PT, R0, 0x49, P1 ;  /* 0x000000490000780c */ /* 0x000fe40000f21670 */
[----:B------:R-:W-:Y:S02]  /*38b0*/  FMNMX.FTZ R6, R68, R3, !PT ;  /* 0x0000000344067209 */ /* 0x000fe40007810000 */
[----:B------:R-:W-:-:S02]  /*38c0*/  FSEL R62, R62, -INF , !P1 ;  /* 0xff8000003e3e7808 */ /* 0x000fc40004800000 */
[----:B------:R-:W-:Y:S02]  /*38d0*/  ISETP.GT.AND P1, PT, R4, 0x49, !P6 ;  /* 0x000000490400780c */ /* 0x000fe40007724270 */
[----:B------:R-:W-:Y:S02]  /*38e0*/  LOP3.LUT P6, RZ, R16, 0x10, RZ, 0xc0, !PT ;  /* 0x0000001010ff7812 */ /* 0x000fe400078cc0ff */
        /* <DEDUP_REMOVED lines=40> */
[C---:B------:R-:W-:Y:S02]  /*3b70*/  ISETP.GT.AND P1, PT, R4.reuse, 0x61, !P1 ;  /* 0x000000610400780c */ /* 0x040fe40004f24270 */
[----:B------:R-:W-:Y:S01]  /*3b80*/  ISETP.GT.AND P3, PT, R4, 0x90, !P3 ;  /* 0x000000900400780c */ /* 0x000fe20005f64270 */
[----:B------:R-:W1:Y:S01]  /*3b90*/  SHFL.BFLY PT, R3, R6, 0x2, 0x1f ;  /* 0x0c401f0006037f89 */ /* 0x000e6200000e0000 */
[----:B------:R-:W-:Y:S02]  /*3ba0*/  ISETP.LT.OR P1, PT, R0, 0x62, P1 ;  /* 0x000000620000780c */ /* 0x000fe40000f21670 */
[----:B------:R-:W-:Y:S02]  /*3bb0*/  ISETP.GT.AND P4, PT, R4, 0x91, !P4 ;  /* 0x000000910400780c */ /* 0x000fe40006784270 */
[----:B------:R-:W-:Y:S02]  /*3bc0*/  FSEL R43, R43, -INF , !P1 ;  /* 0xff8000002b2b7808 */ /* 0x000fe40004800000 */
[----:B------:R-:W-:-:S02]  /*3bd0*/  LOP3.LUT P1, RZ, R16, 0x100, RZ, 0xc0, !PT ;  /* 0x0000010010ff7812 */ /* 0x000fc4000782c0ff */
[C---:B------:R-:W-:Y:S02]  /*3be0*/  ISETP.GT.AND P5, PT, R4.reuse, 0x98, !P5 ;  /* 0x000000980400780c */ /* 0x040fe40006fa4270 */
[----:B------:R-:W-:Y:S02]  /*3bf0*/  ISETP.GT.AND P1, PT, R4, 0x68, !P1 ;  /* 0x000000680400780c */ /* 0x000fe40004f24270 */
[C---:B------:R-:W-:Y:S02]  /*3c00*/  ISETP.LT.OR P3, PT, R0.reuse, 0x91, P3 ;  /* 0x000000910000780c */ /* 0x040fe40001f61670 */
[C---:B------:R-:W-:Y:S02]  /*3c10*/  ISETP.LT.OR P1, PT, R0.reuse, 0x69, P1 ;  /* 0x000000690000780c */ /* 0x040fe40000f21670 */
[----:B------:R-:W-:Y:S02]  /*3c20*/  ISETP.LT.OR P4, PT, R0, 0x92, P4 ;  /* 0x000000920000780c */ /* 0x000fe40002781670 */
[----:B------:R-:W-:-:S02]  /*3c30*/  FSEL R46, R46, -INF , !P1 ;  /* 0xff8000002e2e7808 */ /* 0x000fc40004800000 */
[----:B------:R-:W-:Y:S02]  /*3c40*/  LOP3.LUT P1, RZ, R16, 0x80, RZ, 0xc0, !PT ;  /* 0x0000008010ff7812 */ /* 0x000fe4000782c0ff */
[----:B------:R-:W-:Y:S02]  /*3c50*/  FSEL R34, R34, -INF , !P3 ;  /* 0xff80000022227808 */ /* 0x000fe40005800000 */
[----:B------:R-:W-:Y:S02]  /*3c60*/  ISETP.GT.AND P1, PT, R4, 0x69, !P1 ;  /* 0x000000690400780c */ /* 0x000fe40004f24270 */
[----:B-1----:R-:W-:Y:S02]  /*3c70*/  FMNMX.FTZ R10, R6, R3, !PT ;  /* 0x00000003060a7209 */ /* 0x002fe40007810000 */
[C---:B------:R-:W-:Y:S02]  /*3c80*/  ISETP.LT.OR P1, PT, R0.reuse, 0x6a, P1 ;  /* 0x0000006a0000780c */ /* 0x040fe40000f21670 */
[----:B------:R-:W-:Y:S01]  /*3c90*/  ISETP.LT.OR P5, PT, R0, 0x99, P5 ;  /* 0x000000990000780c */ /* 0x000fe20002fa1670 */
[----:B------:R-:W1:Y:S01]  /*3ca0*/  SHFL.BFLY PT, R3, R10, 0x1, 0x1f ;  /* 0x0c201f000a037f89 */ /* 0x000e6200000e0000 */
[----:B------:R-:W-:-:S02]  /*3cb0*/  FSEL R47, R47, -INF , !P1 ;  /* 0xff8000002f2f7808 */ /* 0x000fc40004800000 */
[----:B------:R-:W-:Y:S02]  /*3cc0*/  LOP3.LUT P1, RZ, R16, 0x40, RZ, 0xc0, !PT ;  /* 0x0000004010ff7812 */ /* 0x000fe4000782c0ff */
[----:B------:R-:W-:Y:S02]  /*3cd0*/  FSEL R35, R35, -INF , !P4 ;  /* 0xff80000023237808 */ /* 0x000fe40006000000 */
[----:B------:R-:W-:Y:S02]  /*3ce0*/  ISETP.GT.AND P1, PT, R4, 0x70, !P1 ;  /* 0x000000700400780c */ /* 0x000fe40004f24270 */
[----:B------:R-:W-:Y:S02]  /*3cf0*/  FSEL R38, R38, -INF , !P5 ;  /* 0xff80000026267808 */ /* 0x000fe40006800000 */
[----:B------:R-:W-:Y:S02]  /*3d00*/  ISETP.LT.OR P1, PT, R0, 0x71, P1 ;  /* 0x000000710000780c */ /* 0x000fe40000f21670 */
[----:B------:R-:W-:-:S02]  /*3d10*/  R2UR UR10, R105 ;  /* 0x00000000690a72ca */ /* 0x000fc400000e0000 */
[----:B------:R-:W-:Y:S02]  /*3d20*/  FSEL R50, R50, -INF , !P1 ;  /* 0xff80000032327808 */ /* 0x000fe40004800000 */
[----:B------:R-:W-:Y:S02]  /*3d30*/  ISETP.GT.AND P1, PT, R4, 0x71, !P2 ;  /* 0x000000710400780c */ /* 0x000fe40005724270 */
[----:B------:R-:W-:Y:S02]  /*3d40*/  LOP3.LUT P2, RZ, R16, 0x2000000, RZ, 0xc0, !PT ;  /* 0x0200000010ff7812 */ /* 0x000fe4000784c0ff */
[----:B------:R-:W-:Y:S02]  /*3d50*/  ISETP.LT.OR P1, PT, R0, 0x72, P1 ;  /* 0x000000720000780c */ /* 0x000fe40000f21670 */
[----:B-1----:R-:W-:Y:S02]  /*3d60*/  FMNMX.FTZ R3, R10, R3, !PT ;  /* 0x000000030a037209 */ /* 0x002fe40007810000 */
[----:B------:R-:W-:Y:S01]  /*3d70*/  FSEL R51, R51, -INF , !P1 ;  /* 0xff80000033337808 */ /* 0x000fe20004800000 */
[----:B------:R-:W-:Y:S01]  /*3d80*/  UIADD3 UR6, UR10, UR6, URZ ;  /* 0x000000060a067290 */ /* 0x000fe2000fffe03f */
[----:B------:R-:W-:Y:S01]  /*3d90*/  ISETP.GT.AND P1, PT, R4, 0x78, !P6 ;  /* 0x000000780400780c */ /* 0x000fe20007724270 */
[----:B------:R-:W-:-:S01]  /*3da0*/  FFMA.FTZ R88, R3, R88, -8 ;  /* 0xc100000003587423 */ /* 0x000fc20000010058 */
[----:B------:R-:W-:-:S02]  /*3db0*/  LOP3.LUT P6, RZ, R16, 0x1000000, RZ, 0xc0, !PT ;  /* 0x0100000010ff7812 */ /* 0x000fc400078cc0ff */
[----:B------:R-:W-:-:S04]  /*3dc0*/  ISETP.LT.OR P1, PT, R0, 0x79, P1 ;  /* 0x000000790000780c */ /* 0x000fc80000f21670 */
[----:B------:R-:W-:Y:S02]  /*3dd0*/  FSEL R54, R54, -INF , !P1 ;  /* 0xff80000036367808 */ /* 0x000fe40004800000 */
[----:B------:R-:W-:-:S04]  /*3de0*/  LOP3.LUT P1, RZ, R16, 0x8, RZ, 0xc0, !PT ;  /* 0x0000000810ff7812 */ /* 0x000fc8000782c0ff */
[----:B------:R-:W-:-:S04]  /*3df0*/  ISETP.GT.AND P1, PT, R4, 0x79, !P1 ;  /* 0x000000790400780c */ /* 0x000fc80004f24270 */
        /* <DEDUP_REMOVED lines=31> */
[----:B------:R-:W-:-:S04]  /*3ff0*/  ISETP.GT.AND P1, PT, R4, RZ, !P1 ;  /* 0x000000ff0400720c */ /* 0x000fc80004f24270 */
[----:B------:R-:W-:-:S04]  /*4000*/  ISETP.LT.OR P1, PT, R0, 0x1, P1 ;  /* 0x000000010000780c */ /* 0x000fc80000f21670 */
[----:B------:R-:W-:Y:S02]  /*4010*/  FSEL R90, R90, -INF , !P1 ;  /* 0xff8000005a5a7808 */ /* 0x000fe40004800000 */
[----:B------:R-:W-:Y:S02]  /*4020*/  ISETP.GT.AND P1, PT, R4, 0x80, !P2 ;  /* 0x000000800400780c */ /* 0x000fe40005724270 */
[----:B------:R-:W-:Y:S02]  /*4030*/  FMNMX.FTZ R21, R90, R91, !PT ;  /* 0x0000005b5a157209 */ /* 0x000fe40007810000 */
[----:B------:R-:W-:Y:S02]  /*4040*/  ISETP.LT.OR P1, PT, R0, 0x81, P1 ;  /* 0x000000810000780c */ /* 0x000fe40000f21670 */
[----:B------:R-:W-:Y:S02]  /*4050*/  LOP3.LUT P2, RZ, R16, 0x800000, RZ, 0xc0, !PT ;  /* 0x0080000010ff7812 */ /* 0x000fe4000784c0ff */
[----:B------:R-:W-:-:S02]  /*4060*/  FSEL R26, R26, -INF , !P1 ;  /* 0xff8000001a1a7808 */ /* 0x000fc40004800000 */
[----:B------:R-:W-:Y:S02]  /*4070*/  ISETP.GT.AND P1, PT, R4, 0x81, !P6 ;  /* 0x000000810400780c */ /* 0x000fe40007724270 */
[----:B------:R-:W-:Y:S02]  /*4080*/  LOP3.LUT P6, RZ, R16, 0x4000000, RZ, 0xc0, !PT ;  /* 0x0400000010ff7812 */ /* 0x000fe400078cc0ff */
[----:B------:R-:W-:-:S04]  /*4090*/  ISETP.LT.OR P1, PT, R0, 0x82, P1 ;  /* 0x000000820000780c */ /* 0x000fc80000f21670 */
[----:B------:R-:W-:Y:S02]  /*40a0*/  FSEL R27, R27, -INF , !P1 ;  /* 0xff8000001b1b7808 */ /* 0x000fe40004800000 */
[----:B------:R-:W-:-:S04]  /*40b0*/  FSETP.NEU.FTZ.AND P1, PT, R3, -INF , PT ;  /* 0xff8000000300780b */ /* 0x000fc80003f3d000 */
[----:B------:R-:W-:Y:S02]  /*40c0*/  FSEL R88, R88, RZ, P1 ;  /* 0x000000ff58587208 */ /* 0x000fe40000800000 */
[----:B------:R-:W-:Y:S02]  /*40d0*/  ISETP.GT.AND P1, PT, R4, 0x88, !P6 ;  /* 0x000000880400780c */ /* 0x000fe40007724270 */
[----:B------:R-:W-:Y:S01]  /*40e0*/  LOP3.LUT P6, RZ, R16, 0x8000000, RZ, 0xc0, !PT ;  /* 0x0800000010ff7812 */ /* 0x000fe200078cc0ff */
[----:B------:R-:W-:-:S01]  /*40f0*/  FFMA.FTZ R20, R72, UR41, -R88 ;  /* 0x0000002948147c23 */ /* 0x000fc20008010858 */
[----:B------:R-:W-:Y:S01]  /*4100*/  FMNMX.FTZ R72, R94, R21, !PT ;  /* 0x000000155e487209 */ /* 0x000fe20007810000 */
[----:B------:R-:W-:-:S01]  /*4110*/  FFMA.FTZ R6, R89, UR41, -R88 ;  /* 0x0000002959067c23 */ /* 0x000fc20008010858 */
[--C-:B------:R-:W-:Y:S01]  /*4120*/  FFMA.FTZ R89, R73, UR41, -R88.reuse ;  /* 0x0000002949597c23 */ /* 0x100fe20008010858 */
[----:B------:R-:W-:-:S01]  /*4130*/  FFMA.FTZ R10, R92, UR41, -R88 ;  /* 0x000000295c0a7c23 */ /* 0x000fc20008010858 */
[----:B------:R-:W-:Y:S01]  /*4140*/  FMNMX.FTZ R21, R95, R72, !PT ;  /* 0x000000485f157209 */ /* 0x000fe20007810000 */
[----:B------:R-:W-:-:S01]  /*4150*/  FFMA.FTZ R92, R77, UR41, -R88 ;  /* 0x000000294d5c7c23 */ /* 0x000fc20008010858 */
[----:B------:R-:W-:Y:S01]  /*4160*/  ISETP.LT.OR P1, PT, R0, 0x89, P1 ;  /* 0x000000890000780c */ /* 0x000fe20000f21670 */
[----:B------:R-:W-:-:S01]  /*4170*/  FFMA.FTZ R5, R5, UR41, -R88 ;  /* 0x0000002905057c23 */ /* 0x000fc20008010858 */
[----:B------:R-:W-:Y:S01]  /*4180*/  FMNMX.FTZ R72, R98, R21, !PT ;  /* 0x0000001562487209 */ /* 0x000fe20007810000 */
[----:B------:R-:W-:Y:S01]  /*4190*/  MUFU.EX2 R6, R6 ;  /* 0x0000000600067308 */ /* 0x000fe20000000800 */
[----:B------:R-:W-:Y:S01]  /*41a0*/  FSEL R30, R30, -INF , !P1 ;  /* 0xff8000001e1e7808 */ /* 0x000fe20004800000 */
[--C-:B------:R-:W-:Y:S01]  /*41b0*/  FFMA.FTZ R11, R93, UR41, -R88.reuse ;  /* 0x000000295d0b7c23 */ /* 0x100fe20008010858 */
[----:B------:R-:W-:Y:S01]  /*41c0*/  FMNMX.FTZ R73, R99, R72, !PT ;  /* 0x0000004863497209 */ /* 0x000fe20007810000 */
[--C-:B------:R-:W-:Y:S01]  /*41d0*/  FFMA.FTZ R72, R76, UR41, -R88.reuse ;  /* 0x000000294c487c23 */ /* 0x100fe20008010858 */
[----:B------:R-:W-:Y:S01]  /*41e0*/  ISETP.GT.AND P1, PT, R4, 0x89, !P2 ;  /* 0x000000890400780c */ /* 0x000fe20005724270 */
[--C-:B------:R-:W-:Y:S01]  /*41f0*/  FFMA.FTZ R12, R96, UR41, -R88.reuse ;  /* 0x00000029600c7c23 */ /* 0x100fe20008010858 */
[----:B------:R-:W-:Y:S01]  /*4200*/  FMNMX.FTZ R76, R102, R73, !PT ;  /* 0x00000049664c7209 */ /* 0x000fe20007810000 */
[----:B------:R1:W-:Y:S01]  /*4210*/  MUFU.EX2 R21, R89 ;  /* 0x0000005900157308 */ /* 0x0003e20000000800 */
[----:B------:R-:W-:Y:S01]  /*4220*/  ISETP.LT.OR P1, PT, R0, 0x8a, P1 ;  /* 0x0000008a0000780c */ /* 0x000fe20000f21670 */
[--C-:B------:R-:W-:Y:S01]  /*4230*/  FFMA.FTZ R13, R97, UR41, -R88.reuse ;  /* 0x00000029610d7c23 */ /* 0x100fe20008010858 */
[----:B------:R-:W-:Y:S01]  /*4240*/  FMNMX.FTZ R73, R103, R76, !PT ;  /* 0x0000004c67497209 */ /* 0x000fe20007810000 */
[--C-:B------:R-:W-:Y:S01]  /*4250*/  FFMA.FTZ R14, R100, UR41, -R88.reuse ;  /* 0x00000029640e7c23 */ /* 0x100fe20008010858 */
[----:B------:R-:W-:Y:S01]  /*4260*/  ISETP.GT.AND P2, PT, R4, 0x99, !P6 ;  /* 0x000000990400780c */ /* 0x000fe20007744270 */
[--C-:B------:R-:W-:Y:S01]  /*4270*/  FFMA.FTZ R4, R40, UR41, -R88.reuse ;  /* 0x0000002928047c23 */ /* 0x100fe20008010858 */
[----:B------:R-:W-:Y:S01]  /*4280*/  FMNMX.FTZ R76, R74, R73, !PT ;  /* 0x000000494a4c7209 */ /* 0x000fe20007810000 */
[----:B------:R-:W-:Y:S01]  /*4290*/  MUFU.EX2 R5, R5 ;  /* 0x0000000500057308 */ /* 0x000fe20000000800 */
[----:B-1----:R-:W-:-:S01]  /*42a0*/  FFMA.FTZ R89, R81, UR41, -R88 ;  /* 0x0000002951597c23 */ /* 0x002fc20008010858 */
[----:B------:R-:W-:Y:S01]  /*42b0*/  FSEL R31, R31, -INF , !P1 ;  /* 0xff8000001f1f7808 */ /* 0x000fe20004800000 */
[----:B------:R-:W-:-:S01]  /*42c0*/  FFMA.FTZ R15, R101, UR41, -R88 ;  /* 0x00000029650f7c23 */ /* 0x000fc20008010858 */
[----:B------:R-:W-:Y:S01]  /*42d0*/  FMNMX.FTZ R77, R75, R76, !PT ;  /* 0x0000004c4b4d7209 */ /* 0x000fe20007810000 */
[----:B------:R-:W-:-:S01]  /*42e0*/  FFMA.FTZ R76, R80, UR41, -R88 ;  /* 0x00000029504c7c23 */ /* 0x000fc20008010858 */
[----:B------:R-:W-:Y:S01]  /*42f0*/  ISETP.LT.OR P2, PT, R0, 0x9a, P2 ;  /* 0x0000009a0000780c */ /* 0x000fe20001741670 */
[----:B------:R-:W-:-:S01]  /*4300*/  FFMA.FTZ R56, R56, UR41, -R88 ;  /* 0x0000002938387c23 */ /* 0x000fc20008010858 */
[----:B------:R-:W-:Y:S01]  /*4310*/  FMNMX.FTZ R80, R78, R77, !PT ;  /* 0x0000004d4e507209 */ /* 0x000fe20007810000 */
[----:B------:R1:W-:Y:S01]  /*4320*/  MUFU.EX2 R73, R92 ;  /* 0x0000005c00497308 */ /* 0x0003e20000000800 */
[----:B------:R-:W-:Y:S01]  /*4330*/  FSEL R39, R39, -INF , !P2 ;  /* 0xff80000027277808 */ /* 0x000fe20005000000 */
[--C-:B------:R-:W-:Y:S01]  /*4340*/  FFMA.FTZ R57, R57, UR41, -R88.reuse ;  /* 0x0000002939397c23 */ /* 0x100fe20008010858 */
[----:B------:R-:W-:Y:S01]  /*4350*/  FMNMX.FTZ R77, R79, R80, !PT ;  /* 0x000000504f4d7209 */ /* 0x000fe20007810000 */
[--C-:B------:R-:W-:Y:S01]  /*4360*/  FFMA.FTZ R60, R60, UR41, -R88.reuse ;  /* 0x000000293c3c7c23 */ /* 0x100fe20008010858 */
[----:B------:R-:W-:-:S01]  /*4370*/  FFMA.FTZ R61, R61, UR41, -R88 ;  /* 0x000000293d3d7c23 */ /* 0x000fc20008010858 */
[--C-:B------:R-:W-:Y:S01]  /*4380*/  FFMA.FTZ R64, R64, UR41, -R88.reuse ;  /* 0x0000002940407c23 */ /* 0x100fe20008010858 */
[----:B------:R-:W-:Y:S01]  /*4390*/  FMNMX.FTZ R80, R82, R77, !PT ;  /* 0x0000004d52507209 */ /* 0x000fe20007810000 */
[----:B------:R-:W-:Y:S01]  /*43a0*/  MUFU.EX2 R10, R10 ;  /* 0x0000000a000a7308 */ /* 0x000fe20000000800 */
[----:B-1----:R-:W-:-:S01]  /*43b0*/  FFMA.FTZ R92, R85, UR41, -R88 ;  /* 0x00000029555c7c23 */ /* 0x002fc20008010858 */
[--C-:B------:R-:W-:Y:S01]  /*43c0*/  FFMA.FTZ R65, R65, UR41, -R88.reuse ;  /* 0x0000002941417c23 */ /* 0x100fe20008010858 */
[----:B------:R-:W-:Y:S01]  /*43d0*/  FMNMX.FTZ R81, R83, R80, !PT ;  /* 0x0000005053517209 */ /* 0x000fe20007810000 */
[--C-:B------:R-:W-:Y:S01]  /*43e0*/  FFMA.FTZ R80, R84, UR41, -R88.reuse ;  /* 0x0000002954507c23 */ /* 0x100fe20008010858 */
[----:B------:R-:W-:-:S01]  /*43f0*/  FFMA.FTZ R68, R68, UR41, -R88 ;  /* 0x0000002944447c23 */ /* 0x000fc20008010858 */
[--C-:B------:R-:W-:Y:S01]  /*4400*/  FFMA.FTZ R69, R69, UR41, -R88.reuse ;  /* 0x0000002945457c23 */ /* 0x100fe20008010858 */
[----:B------:R-:W-:Y:S01]  /*4410*/  FMNMX.FTZ R84, R86, R81, !PT ;  /* 0x0000005156547209 */ /* 0x000fe20007810000 */
[----:B------:R-:W-:Y:S01]  /*4420*/  MUFU.EX2 R77, R89 ;  /* 0x00000059004d7308 */ /* 0x000fe20000000800 */
[----:B------:R-:W-:-:S01]  /*4430*/  FFMA.FTZ R41, R41, UR41, -R88 ;  /* 0x0000002929297c23 */ /* 0x000fc20008010858 */
[--C-:B------:R-:W-:Y:S01]  /*4440*/  FFMA.FTZ R45, R45, UR41, -R88.reuse ;  /* 0x000000292d2d7c23 */ /* 0x100fe20008010858 */
[----:B------:R-:W-:Y:S01]  /*4450*/  FMNMX.FTZ R81, R87, R84, !PT ;  /* 0x0000005457517209 */ /* 0x000fe20007810000 */
[--C-:B------:R-:W-:Y:S01]  /*4460*/  FFMA.FTZ R49, R49, UR41, -R88.reuse ;  /* 0x0000002931317c23 */ /* 0x100fe20008010858 */
[----:B------:R-:W-:-:S01]  /*4470*/  FFMA.FTZ R53, R53, UR41, -R88 ;  /* 0x0000002935357c23 */ /* 0x000fc20008010858 */
[--C-:B------:R-:W-:Y:S01]  /*4480*/  FFMA.FTZ R24, R24, UR41, -R88.reuse ;  /* 0x0000002918187c23 */ /* 0x100fe20008010858 */
[----:B------:R-:W-:Y:S01]  /*4490*/  FMNMX.FTZ R84, R58, R81, !PT ;  /* 0x000000513a547209 */ /* 0x000fe20007810000 */
[----:B------:R-:W1:Y:S01]  /*44a0*/  MUFU.EX2 R11, R11 ;  /* 0x0000000b000b7308 */ /* 0x000e620000000800 */
[----:B------:R-:W-:-:S01]  /*44b0*/  FFMA.FTZ R25, R25, UR41, -R88 ;  /* 0x0000002919197c23 */ /* 0x000fc20008010858 */
[--C-:B------:R-:W-:Y:S01]  /*44c0*/  FFMA.FTZ R28, R28, UR41, -R88.reuse ;  /* 0x000000291c1c7c23 */ /* 0x100fe20008010858 */
[----:B------:R-:W-:Y:S01]  /*44d0*/  FMNMX.FTZ R85, R59, R84, !PT ;  /* 0x000000543b557209 */ /* 0x000fe20007810000 */
[--C-:B------:R-:W-:Y:S01]  /*44e0*/  FFMA.FTZ R29, R29, UR41, -R88.reuse ;  /* 0x000000291d1d7c23 */ /* 0x100fe20008010858 */
[----:B------:R-:W-:-:S01]  /*44f0*/  FFMA.FTZ R32, R32, UR41, -R88 ;  /* 0x0000002920207c23 */ /* 0x000fc20008010858 */
[--C-:B------:R-:W-:Y:S01]  /*4500*/  FFMA.FTZ R33, R33, UR41, -R88.reuse ;  /* 0x0000002921217c23 */ /* 0x100fe20008010858 */
[----:B------:R-:W-:Y:S01]  /*4510*/  FMNMX.FTZ R84, R62, R85, !PT ;  /* 0x000000553e547209 */ /* 0x000fe20007810000 */
[----:B------:R-:W-:Y:S01]  /*4520*/  MUFU.EX2 R12, R12 ;  /* 0x0000000c000c7308 */ /* 0x000fe20000000800 */
[----:B------:R-:W-:-:S02]  /*4530*/  FFMA.FTZ R36, R36, UR41, -R88 ;  /* 0x0000002924247c23 */ /* 0x000fc40008010858 */
[----:B------:R-:W-:-:S04]  /*4540*/  FMNMX.FTZ R85, R63, R84, !PT ;  /* 0x000000543f557209 */ /* 0x000fc80007810000 */
[----:B------:R-:W-:Y:S01]  /*4550*/  FMNMX.FTZ R84, R66, R85, !PT ;  /* 0x0000005542547209 */ /* 0x000fe20007810000 */
[----:B------:R-:W-:Y:S01]  /*4560*/  MUFU.EX2 R13, R13 ;  /* 0x0000000d000d7308 */ /* 0x000fe20000000800 */
[----:B-1----:R-:W-:Y:S02]  /*4570*/  F2FP.SATFINITE.E4M3.F32.PACK_AB_MERGE_C R152, R11, R10, RZ ;  /* 0x0000000a0b98723e */ /* 0x002fe400048070ff */
[----:B------:R-:W-:Y:S02]  /*4580*/  FMNMX.FTZ R85, R67, R84, !PT ;  /* 0x0000005443557209 */ /* 0x000fe40007810000 */
[----:B------:R-:W-:Y:S02]  /*4590*/  F2FP.SATFINITE.E4M3.F32.PACK_AB_MERGE_C R152, R6, R5, R152 ;  /* 0x000000050698723e */ /* 0x000fe40004807098 */
[----:B------:R-:W-:Y:S01]  /*45a0*/  FMNMX.FTZ R84, R70, R85, !PT ;  /* 0x0000005546547209 */ /* 0x000fe20007810000 */
[----:B------:R-:W-:Y:S03]  /*45b0*/  MUFU.EX2 R14, R14 ;  /* 0x0000000e000e7308 */ /* 0x000fe60000000800 */
[----:B------:R-:W-:-:S04]  /*45c0*/  FMNMX.FTZ R85, R71, R84, !PT ;  /* 0x0000005447557209 */ /* 0x000fc80007810000 */
[----:B------:R-:W-:Y:S01]  /*45d0*/  FMNMX.FTZ R84, R42, R85, !PT ;  /* 0x000000552a547209 */ /* 0x000fe20007810000 */
[----:B------:R-:W1:Y:S03]  /*45e0*/  MUFU.EX2 R15, R15 ;  /* 0x0000000f000f7308 */ /* 0x000e660000000800 */
[----:B------:R-:W-:-:S04]  /*45f0*/  FMNMX.FTZ R85, R43, R84, !PT ;  /* 0x000000542b557209 */ /* 0x000fc80007810000 */
[----:B------:R-:W-:Y:S01]  /*4600*/  FMNMX.FTZ R84, R46, R85, !PT ;  /* 0x000000552e547209 */ /* 0x000fe20007810000 */
[----:B------:R-:W-:Y:S03]  /*4610*/  MUFU.EX2 R20, R20 ;  /* 0x0000001400147308 */ /* 0x000fe60000000800 */
[----:B------:R-:W-:-:S04]  /*4620*/  FMNMX.FTZ R85, R47, R84, !PT ;  /* 0x000000542f557209 */ /* 0x000fc80007810000 */
[----:B------:R-:W-:Y:S01]  /*4630*/  FMNMX.FTZ R84, R50, R85, !PT ;  /* 0x0000005532547209 */ /* 0x000fe20007810000 */
[----:B------:R-:W-:Y:S01]  /*4640*/  MUFU.EX2 R81, R92 ;  /* 0x0000005c00517308 */ /* 0x000fe20000000800 */
[----:B-1----:R-:W-:Y:S02]  /*4650*/  F2FP.SATFINITE.E4M3.F32.PACK_AB_MERGE_C R154, R15, R14, RZ ;  /* 0x0000000e0f9a723e */ /* 0x002fe400048070ff */
[----:B------:R-:W-:Y:S02]  /*4660*/  FMNMX.FTZ R85, R51, R84, !PT ;  /* 0x0000005433557209 */ /* 0x000fe40007810000 */
[----:B------:R-:W-:Y:S02]  /*4670*/  F2FP.SATFINITE.E4M3.F32.PACK_AB_MERGE_C R154, R13, R12, R154 ;  /* 0x0000000c0d9a723e */ /* 0x000fe4000480709a */
[----:B------:R-:W-:Y:S01]  /*4680*/  FMNMX.FTZ R84, R54, R85, !PT ;  /* 0x0000005536547209 */ /* 0x000fe20007810000 */
[----:B------:R-:W1:Y:S03]  /*4690*/  MUFU.EX2 R72, R72 ;  /* 0x0000004800487308 */ /* 0x000e660000000800 */
[----:B------:R-:W-:-:S04]  /*46a0*/  FMNMX.FTZ R85, R55, R84, !PT ;  /* 0x0000005437557209 */ /* 0x000fc80007810000 */
[----:B------:R-:W-:Y:S01]  /*46b0*/  FMNMX.FTZ R84, R26, R85, !PT ;  /* 0x000000551a547209 */ /* 0x000fe20007810000 */
[----:B------:R-:W-:Y:S03]  /*46c0*/  MUFU.EX2 R76, R76 ;  /* 0x0000004c004c7308 */ /* 0x000fe60000000800 */
[----:B------:R-:W-:-:S04]  /*46d0*/  FMNMX.FTZ R85, R27, R84, !PT ;  /* 0x000000541b557209 */ /* 0x000fc80007810000 */
[----:B------:R-:W-:Y:S01]  /*46e0*/  FMNMX.FTZ R40, R30, R85, !PT ;  /* 0x000000551e287209 */ /* 0x000fe20007810000 */
[----:B------:R-:W2:Y:S01]  /*46f0*/  MUFU.EX2 R80, R80 ;  /* 0x0000005000507308 */ /* 0x000ea20000000800 */
[----:B-1----:R-:W-:Y:S02]  /*4700*/  F2FP.SATFINITE.E4M3.F32.PACK_AB_MERGE_C R148, R73, R72, RZ ;  /* 0x000000484994723e */ /* 0x002fe400048070ff */
[----:B------:R-:W-:Y:S02]  /*4710*/  FMNMX.FTZ R85, R31, R40, !PT ;  /* 0x000000281f557209 */ /* 0x000fe40007810000 */
[----:B------:R-:W-:Y:S02]  /*4720*/  F2FP.SATFINITE.E4M3.F32.PACK_AB_MERGE_C R148, R21, R20, R148 ;  /* 0x000000141594723e */ /* 0x000fe40004807094 */
[----:B------:R-:W-:Y:S01]  /*4730*/  FMNMX.FTZ R40, R34, R85, !PT ;  /* 0x0000005522287209 */ /* 0x000fe20007810000 */
[----:B------:R-:W-:Y:S03]  /*4740*/  MUFU.EX2 R56, R56 ;  /* 0x0000003800387308 */ /* 0x000fe60000000800 */
[----:B------:R-:W-:Y:S01]  /*4750*/  FMNMX.FTZ R85, R35, R40, !PT ;  /* 0x0000002823557209 */ /* 0x000fe20007810000 */
[--C-:B------:R-:W-:Y:S01]  /*4760*/  FFMA.FTZ R40, R44, UR41, -R88.reuse ;  /* 0x000000292c287c23 */ /* 0x100fe20008010858 */
[----:B------:R-:W-:-:S01]  /*4770*/  FFMA.FTZ R44, R48, UR41, -R88 ;  /* 0x00000029302c7c23 */ /* 0x000fc20008010858 */
[----:B------:R-:W-:Y:S01]  /*4780*/  FFMA.FTZ R48, R52, UR41, -R88 ;  /* 0x0000002934307c23 */ /* 0x000fe20008010858 */
[----:B------:R-:W-:Y:S01]  /*4790*/  FMNMX.FTZ R0, R38, R85, !PT ;  /* 0x0000005526007209 */ /* 0x000fe20007810000 */
[----:B------:R-:W-:Y:S01]  /*47a0*/  MUFU.EX2 R57, R57 ;  /* 0x0000003900397308 */ /* 0x000fe20000000800 */
[----:B--2---:R-:W-:-:S02]  /*47b0*/  F2FP.SATFINITE.E4M3.F32.PACK_AB_MERGE_C R150, R81, R80, RZ ;  /* 0x000000505196723e */ /* 0x004fc400048070ff */
[----:B------:R-:W-:Y:S02]  /*47c0*/  FMNMX.FTZ R0, R39, R0, !PT ;  /* 0x0000000027007209 */ /* 0x000fe40007810000 */
[----:B------:R-:W-:-:S03]  /*47d0*/  F2FP.SATFINITE.E4M3.F32.PACK_AB_MERGE_C R150, R77, R76, R150 ;  /* 0x0000004c4d96723e */ /* 0x000fc60004807096 */
[----:B------:R-:W1:Y:S01]  /*47e0*/  SHFL.BFLY PT, R85, R0, 0x2, 0x1f ;  /* 0x0c401f0000557f89 */ /* 0x000e6200000e0000 */
[----:B------:R-:W-:Y:S08]  /*47f0*/  MUFU.EX2 R60, R60 ;  /* 0x0000003c003c7308 */ /* 0x000ff00000000800 */
[----:B------:R-:W2:Y:S08]  /*4800*/  MUFU.EX2 R61, R61 ;  /* 0x0000003d003d7308 */ /* 0x000eb00000000800 */
[----:B------:R-:W-:Y:S01]  /*4810*/  MUFU.EX2 R64, R64 ;  /* 0x0000004000407308 */ /* 0x000fe20000000800 */
[----:B-1----:R-:W-:-:S07]  /*4820*/  FMNMX.FTZ R85, R0, R85, !PT ;  /* 0x0000005500557209 */ /* 0x002fce0007810000 */
[----:B------:R-:W-:Y:S01]  /*4830*/  MUFU.EX2 R65, R65 ;  /* 0x0000004100417308 */ /* 0x000fe20000000800 */
[----:B--2---:R-:W-:Y:S01]  /*4840*/  F2FP.SATFINITE.E4M3.F32.PACK_AB_MERGE_C R144, R61, R60, RZ ;  /* 0x0000003c3d90723e */ /* 0x004fe200048070ff */
[----:B------:R-:W1:Y:S03]  /*4850*/  SHFL.BFLY PT, R0, R85, 0x1, 0x1f ;  /* 0x0c201f0055007f89 */ /* 0x000e6600000e0000 */
[----:B------:R-:W-:-:S03]  /*4860*/  F2FP.SATFINITE.E4M3.F32.PACK_AB_MERGE_C R144, R57, R56, R144 ;  /* 0x000000383990723e */ /* 0x000fc60004807090 */
[----:B------:R-:W-:Y:S08]  /*4870*/  MUFU.EX2 R68, R68 ;  /* 0x0000004400447308 */ /* 0x000ff00000000800 */
[----:B------:R-:W2:Y:S08]  /*4880*/  MUFU.EX2 R69, R69 ;  /* 0x0000004500457308 */ /* 0x000eb00000000800 */
[----:B------:R-:W-:Y:S01]  /*4890*/  MUFU.EX2 R40, R40 ;  /* 0x0000002800287308 */ /* 0x000fe20000000800 */
[----:B-1----:R-:W-:Y:S01]  /*48a0*/  FMNMX.FTZ R0, R85, R0, !PT ;  /* 0x0000000055007209 */ /* 0x002fe20007810000 */
[----:B------:R-:W-:-:S03]  /*48b0*/  IMAD.U32 R85, RZ, RZ, UR41 ;  /* 0x00000029ff557e24 */ /* 0x000fc6000f8e00ff */
[C---:B------:R-:W-:Y:S01]  /*48c0*/  FSETP.NEU.FTZ.AND P1, PT, R0.reuse, -INF , PT ;  /* 0xff8000000000780b */ /* 0x040fe20003f3d000 */
[----:B------:R-:W-:-:S01]  /*48d0*/  FFMA.FTZ R52, R0, R85, -8 ;  /* 0xc100000000347423 */ /* 0x000fc20000010055 */
[----:B------:R-:W-:Y:S01]  /*48e0*/  FFMA.FTZ R85, R37, UR41, -R88 ;  /* 0x0000002925557c23 */ /* 0x000fe20008010858 */
[----:B------:R-:W-:Y:S01]  /*48f0*/  MUFU.EX2 R45, R45 ;  /* 0x0000002d002d7308 */ /* 0x000fe20000000800 */
[----:B--2---:R-:W-:Y:S02]  /*4900*/  F2FP.SATFINITE.E4M3.F32.PACK_AB_MERGE_C R146, R69, R68, RZ ;  /* 0x000000444592723e */ /* 0x004fe400048070ff */
[----:B------:R-:W-:Y:S02]  /*4910*/  FSEL R37, R52, RZ, P1 ;  /* 0x000000ff34257208 */ /* 0x000fe40000800000 */
[----:B------:R-:W-:Y:S02]  /*4920*/  PLOP3.LUT P1, PT, PT, PT, UP0, 0x40, 0x0 ;  /* 0x000000000000781c */ /* 0x000fe40003f2e808 */
[----:B------:R-:W-:Y:S01]  /*4930*/  F2FP.SATFINITE.E4M3.F32.PACK_AB_MERGE_C R146, R65, R64, R146 ;  /* 0x000000404192723e */ /* 0x000fe20004807092 */
[----:B------:R-:W-:-:S01]  /*4940*/  FFMA.FTZ R52, R90, UR41, -R37 ;  /* 0x000000295a347c23 */ /* 0x000fc20008010825 */
[--C-:B------:R-:W-:Y:S01]  /*4950*/  FFMA.FTZ R89, R91, UR41, -R37.reuse ;  /* 0x000000295b597c23 */ /* 0x100fe20008010825 */
[----:B------:R-:W-:-:S01]  /*4960*/  FFMA.FTZ R84, R94, UR41, -R37 ;  /* 0x000000295e547c23 */ /* 0x000fc20008010825 */
[--C-:B------:R-:W-:Y:S01]  /*4970*/  FFMA.FTZ R97, R79, UR41, -R37.reuse ;  /* 0x000000294f617c23 */ /* 0x100fe20008010825 */
[----:B------:R-:W-:-:S01]  /*4980*/  FFMA.FTZ R79, R82, UR41, -R37 ;  /* 0x00000029524f7c23 */ /* 0x000fc20008010825 */
[--C-:B------:R-:W-:Y:S01]  /*4990*/  FFMA.FTZ R82, R83, UR41, -R37.reuse ;  /* 0x0000002953527c23 */ /* 0x100fe20008010825 */
[----:B------:R-:W-:Y:S01]  /*49a0*/  MUFU.EX2 R52, R52 ;  /* 0x0000003400347308 */ /* 0x000fe20000000800 */
[----:B------:R-:W-:-:S01]  /*49b0*/  FFMA.FTZ R91, R95, UR41, -R37 ;  /* 0x000000295f5b7c23 */ /* 0x000fc20008010825 */
[--C-:B------:R-:W-:Y:S01]  /*49c0*/  FFMA.FTZ R83, R86, UR41, -R37.reuse ;  /* 0x0000002956537c23 */ /* 0x100fe20008010825 */
[----:B------:R-:W-:-:S01]  /*49d0*/  FFMA.FTZ R93, R99, UR41, -R37 ;  /* 0x00000029635d7c23 */ /* 0x000fc20008010825 */
[--C-:B------:R-:W-:Y:S01]  /*49e0*/  FFMA.FTZ R86, R87, UR41, -R37.reuse ;  /* 0x0000002957567c23 */ /* 0x100fe20008010825 */
[----:B------:R-:W-:-:S01]  /*49f0*/  FFMA.FTZ R87, R63, UR41, -R37 ;  /* 0x000000293f577c23 */ /* 0x000fc20008010825 */
[----:B------:R-:W-:Y:S01]  /*4a00*/  FADD.FTZ R99, R5, R6 ;  /* 0x0000000605637221 */ /* 0x000fe20000010000 */
[----:B------:R-:W-:-:S01]  /*4a10*/  FFMA.FTZ R63, R66, UR41, -R37 ;  /* 0x00000029423f7c23 */ /* 0x000fc20008010825 */
[----:B------:R-:W1:Y:S01]  /*4a20*/  MUFU.EX2 R89, R89 ;  /* 0x0000005900597308 */ /* 0x000e620000000800 */
[----:B------:R-:W-:-:S01]  /*4a30*/  FFMA.FTZ R88, R98, UR41, -R37 ;  /* 0x0000002962587c23 */ /* 0x000fc20008010825 */
[--C-:B------:R-:W-:Y:S01]  /*4a40*/  FFMA.FTZ R66, R67, UR41, -R37.reuse ;  /* 0x0000002943427c23 */ /* 0x100fe20008010825 */
[----:B------:R-:W-:-:S01]  /*4a50*/  FFMA.FTZ R67, R70, UR41, -R37 ;  /* 0x0000002946437c23 */ /* 0x000fc20008010825 */
[----:B------:R-:W-:Y:S01]  /*4a60*/  FADD.FTZ R70, R10, R99 ;  /* 0x000000630a467221 */ /* 0x000fe20000010000 */
[----:B------:R-:W-:-:S01]  /*4a70*/  FFMA.FTZ R90, R102, UR41, -R37 ;  /* 0x00000029665a7c23 */ /* 0x000fc20008010825 */
[--C-:B------:R-:W-:Y:S01]  /*4a80*/  FFMA.FTZ R95, R103, UR41, -R37.reuse ;  /* 0x00000029675f7c23 */ /* 0x100fe20008010825 */
[----:B------:R-:W-:-:S01]  /*4a90*/  FFMA.FTZ R74, R74, UR41, -R37 ;  /* 0x000000294a4a7c23 */ /* 0x000fc20008010825 */
[----:B------:R-:W2:Y:S01]  /*4aa0*/  MUFU.EX2 R84, R84 ;  /* 0x0000005400547308 */ /* 0x000ea20000000800 */
[----:B------:R-:W-:-:S01]  /*4ab0*/  FADD.FTZ R99, R11, R70 ;  /* 0x000000460b637221 */ /* 0x000fc20000010000 */
[--C-:B------:R-:W-:Y:S01]  /*4ac0*/  FFMA.FTZ R70, R71, UR41, -R37.reuse ;  /* 0x0000002947467c23 */ /* 0x100fe20008010825 */
[----:B------:R-:W-:-:S01]  /*4ad0*/  FFMA.FTZ R75, R75, UR41, -R37 ;  /* 0x000000294b4b7c23 */ /* 0x000fc20008010825 */
[----:B------:R-:W-:Y:S01]  /*4ae0*/  FFMA.FTZ R78, R78, UR41, -R37 ;  /* 0x000000294e4e7c23 */ /* 0x000fe20008010825 */
[----:B------:R-:W-:-:S01]  /*4af0*/  FADD.FTZ R92, R12, R99 ;  /* 0x000000630c5c7221 */ /* 0x000fc20000010000 */
[--C-:B------:R-:W-:Y:S01]  /*4b00*/  FFMA.FTZ R58, R58, UR41, -R37.reuse ;  /* 0x000000293a3a7c23 */ /* 0x100fe20008010825 */
[----:B------:R-:W-:-:S01]  /*4b10*/  FFMA.FTZ R59, R59, UR41, -R37 ;  /* 0x000000293b3b7c23 */ /* 0x000fc20008010825 */
[----:B------:R-:W3:Y:S01]  /*4b20*/  MUFU.EX2 R91, R91 ;  /* 0x0000005b005b7308 */ /* 0x000ee20000000800 */
[----:B-1----:R-:W-:-:S01]  /*4b30*/  FADD.FTZ R71, R52, R89 ;  /* 0x0000005934477221 */ /* 0x002fc20000010000 */
[----:B------:R-:W-:Y:S01]  /*4b40*/  FADD.FTZ R99, R13, R92 ;  /* 0x0000005c0d637221 */ /* 0x000fe20000010000 */
[----:B------:R-:W-:-:S01]  /*4b50*/  FFMA.FTZ R62, R62, UR41, -R37 ;  /* 0x000000293e3e7c23 */ /* 0x000fc20008010825 */
[--C-:B------:R-:W-:Y:S01]  /*4b60*/  FFMA.FTZ R42, R42, UR41, -R37.reuse ;  /* 0x000000292a2a7c23 */ /* 0x100fe20008010825 */
[----:B------:R-:W-:-:S01]  /*4b70*/  FFMA.FTZ R43, R43, UR41, -R37 ;  /* 0x000000292b2b7c23 */ /* 0x000fc20008010825 */
[----:B------:R-:W-:Y:S01]  /*4b80*/  FADD.FTZ R94, R14, R99 ;  /* 0x000000630e5e7221 */ /* 0x000fe20000010000 */
[----:B------:R-:W-:Y:S01]  /*4b90*/  F2FP.SATFINITE.E4M3.F32.PACK_AB_MERGE_C R140, R45, R40, RZ ;  /* 0x000000282d8c723e */ /* 0x000fe200048070ff */
[----:B------:R-:W1:Y:S01]  /*4ba0*/  MUFU.EX2 R88, R88 ;  /* 0x0000005800587308 */ /* 0x000e620000000800 */
[----:B--2---:R-:W-:-:S01]  /*4bb0*/  FADD.FTZ R92, R84, R71 ;  /* 0x00000047545c7221 */ /* 0x004fc20000010000 */
[----:B------:R-:W-:Y:S01]  /*4bc0*/  FADD.FTZ R99, R15, R94 ;  /* 0x0000005e0f637221 */ /* 0x000fe20000010000 */
[----:B------:R-:W-:-:S01]  /*4bd0*/  FFMA.FTZ R46, R46, UR41, -R37 ;  /* 0x000000292e2e7c23 */ /* 0x000fc20008010825 */
[--C-:B------:R-:W-:Y:S01]  /*4be0*/  FFMA.FTZ R5, R50, UR41, -R37.reuse ;  /* 0x0000002932057c23 */ /* 0x100fe20008010825 */
[----:B------:R-:W-:-:S01]  /*4bf0*/  FFMA.FTZ R54, R54, UR41, -R37 ;  /* 0x0000002936367c23 */ /* 0x000fc20008010825 */
[----:B------:R-:W-:Y:S01]  /*4c00*/  FADD.FTZ R94, R20, R99 ;  /* 0x00000063145e7221 */ /* 0x000fe20000010000 */
[----:B------:R-:W-:-:S01]  /*4c10*/  FFMA.FTZ R55, R55, UR41, -R37 ;  /* 0x0000002937377c23 */ /* 0x000fc20008010825 */
[----:B------:R-:W2:Y:S01]  /*4c20*/  MUFU.EX2 R93, R93 ;  /* 0x0000005d005d7308 */ /* 0x000ea20000000800 */
[----:B---3--:R-:W-:-:S01]  /*4c30*/  FADD.FTZ R71, R91, R92 ;  /* 0x0000005c5b477221 */ /* 0x008fc20000010000 */
[----:B------:R-:W-:Y:S01]  /*4c40*/  FADD.FTZ R99, R21, R94 ;  /* 0x0000005e15637221 */ /* 0x000fe20000010000 */
[----:B------:R-:W-:-:S01]  /*4c50*/  FFMA.FTZ R27, R27, UR41, -R37 ;  /* 0x000000291b1b7c23 */ /* 0x000fc20008010825 */
[--C-:B------:R-:W-:Y:S01]  /*4c60*/  FFMA.FTZ R30, R30, UR41, -R37.reuse ;  /* 0x000000291e1e7c23 */ /* 0x100fe20008010825 */
[----:B------:R-:W-:-:S01]  /*4c70*/  FFMA.FTZ R31, R31, UR41, -R37 ;  /* 0x000000291f1f7c23 */ /* 0x000fc20008010825 */
[----:B------:R-:W-:Y:S01]  /*4c80*/  FADD.FTZ R94, R72, R99 ;  /* 0x00000063485e7221 */ /* 0x000fe20000010000 */
[----:B------:R-:W-:-:S01]  /*4c90*/  FFMA.FTZ R34, R34, UR41, -R37 ;  /* 0x0000002922227c23 */ /* 0x000fc20008010825 */
[----:B------:R-:W3:Y:S01]  /*4ca0*/  MUFU.EX2 R90, R90 ;  /* 0x0000005a005a7308 */ /* 0x000ee20000000800 */
[----:B-1----:R-:W-:-:S01]  /*4cb0*/  FADD.FTZ R92, R88, R71 ;  /* 0x00000047585c7221 */ /* 0x002fc20000010000 */
[--C-:B------:R-:W-:Y:S01]  /*4cc0*/  FFMA.FTZ R35, R35, UR41, -R37.reuse ;  /* 0x0000002923237c23 */ /* 0x100fe20008010825 */
[----:B------:R-:W-:-:S01]  /*4cd0*/  FFMA.FTZ R38, R38, UR41, -R37 ;  /* 0x0000002926267c23 */ /* 0x000fc20008010825 */
[----:B------:R-:W-:-:S04]  /*4ce0*/  F2FP.SATFINITE.E4M3.F32.PACK_AB_MERGE_C R84, R91, R84, RZ ;  /* 0x000000545b54723e */ /* 0x000fc800048070ff */
[----:B------:R-:W1:Y:S01]  /*4cf0*/  MUFU.EX2 R95, R95 ;  /* 0x0000005f005f7308 */ /* 0x000e620000000800 */
[----:B--2---:R-:W-:-:S01]  /*4d00*/  FADD.FTZ R71, R93, R92 ;  /* 0x0000005c5d477221 */ /* 0x004fc20000010000 */
[----:B------:R-:W-:-:S06]  /*4d10*/  F2FP.SATFINITE.E4M3.F32.PACK_AB_MERGE_C R153, R89, R52, R84 ;  /* 0x000000345999723e */ /* 0x000fcc0004807054 */
[----:B------:R-:W2:Y:S01]  /*4d20*/  MUFU.EX2 R74, R74 ;  /* 0x0000004a004a7308 */ /* 0x000ea20000000800 */
[----:B---3--:R-:W-:-:S01]  /*4d30*/  FADD.FTZ R92, R90, R71 ;  /* 0x000000475a5c7221 */ /* 0x008fc20000010000 */
[----:B------:R-:W-:-:S06]  /*4d40*/  FADD.FTZ R71, R73, R94 ;  /* 0x0000005e49477221 */ /* 0x000fcc0000010000 */
[----:B------:R-:W3:Y:S01]  /*4d50*/  MUFU.EX2 R75, R75 ;  /* 0x0000004b004b7308 */ /* 0x000ee20000000800 */
[----:B-1----:R-:W-:-:S01]  /*4d60*/  FADD.FTZ R11, R95, R92 ;  /* 0x0000005c5f0b7221 */ /* 0x002fc20000010000 */
[----:B------:R-:W-:Y:S01]  /*4d70*/  FADD.FTZ R92, R76, R71 ;  /* 0x000000474c5c7221 */ /* 0x000fe20000010000 */
[----:B------:R-:W-:-:S04]  /*4d80*/  F2FP.SATFINITE.E4M3.F32.PACK_AB_MERGE_C R90, R95, R90, RZ ;  /* 0x0000005a5f5a723e */ /* 0x000fc800048070ff */
[----:B------:R-:W-:Y:S01]  /*4d90*/  F2FP.SATFINITE.E4M3.F32.PACK_AB_MERGE_C R155, R93, R88, R90 ;  /* 0x000000585d9b723e */ /* 0x000fe2000480705a */
[----:B------:R-:W1:Y:S01]  /*4da0*/  MUFU.EX2 R78, R78 ;  /* 0x0000004e004e7308 */ /* 0x000e620000000800 */
[----:B--2---:R-:W-:-:S01]  /*4db0*/  FADD.FTZ R14, R74, R11 ;  /* 0x0000000b4a0e7221 */ /* 0x004fc20000010000 */
[----:B------:R-:W-:Y:S01]  /*4dc0*/  FFMA.FTZ R11, R47, UR41, -R37 ;  /* 0x000000292f0b7c23 */ /* 0x000fe20008010825 */
[----:B------:R-:W-:-:S05]  /*4dd0*/  FADD.FTZ R47, R77, R92 ;  /* 0x0000005c4d2f7221 */ /* 0x000fca0000010000 */
[----:B------:R-:W2:Y:S01]  /*4de0*/  MUFU.EX2 R97, R97 ;  /* 0x0000006100617308 */ /* 0x000ea20000000800 */
[----:B---3--:R-:W-:-:S01]  /*4df0*/  FADD.FTZ R15, R75, R14 ;  /* 0x0000000e4b0f7221 */ /* 0x008fc20000010000 */
[----:B------:R-:W-:-:S04]  /*4e00*/  FADD.FTZ R14, R80, R47 ;  /* 0x0000002f500e7221 */ /* 0x000fc80000010000 */
[----:B------:R-:W-:Y:S02]  /*4e10*/  FADD.FTZ R81, R81, R14 ;  /* 0x0000000e51517221 */ /* 0x000fe40000010000 */
[----:B------:R-:W3:Y:S01]  /*4e20*/  MUFU.EX2 R79, R79 ;  /* 0x0000004f004f7308 */ /* 0x000ee20000000800 */
[----:B-1----:R-:W-:-:S01]  /*4e30*/  FADD.FTZ R6, R78, R15 ;  /* 0x0000000f4e067221 */ /* 0x002fc20000010000 */
[----:B------:R-:W-:-:S04]  /*4e40*/  FADD.FTZ R14, R56, R81 ;  /* 0x00000051380e7221 */ /* 0x000fc80000010000 */
[----:B------:R-:W-:Y:S02]  /*4e50*/  FADD.FTZ R15, R57, R14 ;  /* 0x0000000e390f7221 */ /* 0x000fe40000010000 */
[----:B------:R-:W1:Y:S01]  /*4e60*/  MUFU.EX2 R82, R82 ;  /* 0x0000005200527308 */ /* 0x000e620000000800 */
[----:B--2---:R-:W-:-:S01]  /*4e70*/  FADD.FTZ R6, R97, R6 ;  /* 0x0000000661067221 */ /* 0x004fc20000010000 */
[----:B------:R-:W-:-:S04]  /*4e80*/  F2FP.SATFINITE.E4M3.F32.PACK_AB_MERGE_C R78, R97, R78, RZ ;  /* 0x0000004e614e723e */ /* 0x000fc800048070ff */
[----:B------:R-:W-:Y:S02]  /*4e90*/  F2FP.SATFINITE.E4M3.F32.PACK_AB_MERGE_C R149, R75, R74, R78 ;  /* 0x0000004a4b95723e */ /* 0x000fe4000480704e */
[----:B------:R-:W2:Y:S01]  /*4ea0*/  MUFU.EX2 R83, R83 ;  /* 0x0000005300537308 */ /* 0x000ea20000000800 */
[----:B---3--:R-:W-:-:S01]  /*4eb0*/  FADD.FTZ R13, R79, R6 ;  /* 0x000000064f0d7221 */ /* 0x008fc20000010000 */
[----:B------:R-:W-:-:S06]  /*4ec0*/  FFMA.FTZ R6, R51, UR41, -R37 ;  /* 0x0000002933067c23 */ /* 0x000fcc0008010825 */
[----:B------:R-:W3:Y:S01]  /*4ed0*/  MUFU.EX2 R86, R86 ;  /* 0x0000005600567308 */ /* 0x000ee20000000800 */
[----:B-1----:R-:W-:-:S07]  /*4ee0*/  FADD.FTZ R12, R82, R13 ;  /* 0x0000000d520c7221 */ /* 0x002fce0000010000 */
[----:B------:R-:W1:Y:S01]  /*4ef0*/  MUFU.EX2 R58, R58 ;  /* 0x0000003a003a7308 */ /* 0x000e620000000800 */
[----:B--2---:R-:W-:-:S01]  /*4f00*/  FADD.FTZ R13, R83, R12 ;  /* 0x0000000c530d7221 */ /* 0x004fc20000010000 */
[----:B------:R-:W-:-:S04]  /*4f10*/  FADD.FTZ R12, R60, R15 ;  /* 0x0000000f3c0c7221 */ /* 0x000fc80000010000 */
[----:B------:R-:W-:Y:S02]  /*4f20*/  FADD.FTZ R61, R61, R12 ;  /* 0x0000000c3d3d7221 */ /* 0x000fe40000010000 */
[----:B------:R-:W2:Y:S01]  /*4f30*/  MUFU.EX2 R59, R59 ;  /* 0x0000003b003b7308 */ /* 0x000ea20000000800 */
[----:B---3--:R-:W-:-:S01]  /*4f40*/  FADD.FTZ R13, R86, R13 ;  /* 0x0000000d560d7221 */ /* 0x008fc20000010000 */
[----:B------:R-:W-:Y:S01]  /*4f50*/  FADD.FTZ R14, R64, R61 ;  /* 0x0000003d400e7221 */ /* 0x000fe20000010000 */
[----:B------:R-:W-:-:S03]  /*4f60*/  F2FP.SATFINITE.E4M3.F32.PACK_AB_MERGE_C R83, R86, R83, RZ ;  /* 0x000000535653723e */ /* 0x000fc600048070ff */
[----:B------:R-:W-:Y:S01]  /*4f70*/  FADD.FTZ R15, R65, R14 ;  /* 0x0000000e410f7221 */ /* 0x000fe20000010000 */
[----:B------:R-:W-:Y:S01]  /*4f80*/  F2FP.SATFINITE.E4M3.F32.PACK_AB_MERGE_C R151, R82, R79, R83 ;  /* 0x0000004f5297723e */ /* 0x000fe20004807053 */
[----:B------:R-:W3:Y:S01]  /*4f90*/  MUFU.EX2 R62, R62 ;  /* 0x0000003e003e7308 */ /* 0x000ee20000000800 */
[----:B-1----:R-:W-:-:S01]  /*4fa0*/  FADD.FTZ R12, R58, R13 ;  /* 0x0000000d3a0c7221 */ /* 0x002fc20000010000 */
[----:B------:R-:W-:-:S04]  /*4fb0*/  FADD.FTZ R68, R68, R15 ;  /* 0x0000000f44447221 */ /* 0x000fc80000010000 */
[----:B------:R-:W-:Y:S02]  /*4fc0*/  FADD.FTZ R69, R69, R68 ;  /* 0x0000004445457221 */ /* 0x000fe40000010000 */
[----:B------:R-:W1:Y:S01]  /*4fd0*/  MUFU.EX2 R87, R87 ;  /* 0x0000005700577308 */ /* 0x000e620000000800 */
[----:B--2---:R-:W-:-:S01]  /*4fe0*/  FADD.FTZ R13, R59, R12 ;  /* 0x0000000c3b0d7221 */ /* 0x004fc20000010000 */
[--C-:B------:R-:W-:Y:S01]  /*4ff0*/  FFMA.FTZ R12, R26, UR41, -R37.reuse ;  /* 0x000000291a0c7c23 */ /* 0x100fe20008010825 */
[----:B------:R-:W-:-:S05]  /*5000*/  FFMA.FTZ R37, R39, UR41, -R37 ;  /* 0x0000002927257c23 */ /* 0x000fca0008010825 */
[----:B------:R-:W2:Y:S01]  /*5010*/  MUFU.EX2 R63, R63 ;  /* 0x0000003f003f7308 */ /* 0x000ea20000000800 */
[----:B---3--:R-:W-:-:S07]  /*5020*/  FADD.FTZ R14, R62, R13 ;  /* 0x0000000d3e0e7221 */ /* 0x008fce0000010000 */
[----:B------:R-:W3:Y:S01]  /*5030*/  MUFU.EX2 R4, R4 ;  /* 0x0000000400047308 */ /* 0x000ee20000000800 */
[----:B-1----:R-:W-:-:S01]  /*5040*/  FADD.FTZ R14, R87, R14 ;  /* 0x0000000e570e7221 */ /* 0x002fc20000010000 */
[----:B------:R-:W-:-:S04]  /*5050*/  F2FP.SATFINITE.E4M3.F32.PACK_AB_MERGE_C R62, R87, R62, RZ ;  /* 0x0000003e573e723e */ /* 0x000fc800048070ff */
[----:B------:R-:W-:Y:S02]  /*5060*/  F2FP.SATFINITE.E4M3.F32.PACK_AB_MERGE_C R145, R59, R58, R62 ;  /* 0x0000003a3b91723e */ /* 0x000fe4000480703e */
[----:B------:R-:W1:Y:S01]  /*5070*/  MUFU.EX2 R41, R41 ;  /* 0x0000002900297308 */ /* 0x000e620000000800 */
[----:B--2---:R-:W-:-:S07]  /*5080*/  FADD.FTZ R13, R63, R14 ;  /* 0x0000000e3f0d7221 */ /* 0x004fce0000010000 */
[----:B------:R-:W2:Y:S01]  /*5090*/  MUFU.EX2 R66, R66 ;  /* 0x0000004200427308 */ /* 0x000ea20000000800 */
[----:B---3--:R-:W-:-:S07]  /*50a0*/  FADD.FTZ R14, R4, R69 ;  /* 0x00000045040e7221 */ /* 0x008fce0000010000 */
[----:B------:R-:W3:Y:S01]  /*50b0*/  MUFU.EX2 R67, R67 ;  /* 0x0000004300437308 */ /* 0x000ee20000000800 */
[C---:B-1----:R-:W-:Y:S01]  /*50c0*/  F2FP.SATFINITE.E4M3.F32.PACK_AB_MERGE_C R140, R41.reuse, R4, R140 ;  /* 0x00000004298c723e */ /* 0x042fe2000480708c */
[----:B------:R-:W-:-:S04]  /*50d0*/  FADD.FTZ R41, R41, R14 ;  /* 0x0000000e29297221 */ /* 0x000fc80000010000 */
[----:B------:R-:W-:Y:S02]  /*50e0*/  FADD.FTZ R40, R40, R41 ;  /* 0x0000002928287221 */ /* 0x000fe40000010000 */
[----:B------:R-:W1:Y:S01]  /*50f0*/  MUFU.EX2 R70, R70 ;  /* 0x0000004600467308 */ /* 0x000e620000000800 */
[----:B--2---:R-:W-:-:S01]  /*5100*/  FADD.FTZ R4, R66, R13 ;  /* 0x0000000d42047221 */ /* 0x004fc20000010000 */
[----:B------:R-:W-:-:S06]  /*5110*/  FADD.FTZ R45, R45, R40 ;  /* 0x000000282d2d7221 */ /* 0x000fcc0000010000 */
        /* <DEDUP_REMOVED lines=8> */
[----:B------:R-:W-:Y:S01]  /*51a0*/  MUFU.EX2 R48, R48 ;  /* 0x0000003000307308 */ /* 0x000fe20000000800 */
[----:B---3--:R-:W-:-:S07]  /*51b0*/  FADD.FTZ R13, R43, R4 ;  /* 0x000000042b0d7221 */ /* 0x008fce0000010000 */
[----:B------:R-:W2:Y:S01]  /*51c0*/  MUFU.EX2 R53, R53 ;  /* 0x0000003500357308 */ /* 0x000ea20000000800 */
[----:B-1----:R-:W-:-:S07]  /*51d0*/  FADD.FTZ R4, R10, R13 ;  /* 0x0000000d0a047221 */ /* 0x002fce0000010000 */
[----:B------:R-:W1:Y:S08]  /*51e0*/  MUFU.EX2 R11, R11 ;  /* 0x0000000b000b7308 */ /* 0x000e700000000800 */
[----:B------:R-:W-:Y:S01]  /*51f0*/  MUFU.EX2 R44, R44 ;  /* 0x0000002c002c7308 */ /* 0x000fe20000000800 */
[----:B--2---:R-:W-:-:S07]  /*5200*/  F2FP.SATFINITE.E4M3.F32.PACK_AB_MERGE_C R14, R53, R48, RZ ;  /* 0x00000030350e723e */ /* 0x004fce00048070ff */
[----:B------:R-:W2:Y:S01]  /*5210*/  MUFU.EX2 R49, R49 ;  /* 0x0000003100317308 */ /* 0x000ea20000000800 */
[----:B-1----:R-:W-:-:S01]  /*5220*/  FADD.FTZ R4, R11, R4 ;  /* 0x000000040b047221 */ /* 0x002fc20000010000 */
[----:B------:R-:W-:-:S04]  /*5230*/  F2FP.SATFINITE.E4M3.F32.PACK_AB_MERGE_C R10, R11, R10, RZ ;  /* 0x0000000a0b0a723e */ /* 0x000fc800048070ff */
[----:B------:R-:W-:Y:S02]  /*5240*/  F2FP.SATFINITE.E4M3.F32.PACK_AB_MERGE_C R141, R43, R42, R10 ;  /* 0x0000002a2b8d723e */ /* 0x000fe4000480700a */
[----:B------:R-:W1:Y:S08]  /*5250*/  MUFU.EX2 R5, R5 ;  /* 0x0000000500057308 */ /* 0x000e700000000800 */
[----:B------:R-:W3:Y:S01]  /*5260*/  MUFU.EX2 R6, R6 ;  /* 0x0000000600067308 */ /* 0x000ee20000000800 */
[----:B--2---:R-:W-:Y:S01]  /*5270*/  F2FP.SATFINITE.E4M3.F32.PACK_AB_MERGE_C R142, R49, R44, R14 ;  /* 0x0000002c318e723e */ /* 0x004fe2000480700e */
[----:B------:R-:W-:-:S04]  /*5280*/  FADD.FTZ R44, R44, R45 ;  /* 0x0000002d2c2c7221 */ /* 0x000fc80000010000 */
[----:B------:R-:W-:Y:S02]  /*5290*/  FADD.FTZ R49, R49, R44 ;  /* 0x0000002c31317221 */ /* 0x000fe40000010000 */
[----:B------:R-:W2:Y:S01]  /*52a0*/  MUFU.EX2 R54, R54 ;  /* 0x0000003600367308 */ /* 0x000ea20000000800 */
[----:B-1----:R-:W-:-:S01]  /*52b0*/  FADD.FTZ R13, R5, R4 ;  /* 0x00000004050d7221 */ /* 0x002fc20000010000 */
[----:B------:R-:W-:-:S04]  /*52c0*/  FADD.FTZ R48, R48, R49 ;  /* 0x0000003130307221 */ /* 0x000fc80000010000 */
[----:B------:R-:W-:Y:S02]  /*52d0*/  FADD.FTZ R53, R53, R48 ;  /* 0x0000003035357221 */ /* 0x000fe40000010000 */
[----:B------:R-:W-:Y:S01]  /*52e0*/  MUFU.EX2 R28, R28 ;  /* 0x0000001c001c7308 */ /* 0x000fe20000000800 */
[----:B---3--:R-:W-:-:S07]  /*52f0*/  FADD.FTZ R13, R6, R13 ;  /* 0x0000000d060d7221 */ /* 0x008fce0000010000 */
[----:B------:R-:W1:Y:S01]  /*5300*/  MUFU.EX2 R29, R29 ;  /* 0x0000001d001d7308 */ /* 0x000e620000000800 */
[----:B--2---:R-:W-:-:S07]  /*5310*/  FADD.FTZ R4, R54, R13 ;  /* 0x0000000d36047221 */ /* 0x004fce0000010000 */
[----:B------:R-:W2:Y:S08]  /*5320*/  MUFU.EX2 R55, R55 ;  /* 0x0000003700377308 */ /* 0x000eb00000000800 */
[----:B------:R-:W-:Y:S01]  /*5330*/  MUFU.EX2 R24, R24 ;  /* 0x0000001800187308 */ /* 0x000fe20000000800 */
[----:B-1----:R-:W-:-:S07]  /*5340*/  F2FP.SATFINITE.E4M3.F32.PACK_AB_MERGE_C R14, R29, R28, RZ ;  /* 0x0000001c1d0e723e */ /* 0x002fce00048070ff */
[----:B------:R-:W1:Y:S01]  /*5350*/  MUFU.EX2 R25, R25 ;  /* 0x0000001900197308 */ /* 0x000e620000000800 */
[C---:B--2---:R-:W-:Y:S01]  /*5360*/  F2FP.SATFINITE.E4M3.F32.PACK_AB_MERGE_C R54, R55.reuse, R54, RZ ;  /* 0x000000363736723e */ /* 0x044fe200048070ff */
[----:B------:R-:W-:-:S03]  /*5370*/  FADD.FTZ R55, R55, R4 ;  /* 0x0000000437377221 */ /* 0x000fc60000010000 */
[----:B------:R-:W-:-:S03]  /*5380*/  F2FP.SATFINITE.E4M3.F32.PACK_AB_MERGE_C R143, R6, R5, R54 ;  /* 0x00000005068f723e */ /* 0x000fc60004807036 */
[----:B------:R-:W2:Y:S08]  /*5390*/  MUFU.EX2 R12, R12 ;  /* 0x0000000c000c7308 */ /* 0x000eb00000000800 */
[----:B------:R-:W3:Y:S01]  /*53a0*/  MUFU.EX2 R27, R27 ;  /* 0x0000001b001b7308 */ /* 0x000ee20000000800 */
[----:B-1----:R-:W-:Y:S01]  /*53b0*/  F2FP.SATFINITE.E4M3.F32.PACK_AB_MERGE_C R136, R25, R24, R14 ;  /* 0x000000181988723e */ /* 0x002fe2000480700e */
[----:B------:R-:W-:-:S04]  /*53c0*/  FADD.FTZ R24, R24, R53 ;  /* 0x0000003518187221 */ /* 0x000fc80000010000 */
[----:B------:R-:W-:Y:S02]  /*53d0*/  FADD.FTZ R25, R25, R24 ;  /* 0x0000001819197221 */ /* 0x000fe40000010000 */
[----:B------:R-:W1:Y:S01]  /*53e0*/  MUFU.EX2 R30, R30 ;  /* 0x0000001e001e7308 */ /* 0x000e620000000800 */
[----:B--2---:R-:W-:-:S01]  /*53f0*/  FADD.FTZ R4, R12, R55 ;  /* 0x000000370c047221 */ /* 0x004fc20000010000 */
[----:B------:R-:W-:-:S04]  /*5400*/  FADD.FTZ R28, R28, R25 ;  /* 0x000000191c1c7221 */ /* 0x000fc80000010000 */
[----:B------:R-:W-:Y:S02]  /*5410*/  FADD.FTZ R29, R29, R28 ;  /* 0x0000001c1d1d7221 */ /* 0x000fe40000010000 */
        /* <DEDUP_REMOVED lines=8> */
[C---:B-1----:R-:W-:Y:S01]  /*54a0*/  F2FP.SATFINITE.E4M3.F32.PACK_AB_MERGE_C R30, R31.reuse, R30, RZ ;  /* 0x0000001e1f1e723e */ /* 0x042fe200048070ff */
[----:B------:R-:W-:-:S03]  /*54b0*/  FADD.FTZ R31, R31, R4 ;  /* 0x000000041f1f7221 */ /* 0x000fc60000010000 */
[----:B------:R-:W-:-:S03]  /*54c0*/  F2FP.SATFINITE.E4M3.F32.PACK_AB_MERGE_C R137, R27, R12, R30 ;  /* 0x0000000c1b89723e */ /* 0x000fc6000480701e */
[----:B------:R-:W1:Y:S08]  /*54d0*/  MUFU.EX2 R34, R34 ;  /* 0x0000002200227308 */ /* 0x000e700000000800 */
[----:B------:R-:W3:Y:S01]  /*54e0*/  MUFU.EX2 R35, R35 ;  /* 0x0000002300237308 */ /* 0x000ee20000000800 */
[----:B--2---:R-:W-:Y:S01]  /*54f0*/  F2FP.SATFINITE.E4M3.F32.PACK_AB_MERGE_C R138, R33, R32, R11 ;  /* 0x00000020218a723e */ /* 0x004fe2000480700b */
[----:B------:R-:W-:-:S04]  /*5500*/  FADD.FTZ R32, R32, R29 ;  /* 0x0000001d20207221 */ /* 0x000fc80000010000 */
[----:B------:R-:W-:Y:S02]  /*5510*/  FADD.FTZ R33, R33, R32 ;  /* 0x0000002021217221 */ /* 0x000fe40000010000 */
[----:B------:R-:W-:Y:S01]  /*5520*/  MUFU.EX2 R38, R38 ;  /* 0x0000002600267308 */ /* 0x000fe20000000800 */
[----:B-1----:R-:W-:-:S01]  /*5530*/  FADD.FTZ R4, R34, R31 ;  /* 0x0000001f22047221 */ /* 0x002fc20000010000 */
[----:B------:R-:W-:-:S04]  /*5540*/  FADD.FTZ R6, R36, R33 ;  /* 0x0000002124067221 */ /* 0x000fc80000010000 */
[----:B------:R-:W-:Y:S02]  /*5550*/  FADD.FTZ R6, R85, R6 ;  /* 0x0000000655067221 */ /* 0x000fe40000010000 */
[----:B------:R-:W1:Y:S01]  /*5560*/  MUFU.EX2 R37, R37 ;  /* 0x0000002500257308 */ /* 0x000e620000000800 */
[----:B---3--:R-:W-:-:S01]  /*5570*/  FADD.FTZ R11, R35, R4 ;  /* 0x00000004230b7221 */ /* 0x008fc20000010000 */
[----:B-1----:R-:W-:-:S03]  /*5580*/  F2FP.SATFINITE.E4M3.F32.PACK_AB_MERGE_C R4, R37, R38, RZ ;  /* 0x000000262504723e */ /* 0x002fc600048070ff */
[----:B------:R-:W-:Y:S01]  /*5590*/  FADD.FTZ R38, R38, R11 ;  /* 0x0000000b26267221 */ /* 0x000fe20000010000 */
[----:B------:R-:W-:-:S03]  /*55a0*/  F2FP.SATFINITE.E4M3.F32.PACK_AB_MERGE_C R139, R35, R34, R4 ;  /* 0x00000022238b723e */ /* 0x000fc60004807004 */
[----:B------:R-:W-:Y:S01]  /*55b0*/  FADD.FTZ R5, R37, R38 ;  /* 0x0000002625057221 */ /* 0x000fe20000010000 */
[----:B------:R-:W-:Y:S01]  /*55c0*/  VIADD R4, R104, 0xfffffffe ;  /* 0xfffffffe68047836 */ /* 0x000fe20000000000 */
[----:B------:R-:W-:Y:S06]  /*55d0*/  @P1 BRA `(.L_x_641) ;  /* 0x0000000000481947 */ /* 0x000fec0003800000 */
[C---:B------:R-:W-:Y:S01]  /*55e0*/  ISETP.GT.AND P1, PT, R105.reuse, RZ, PT ;  /* 0x000000ff6900720c */ /* 0x040fe20003f24270 */
[----:B------:R-:W-:-:S05]  /*55f0*/  VIADD R10, R105, 0xffffffff ;  /* 0xffffffff690a7836 */ /* 0x000fca0000000000 */
[----:B------:R-:W-:-:S07]  /*5600*/  R2UR UR12, R10 ;  /* 0x000000000a0c72ca */ /* 0x000fce00000e0000 */
[----:B------:R-:W-:Y:S08]  /*5610*/  @P1 BRA `(.L_x_642) ;  /* 0x00000000001c1947 */ /* 0x000ff00003800000 */
[----:B------:R-:W-:Y:S02]  /*5620*/  UISETP.NE.AND UP1, UPT, UR7, 0x1, UPT ;  /* 0x000000010700788c */ /* 0x000fe4000bf25270 */
[----:B------:R-:W-:-:S09]  /*5630*/  UIADD3 UR12, -UR10, URZ, URZ ;  /* 0x0000003f0a0c7290 */ /* 0x000fd2000fffe13f */
[----:B------:R-:W-:Y:S02]  /*5640*/  @UP1 ULDC.64 UR14, c[0x0][0x9e8] ;  /* 0x00027a00000e1ab9 */ /* 0x000fe40000000a00 */
[----:B------:R-:W-:-:S04]  /*5650*/  UIMAD.WIDE.U32 UR10, UR12, UR14, URZ ;  /* 0x0000000e0c0a72a5 */ /* 0x000fc8000f8e003f */
[----:B------:R-:W-:-:S04]  /*5660*/  @UP1 USHF.R.U32.HI UR12, URZ, UR15, UR11 ;  /* 0x0000000f3f0c1299 */ /* 0x000fc8000801160b */
[----:B------:R-:W-:Y:S01]  /*5670*/  ULOP3.LUT UR12, URZ, UR12, URZ, 0x33, !UPT ;  /* 0x0000000c3f0c7292 */ /* 0x000fe2000f8e333f */
[----:B------:R-:W-:Y:S11]  /*5680*/  BRA `(.L_x_643) ;  /* 0x0000000000107947 */ /* 0x000ff60003800000 */
.L_x_642:
[----:B------:R-:W-:-:S11]  /*5690*/  UISETP.NE.AND UP1, UPT, UR7, 0x1, UPT ;  /* 0x000000010700788c */ /* 0x000fd6000bf25270 */
[----:B------:R-:W-:Y:S02]  /*56a0*/  @UP1 ULDC.64 UR14, c[0x0][0x9e8] ;  /* 0x00027a00000e1ab9 */ /* 0x000fe40000000a00 */
[----:B------:R-:W-:-:S04]  /*56b0*/  UIMAD.WIDE.U32 UR10, UR12, UR14, URZ ;  /* 0x0000000e0c0a72a5 */ /* 0x000fc8000f8e003f */
[----:B------:R-:W-:-:S12]  /*56c0*/  @UP1 USHF.R.U32.HI UR12, URZ, UR15, UR11 ;  /* 0x0000000f3f0c1299 */ /* 0x000fd8000801160b */
.L_x_643:
[----:B------:R-:W-:-:S04]  /*56d0*/  UIMAD UR7, UR12, UR7, UR7 ;  /* 0x000000070c0772a4 */ /* 0x000fc8000f8e0207 */
[----:B------:R-:W-:-:S04]  /*56e0*/  UISETP.LT.AND UP1, UPT, UR6, UR7, UPT ;  /* 0x000000070600728c */ /* 0x000fc8000bf21270 */
[----:B------:R-:W-:-:S12]  /*56f0*/  USEL UR6, UR6, UR7, UP1 ;  /* 0x0000000706067287 */ /* 0x000fd80008800000 */
.L_x_641:
[----:B------:R-:W-:Y:S01]  /*5700*/  UIMAD.WIDE UR6, UR6, 0x66666667, URZ ;  /* 0x66666667060678a5 */ /* 0x000fe2000f8e023f */
[----:B------:R-:W-:Y:S02]  /*5710*/  CS2R R54, SRZ ;  /* 0x0000000000367805 */ /* 0x000fe4000001ff00 */
[----:B------:R-:W-:Y:S02]  /*5720*/  CS2R R52, SRZ ;  /* 0x0000000000347805 */ /* 0x000fe4000001ff00 */
[----:B------:R-:W-:Y:S01]  /*5730*/  CS2R R50, SRZ ;  /* 0x0000000000327805 */ /* 0x000fe2000001ff00 */
[----:B------:R-:W-:Y:S01]  /*5740*/  USHF.R.U32.HI UR6, URZ, 0x1f, UR7 ;  /* 0x0000001f3f067899 */ /* 0x000fe20008011607 */
[----:B------:R-:W-:Y:S02]  /*5750*/  CS2R R48, SRZ ;  /* 0x0000000000307805 */ /* 0x000fe4000001ff00 */
[----:B------:R-:W-:Y:S02]  /*5760*/  CS2R R46, SRZ ;  /* 0x00000000002e7805 */ /* 0x000fe4000001ff00 */
[----:B------:R-:W-:Y:S01]  /*5770*/  CS2R R44, SRZ ;  /* 0x00000000002c7805 */ /* 0x000fe2000001ff00 */
[----:B------:R-:W-:Y:S01]  /*5780*/  ULEA.HI.SX32 UR6, UR7, UR6, 0x1a ;  /* 0x0000000607067291 */ /* 0x000fe2000f8fd23f */
[----:B------:R-:W-:-:S02]  /*5790*/  CS2R R42, SRZ ;  /* 0x00000000002a7805 */ /* 0x000fc4000001ff00 */
[----:B------:R-:W-:Y:S02]  /*57a0*/  CS2R R40, SRZ ;  /* 0x0000000000287805 */ /* 0x000fe4000001ff00 */
[----:B------:R-:W-:Y:S01]  /*57b0*/  CS2R R38, SRZ ;  /* 0x0000000000267805 */ /* 0x000fe2000001ff00 */
[----:B------:R-:W-:Y:S01]  /*57c0*/  UISETP.LT.AND UP1, UPT, UR45, UR6, UPT ;  /* 0x000000062d00728c */ /* 0x000fe2000bf21270 */
[----:B------:R-:W-:Y:S02]  /*57d0*/  CS2R R36, SRZ ;  /* 0x0000000000247805 */ /* 0x000fe4000001ff00 */
[----:B------:R-:W-:Y:S02]  /*57e0*/  CS2R R34, SRZ ;  /* 0x0000000000227805 */ /* 0x000fe4000001ff00 */
[----:B------:R-:W-:Y:S01]  /*57f0*/  CS2R R32, SRZ ;  /* 0x0000000000207805 */ /* 0x000fe2000001ff00 */
[----:B------:R-:W-:Y:S01]  /*5800*/  USEL UR26, UR45, UR6, !UP1 ;  /* 0x000000062d1a7287 */ /* 0x000fe2000c800000 */
[----:B------:R-:W-:-:S02]  /*5810*/  CS2R R30, SRZ ;  /* 0x00000000001e7805 */ /* 0x000fc4000001ff00 */
[----:B------:R-:W-:Y:S02]  /*5820*/  CS2R R28, SRZ ;  /* 0x00000000001c7805 */ /* 0x000fe4000001ff00 */
[----:B------:R-:W-:Y:S02]  /*5830*/  CS2R R26, SRZ ;  /* 0x00000000001a7805 */ /* 0x000fe4000001ff00 */
[----:B------:R-:W-:Y:S02]  /*5840*/  CS2R R24, SRZ ;  /* 0x0000000000187805 */ /* 0x000fe4000001ff00 */
[----:B------:R-:W-:-:S13]  /*5850*/  ISETP.GE.AND P1, PT, R4, UR26, PT ;  /* 0x0000001a04007c0c */ /* 0x000fda000bf26270 */
[----:B------:R-:W-:Y:S05]  /*5860*/  @!P1 BRA `(.L_x_644) ;  /* 0x0000003c00c09947 */ /* 0x000fea0003800000 */
[----:B------:R-:W-:Y:S01]  /*5870*/  IMAD.IADD R10, R19, 0x1, R8 ;  /* 0x00000001130a7824 */ /* 0x000fe200078e0208 */
[----:B------:R-:W-:Y:S01]  /*5880*/  ULDC UR20, c[0x0][0x9e4] ;  /* 0x0002790000147ab9 */ /* 0x000fe20000000800 */
[----:B------:R-:W-:Y:S01]  /*5890*/  IMAD.MOV.U32 R55, RZ, RZ, RZ ;  /* 0x000000ffff377224 */ /* 0x000fe200078e00ff */
[----:B------:R-:W-:Y:S01]  /*58a0*/  ULDC UR21, c[0x0][0x9dc] ;  /* 0x0002770000157ab9 */ /* 0x000fe20000000800 */
[----:B------:R-:W-:-:S05]  /*58b0*/  ULDC UR22, c[0x0][0x9e0] ;  /* 0x0002780000167ab9 */ /* 0x000fca0000000800 */
.L_x_662:
[----:B------:R-:W-:-:S04]  /*58c0*/  UIADD3 UR25, UR38, 0x1, URZ ;  /* 0x0000000126197890 */ /* 0x000fc8000fffe03f */
[----:B------:R-:W-:-:S04]  /*58d0*/  UISETP.NE.AND UP1, UPT, UR25, 0x2, UPT ;  /* 0x000000021900788c */ /* 0x000fc8000bf25270 */
[----:B------:R-:W-:Y:S02]  /*58e0*/  USEL UR24, URZ, 0x1, UP1 ;  /* 0x000000013f187887 */ /* 0x000fe40008800000 */
[----:B------:R-:W-:Y:S02]  /*58f0*/  USEL UR25, UR25, URZ, UP1 ;  /* 0x0000003f19197287 */ /* 0x000fe40008800000 */
[----:B------:R-:W-:Y:S01]  /*5900*/  ULOP3.LUT UR24, UR37, UR24, URZ, 0x3c, !UPT ;  /* 0x0000001825187292 */ /* 0x000fe2000f8e3c3f */
[----:B------:R-:W-:Y:S11]  /*5910*/  @!P0 BRA `(.L_x_645) ;  /* 0x0000000000048947 */ /* 0x000ff60003800000 */
[----:B------:R-:W-:Y:S01]  /*5920*/  BPT.TRAP 0x1 ;  /* 0x000000040000795c */ /* 0x000fe20000300000 */
.L_x_645:
[----:B------:R-:W-:Y:S01]  /*5930*/  ULEA UR23, UR25, UR40, 0x3 ;  /* 0x0000002819177291 */ /* 0x000fe2000f8e183f */
[----:B------:R-:W-:-:S05]  /*5940*/  IMAD.U32 R11, RZ, RZ, UR24 ;  /* 0x00000018ff0b7e24 */ /* 0x000fca000f8e00ff */
[----:B------:R-:W-:-:S04]  /*5950*/  SHF.L.U32 R11, R11, 0x1f, RZ ;  /* 0x0000001f0b0b7819 */ /* 0x000fc800000006ff */
[----:B------:R1:W2:Y:S01]  /*5960*/  SYNCS.PHASECHK.TRANS64.TRYWAIT P1, [UR23+0x13230], R11 ;  /* 0x0132300bff0075a7 */ /* 0x0002a20008020157 */
[----:B------:R-:W-:Y:S05]  /*5970*/  @!P0 BRA `(.L_x_646) ;  /* 0x0000000000048947 */ /* 0x000fea0003800000 */
[----:B------:R-:W-:Y:S01]  /*5980*/  BPT.TRAP 0x1 ;  /* 0x000000040000795c */ /* 0x000fe20000300000 */
.L_x_646:
[----:B--2---:R-:W-:Y:S05]  /*5990*/  @P1 BRA `(.L_x_647) ;  /* 0x0000000000081947 */ /* 0x004fea0003800000 */
[----:B------:R-:W2:Y:S02]  /*59a0*/  SYNCS.PHASECHK.TRANS64.TRYWAIT P1, [UR23+0x13230], R11 ;  /* 0x0132300bff0075a7 */ /* 0x000ea40008020157 */
[----:B--2---:R-:W-:Y:S05]  /*59b0*/  @!P1 BRA `(.L_x_648) ;  /* 0x000000e800d49947 */ /* 0x004fea0003800000 */
.L_x_647:
        /* <DEDUP_REMOVED lines=64> */
.L_x_649:
[----:B------:R-:W-:Y:S01]  /*5dc0*/  ULEA UR11, UR38, UR40, 0x3 ;  /* 0x00000028260b7291 */ /* 0x000fe2000f8e183f */
[----:B-12---:R-:W-:-:S05]  /*5dd0*/  IMAD.U32 R11, RZ, RZ, UR37 ;  /* 0x00000025ff0b7e24 */ /* 0x006fca000f8e00ff */
[----:B------:R-:W-:-:S04]  /*5de0*/  SHF.L.U32 R11, R11, 0x1f, RZ ;  /* 0x0000001f0b0b7819 */ /* 0x000fc800000006ff */
[----:B------:R1:W2:Y:S01]  /*5df0*/  SYNCS.PHASECHK.TRANS64.TRYWAIT P1, [UR11+0x13250], R11 ;  /* 0x0132500bff0075a7 */ /* 0x0002a2000802014b */
[----:B------:R-:W-:Y:S05]  /*5e00*/  @!P0 BRA `(.L_x_650) ;  /* 0x0000000000048947 */ /* 0x000fea0003800000 */
[----:B------:R-:W-:Y:S01]  /*5e10*/  BPT.TRAP 0x1 ;  /* 0x000000040000795c */ /* 0x000fe20000300000 */
.L_x_650:
[----:B--2---:R-:W-:Y:S05]  /*5e20*/  @P1 BRA `(.L_x_651) ;  /* 0x0000000000081947 */ /* 0x004fea0003800000 */
[----:B------:R-:W2:Y:S02]  /*5e30*/  SYNCS.PHASECHK.TRANS64.TRYWAIT P1, [UR11+0x13250], R11 ;  /* 0x0132500bff0075a7 */ /* 0x000ea4000802014b */
[----:B--2---:R-:W-:Y:S05]  /*5e40*/  @!P1 BRA `(.L_x_652) ;  /* 0x000000e400c89947 */ /* 0x004fea0003800000 */
.L_x_651:
[----:B------:R-:W-:Y:S01]  /*5e50*/  UIADD3 UR6, UR40, 0x1000, URZ ;  /* 0x0000100028067890 */ /* 0x000fe2000fffe03f */
[----:B------:R-:W-:Y:S01]  /*5e60*/  WARPGROUP.ARRIVE ;  /* 0x00000000000079c5 */ /* 0x000fe20000000000 */
[----:B------:R-:W-:-:S05]  /*5e70*/  UMOV UR7, 0xc0000010 ;  /* 0xc000001000077882 */ /* 0x000fca0000000000 */
[----:B--2---:R-:W2:Y:S01]  /*5e80*/  S2R R12, SR_TID.X ;  /* 0x00000000000c7919 */ /* 0x004ea20000002100 */
[----:B------:R-:W-:Y:S01]  /*5e90*/  USHF.R.U32.HI UR6, URZ, 0x4, UR6 ;  /* 0x000000043f067899 */ /* 0x000fe20008011606 */
[----:B------:R-:W3:Y:S01]  /*5ea0*/  LDC R13, c[0x0][0x2e0] ;  /* 0x0000b800ff0d7b82 */ /* 0x000ee20000000800 */
[----:B-1----:R-:W-:Y:S02]  /*5eb0*/  IMAD.U32 R11, RZ, RZ, UR23 ;  /* 0x00000017ff0b7e24 */ /* 0x002fe4000f8e00ff */
[----:B------:R-:W-:-:S04]  /*5ec0*/  ULOP3.LUT UR6, UR6, 0x3fff, URZ, 0xc0, !UPT ;  /* 0x00003fff06067892 */ /* 0x000fc8000f8ec03f */
[----:B------:R-:W-:Y:S01]  /*5ed0*/  ULOP3.LUT UR6, UR6, 0x10000, URZ, 0xfc, !UPT ;  /* 0x0001000006067892 */ /* 0x000fe2000f8efc3f */
[----:B------:R-:W1:Y:S03]  /*5ee0*/  LDC R15, c[0x0][0x288] ;  /* 0x0000a200ff0f7b82 */ /* 0x000e660000000800 */
[----:B------:R-:W-:-:S07]  /*5ef0*/  UIMAD UR10, UR38, 0x280, UR6 ;  /* 0x00000280260a78a4 */ /* 0x000fce000f8e0206 */
[----:B------:R-:W-:Y:S02]  /*5f00*/  UMOV UR6, UR10 ;  /* 0x0000000a00067c82 */ /* 0x000fe40008000000 */
[----:B------:R-:W-:Y:S01]  /*5f10*/  QGMMA.64x64x32.F32.E4M3.E4M3 R24, R152, gdesc[UR4], R24, gsb0 ;  /* 0x00e0000498187df3 */ /* 0x000fe20008000818 */
[----:B------:R-:W-:Y:S01]  /*5f20*/  UIADD3 UR6, UR10, 0x80, URZ ;  /* 0x000000800a067890 */ /* 0x000fe2000fffe03f */
[----:B------:R-:W-:Y:S01]  /*5f30*/  UMOV UR7, 0xc0000010 ;  /* 0xc000001000077882 */ /* 0x000fe20000000000 */
[----:B--2---:R-:W-:-:S13]  /*5f40*/  LOP3.LUT P1, RZ, R12, 0x7f, RZ, 0xc0, !PT ;  /* 0x0000007f0cff7812 */ /* 0x004fda000782c0ff */
[----:B------:R-:W-:-:S05]  /*5f50*/  @!P1 VIADD R11, R11, 0x13240 ;  /* 0x000132400b0b9836 */ /* 0x000fca0000000000 */
[----:B------:R-:W-:Y:S01]  /*5f60*/  @!P1 PRMT R11, RZ, 0x654, R11 ;  /* 0x00000654ff0b9816 */ /* 0x000fe2000000000b */
        /* <DEDUP_REMOVED lines=18> */
[----:B------:R-:W-:Y:S02]  /*6090*/  ULOP3.LUT UR6, URZ, UR21, URZ, 0x33, !UPT ;  /* 0x000000153f067292 */ /* 0x000fe4000f8e333f */
[----:B------:R-:W-:Y:S02]  /*60a0*/  WARPGROUP.DEPBAR.LE gsb0, 0x0 ;  /* 0x00008000000079c5 */ /* 0x000fe40000010000 */
[----:B------:R-:W-:Y:S01]  /*60b0*/  IMAD R136, R4, -0xa0, RZ ;  /* 0xffffff6004887824 */ /* 0x000fe200078e02ff */
[----:B------:R2:W-:Y:S01]  /*60c0*/  @!P1 SYNCS.ARRIVE.TRANS64.RED.A1T0 RZ, [R11+URZ], RZ ;  /* 0x000000ff0bff99a7 */ /* 0x0005e2000810043f */
[----:B------:R-:W-:Y:S02]  /*60d0*/  PLOP3.LUT P1, PT, PT, PT, UP0, 0x40, 0x0 ;  /* 0x000000000000781c */ /* 0x000fe40003f2e808 */
[----:B---3--:R-:W-:-:S05]  /*60e0*/  IMAD R12, R18, R13, R136 ;  /* 0x0000000d120c7224 */ /* 0x008fca00078e0288 */
[----:B-1----:R-:W-:Y:S01]  /*60f0*/  IADD3 R12, R12, 0x1, -R15 ;  /* 0x000000010c0c7810 */ /* 0x002fe20007ffe80f */
[----:B--2---:R-:W-:-:S04]  /*6100*/  IMAD R11, R17, -0x2, R136 ;  /* 0xfffffffe110b7824 */ /* 0x004fc800078e0288 */
[----:B------:R-:W-:-:S04]  /*6110*/  IMAD R12, R17, -0x2, R12 ;  /* 0xfffffffe110c7824 */ /* 0x000fc800078e020c */
[C---:B------:R-:W-:Y:S02]  /*6120*/  VIADD R21, R12.reuse, UR22 ;  /* 0x000000160c157c36 */ /* 0x040fe40008000000 */
[----:B------:R-:W-:Y:S02]  /*6130*/  VIADD R20, R12, UR6 ;  /* 0x000000060c147c36 */ /* 0x000fe40008000000 */
[C---:B------:R-:W-:Y:S02]  /*6140*/  IMAD.IADD R15, R8.reuse, 0x1, R21 ;  /* 0x00000001080f7824 */ /* 0x040fe400078e0215 */
[----:B------:R-:W-:Y:S01]  /*6150*/  IMAD.IADD R14, R8, 0x1, R20 ;  /* 0x00000001080e7824 */ /* 0x000fe200078e0214 */
[----:B------:R-:W-:Y:S06]  /*6160*/  @P1 BRA `(.L_x_653) ;  /* 0x0000000000581947 */ /* 0x000fec0003800000 */
[----:B------:R-:W-:Y:S01]  /*6170*/  ISETP.GT.AND P1, PT, R10, -0x1, PT ;  /* 0xffffffff0a00780c */ /* 0x000fe20003f24270 */
[----:B------:R-:W-:-:S12]  /*6180*/  BSSY B0, `(.L_x_654) ;  /* 0x0000011000007945 */ /* 0x000fd80003800000 */
[----:B------:R-:W-:Y:S05]  /*6190*/  @P1 BRA `(.L_x_655) ;  /* 0x0000000000201947 */ /* 0x000fea0003800000 */
[----:B------:R-:W-:Y:S01]  /*61a0*/  IMAD.U32 R139, RZ, RZ, UR20 ;  /* 0x00000014ff8b7e24 */ /* 0x000fe2000f8e00ff */
[----:B------:R-:W-:-:S04]  /*61b0*/  LOP3.LUT R137, RZ, R10, RZ, 0x33, !PT ;  /* 0x0000000aff897212 */ /* 0x000fc800078e33ff */
[----:B------:R-:W-:-:S13]  /*61c0*/  ISETP.NE.AND P1, PT, R139, 0x1, PT ;  /* 0x000000018b00780c */ /* 0x000fda0003f25270 */
[----:B------:R-:W1:Y:S02]  /*61d0*/  @P1 LDC.64 R12, c[0x0][0x9e8] ;  /* 0x00027a00ff0c1b82 */ /* 0x000e640000000a00 */
[----:B-1----:R-:W-:-:S05]  /*61e0*/  @P1 IMAD.HI.U32 R12, R137, R12, RZ ;  /* 0x0000000c890c1227 */ /* 0x002fca00078e00ff */
[----:B------:R-:W-:-:S04]  /*61f0*/  @P1 SHF.R.U32.HI R137, RZ, R13, R12 ;  /* 0x0000000dff891219 */ /* 0x000fc8000001160c */
[----:B------:R-:W-:Y:S01]  /*6200*/  LOP3.LUT R12, RZ, R137, RZ, 0x33, !PT ;  /* 0x00000089ff0c7212 */ /* 0x000fe200078e33ff */
[----:B------:R-:W-:Y:S06]  /*6210*/  BRA `(.L_x_656) ;  /* 0x00000000001c7947 */ /* 0x000fec0003800000 */
.L_x_655:
[----:B------:R-:W-:-:S05]  /*6220*/  IMAD.U32 R139, RZ, RZ, UR20 ;  /* 0x00000014ff8b7e24 */ /* 0x000fca000f8e00ff */
[----:B------:R-:W-:-:S13]  /*6230*/  ISETP.NE.AND P1, PT, R139, 0x1, PT ;  /* 0x000000018b00780c */ /* 0x000fda0003f25270 */
[----:B------:R-:W1:Y:S01]  /*6240*/  @P1 LDC.64 R12, c[0x0][0x9e8] ;  /* 0x00027a00ff0c1b82 */ /* 0x000e620000000a00 */
[----:B------:R-:W-:-:S04]  /*6250*/  @P1 IMAD.IADD R137, R19, 0x1, R8 ;  /* 0x0000000113891824 */ /* 0x000fc800078e0208 */
[----:B-1----:R-:W-:-:S04]  /*6260*/  @P1 IMAD.HI.U32 R138, R137, R12, RZ ;  /* 0x0000000c898a1227 */ /* 0x002fc800078e00ff */
[----:B------:R-:W-:Y:S01]  /*6270*/  IMAD.MOV.U32 R12, RZ, RZ, R10 ;  /* 0x000000ffff0c7224 */ /* 0x000fe200078e000a */
[----:B------:R-:W-:-:S07]  /*6280*/  @P1 SHF.R.U32.HI R12, RZ, R13, R138 ;  /* 0x0000000dff0c1219 */ /* 0x000fce000001168a */
.L_x_656:
[----:B------:R-:W-:Y:S05]  /*6290*/  BSYNC B0 ;  /* 0x0000000000007941 */ /* 0x000fea0003800000 */
.L_x_654:
[----:B------:R-:W-:-:S05]  /*62a0*/  IMAD R12, R12, R139, R11 ;  /* 0x0000008b0c0c7224 */ /* 0x000fca00078e020b */
[----:B------:R-:W-:Y:S02]  /*62b0*/  VIADDMNMX R15, R12, R139, R15, PT ;  /* 0x0000008b0c0f7246 */ /* 0x000fe4000380010f */
[----:B------:R-:W-:-:S07]  /*62c0*/  VIMNMX R14, R14, R12, !PT ;  /* 0x0000000c0e0e7248 */ /* 0x000fce0007fe0100 */
.L_x_653:
[C---:B------:R-:W-:Y:S01]  /*62d0*/  ISETP.GE.AND P1, PT, R136.reuse, 0x2, PT ;  /* 0x000000028800780c */ /* 0x040fe20003f26270 */
[C---:B------:R-:W-:Y:S01]  /*62e0*/  IMAD.IADD R21, R7.reuse, 0x1, R21 ;  /* 0x0000000107157824 */ /* 0x040fe200078e0215 */
[----:B------:R-:W-:Y:S01]  /*62f0*/  ISETP.GE.AND P2, PT, R136, 0x9, PT ;  /* 0x000000098800780c */ /* 0x000fe20003f46270 */
[----:B------:R-:W-:Y:S01]  /*6300*/  IMAD.IADD R20, R7, 0x1, R20 ;  /* 0x0000000107147824 */ /* 0x000fe200078e0214 */
[----:B------:R-:W-:Y:S02]  /*6310*/  LOP3.LUT R16, R16, 0xefffffff, RZ, 0xc0, !PT ;  /* 0xefffffff10107812 */ /* 0x000fe400078ec0ff */
[----:B------:R-:W-:Y:S02]  /*6320*/  ISETP.GE.AND P3, PT, R136, 0xa, PT ;  /* 0x0000000a8800780c */ /* 0x000fe40003f66270 */
[----:B------:R-:W-:-:S05]  /*6330*/  LOP3.LUT R2, R2, 0xfffffffe, RZ, 0xc0, !PT ;  /* 0xfffffffe02027812 */ /* 0x000fca00078ec0ff */
        /* <DEDUP_REMOVED lines=9> */
[C---:B------:R-:W-:Y:S02]  /*63d0*/  ISETP.LT.OR P2, PT, R15.reuse, 0x9, P2 ;  /* 0x000000090f00780c */ /* 0x040fe40001741670 */
        /* <DEDUP_REMOVED lines=212> */
[----:B------:R-:W-:-:S04]  /*7120*/  ISETP.GT.AND P6, PT, R14, 0x99, !P6 ;  /* 0x000000990e00780c */ /* 0x000fc800077c4270 */
[----:B------:R-:W-:-:S04]  /*7130*/  ISETP.LT.OR P6, PT, R15, 0x9a, P6 ;  /* 0x0000009a0f00780c */ /* 0x000fc800037c1670 */
[----:B------:R-:W-:Y:S02]  /*7140*/  FSEL R69, R69, -INF , !P6 ;  /* 0xff80000045457808 */ /* 0x000fe40007000000 */
[----:B------:R-:W-:-:S13]  /*7150*/  PLOP3.LUT P6, PT, PT, PT, UP0, 0x40, 0x0 ;  /* 0x000000000000781c */ /* 0x000fda0003fce808 */
[----:B------:R-:W-:Y:S05]  /*7160*/  @P6 BRA `(.L_x_657) ;  /* 0x0000000000546947 */ /* 0x000fea0003800000 */
[----:B------:R-:W-:Y:S01]  /*7170*/  IMAD.IADD R15, R19, 0x1, R7 ;  /* 0x00000001130f7824 */ /* 0x000fe200078e0207 */
[----:B------:R-:W-:Y:S04]  /*7180*/  BSSY B0, `(.L_x_658) ;  /* 0x0000010000007945 */ /* 0x000fe80003800000 */
[----:B------:R-:W-:-:S13]  /*7190*/  ISETP.GT.AND P6, PT, R15, -0x1, PT ;  /* 0xffffffff0f00780c */ /* 0x000fda0003fc4270 */
        /* <DEDUP_REMOVED lines=9> */
.L_x_659:
[----:B------:R-:W-:-:S05]  /*7230*/  IMAD.U32 R14, RZ, RZ, UR20 ;  /* 0x00000014ff0e7e24 */ /* 0x000fca000f8e00ff */
[----:B------:R-:W-:-:S13]  /*7240*/  ISETP.NE.AND P6, PT, R14, 0x1, PT ;  /* 0x000000010e00780c */ /* 0x000fda0003fc5270 */
[----:B------:R-:W1:Y:S02]  /*7250*/  @P6 LDC.64 R12, c[0x0][0x9e8] ;  /* 0x00027a00ff0c6b82 */ /* 0x000e640000000a00 */
[----:B-1----:R-:W-:-:S05]  /*7260*/  @P6 IMAD.HI.U32 R12, R15, R12, RZ ;  /* 0x0000000c0f0c6227 */ /* 0x002fca00078e00ff */
[----:B------:R-:W-:-:S07]  /*7270*/  @P6 SHF.R.U32.HI R15, RZ, R13, R12 ;  /* 0x0000000dff0f6219 */ /* 0x000fce000001160c */
.L_x_660:
[----:B------:R-:W-:Y:S05]  /*7280*/  BSYNC B0 ;  /* 0x0000000000007941 */ /* 0x000fea0003800000 */
.L_x_658:
[----:B------:R-:W-:-:S05]  /*7290*/  IMAD R15, R15, R14, R11 ;  /* 0x0000000e0f0f7224 */ /* 0x000fca00078e020b */
[----:B------:R-:W-:Y:S02]  /*72a0*/  VIADDMNMX R21, R15, R14, R21, PT ;  /* 0x0000000e0f157246 */ /* 0x000fe40003800115 */
[----:B------:R-:W-:-:S07]  /*72b0*/  VIMNMX R20, R20, R15, !PT ;  /* 0x0000000f14147248 */ /* 0x000fce0007fe0100 */
.L_x_657:
        /* <DEDUP_REMOVED lines=72> */
[C---:B------:R-:W-:Y:S02]  /*7740*/  ISETP.LT.OR P1, PT, R21.reuse, 0x49, P1 ;  /* 0x000000491500780c */ /* 0x040fe40000f21670 */
[----:B------:R-:W-:Y:S02]  /*7750*/  FMNMX.FTZ R12, R84, R11, !PT ;  /* 0x0000000b540c7209 */ /* 0x000fe40007810000 */
[----:B------:R-:W-:Y:S02]  /*7760*/  FSEL R94, R94, -INF , !P1 ;  /* 0xff8000005e5e7808 */ /* 0x000fe40004800000 */
[----:B------:R-:W-:Y:S02]  /*7770*/  ISETP.GT.AND P1, PT, R20, 0x49, !P6 ;  /* 0x000000491400780c */ /* 0x000fe40007724270 */
[----:B------:R-:W-:Y:S02]  /*7780*/  LOP3.LUT P6, RZ, R16, 0x40, RZ, 0xc0, !PT ;  /* 0x0000004010ff7812 */ /* 0x000fe400078cc0ff */
        /* <DEDUP_REMOVED lines=20> */
[----:B------:R-:W-:Y:S01]  /*78d0*/  FMNMX.FTZ R14, R69, R12, !PT ;  /* 0x0000000c450e7209 */ /* 0x000fe20007810000 */
[----:B------:R-:W-:Y:S01]  /*78e0*/  IMAD.U32 R12, RZ, RZ, UR41 ;  /* 0x00000029ff0c7e24 */ /* 0x000fe2000f8e00ff */
[----:B------:R-:W-:Y:S02]  /*78f0*/  ISETP.LT.OR P1, PT, R21, 0x59, P1 ;  /* 0x000000591500780c */ /* 0x000fe40000f21670 */
[----:B------:R-:W-:Y:S01]  /*7900*/  ISETP.GT.AND P2, PT, R20, 0x89, !P2 ;  /* 0x000000891400780c */ /* 0x000fe20005744270 */
[----:B------:R-:W1:Y:S01]  /*7910*/  SHFL.BFLY PT, R11, R14, 0x2, 0x1f ;  /* 0x0c401f000e0b7f89 */ /* 0x000e6200000e0000 */
[----:B------:R-:W-:Y:S02]  /*7920*/  FSEL R102, R102, -INF , !P1 ;  /* 0xff80000066667808 */ /* 0x000fe40004800000 */
[----:B------:R-:W-:-:S02]  /*7930*/  LOP3.LUT P1, RZ, R16, 0x2000, RZ, 0xc0, !PT ;  /* 0x0000200010ff7812 */ /* 0x000fc4000782c0ff */
[C---:B------:R-:W-:Y:S02]  /*7940*/  ISETP.LT.OR P2, PT, R21.reuse, 0x8a, P2 ;  /* 0x0000008a1500780c */ /* 0x040fe40001741670 */
[C---:B------:R-:W-:Y:S02]  /*7950*/  ISETP.GT.AND P1, PT, R20.reuse, 0x59, !P1 ;  /* 0x000000591400780c */ /* 0x040fe40004f24270 */
[----:B------:R-:W-:Y:S02]  /*7960*/  ISETP.GT.AND P3, PT, R20, 0x90, !P3 ;  /* 0x000000901400780c */ /* 0x000fe40005f64270 */
[----:B------:R-:W-:Y:S02]  /*7970*/  ISETP.LT.OR P1, PT, R21, 0x5a, P1 ;  /* 0x0000005a1500780c */ /* 0x000fe40000f21670 */
[----:B------:R-:W-:Y:S02]  /*7980*/  FSEL R63, R63, -INF , !P2 ;  /* 0xff8000003f3f7808 */ /* 0x000fe40005000000 */
[----:B------:R-:W-:-:S02]  /*7990*/  FSEL R103, R103, -INF , !P1 ;  /* 0xff80000067677808 */ /* 0x000fc40004800000 */
[----:B------:R-:W-:Y:S02]  /*79a0*/  LOP3.LUT P1, RZ, R16, 0x1000, RZ, 0xc0, !PT ;  /* 0x0000100010ff7812 */ /* 0x000fe4000782c0ff */
[C---:B------:R-:W-:Y:S02]  /*79b0*/  ISETP.GT.AND P4, PT, R20.reuse, 0x91, !P4 ;  /* 0x000000911400780c */ /* 0x040fe40006784270 */
[C---:B------:R-:W-:Y:S02]  /*79c0*/  ISETP.GT.AND P1, PT, R20.reuse, 0x60, !P1 ;  /* 0x000000601400780c */ /* 0x040fe40004f24270 */
[----:B------:R-:W-:Y:S02]  /*79d0*/  ISETP.GT.AND P5, PT, R20, 0x98, !P5 ;  /* 0x000000981400780c */ /* 0x000fe40006fa4270 */
[----:B------:R-:W-:Y:S02]  /*79e0*/  ISETP.LT.OR P1, PT, R21, 0x61, P1 ;  /* 0x000000611500780c */ /* 0x000fe40000f21670 */
[----:B-1----:R-:W-:-:S02]  /*79f0*/  FMNMX.FTZ R136, R14, R11, !PT ;  /* 0x0000000b0e887209 */ /* 0x002fc40007810000 */
[----:B------:R-:W-:Y:S02]  /*7a00*/  FSEL R74, R74, -INF , !P1 ;  /* 0xff8000004a4a7808 */ /* 0x000fe40004800000 */
[----:B------:R-:W-:Y:S01]  /*7a10*/  LOP3.LUT P1, RZ, R16, 0x800, RZ, 0xc0, !PT ;  /* 0x0000080010ff7812 */ /* 0x000fe2000782c0ff */
[----:B------:R-:W1:Y:S01]  /*7a20*/  SHFL.BFLY PT, R11, R136, 0x1, 0x1f ;  /* 0x0c201f00880b7f89 */ /* 0x000e6200000e0000 */
[C---:B------:R-:W-:Y:S02]  /*7a30*/  ISETP.LT.OR P3, PT, R21.reuse, 0x91, P3 ;  /* 0x000000911500780c */ /* 0x040fe40001f61670 */
[----:B------:R-:W-:Y:S02]  /*7a40*/  ISETP.GT.AND P1, PT, R20, 0x61, !P1 ;  /* 0x000000611400780c */ /* 0x000fe40004f24270 */
[C---:B------:R-:W-:Y:S02]  /*7a50*/  ISETP.LT.OR P4, PT, R21.reuse, 0x92, P4 ;  /* 0x000000921500780c */ /* 0x040fe40002781670 */
[----:B------:R-:W-:-:S02]  /*7a60*/  ISETP.LT.OR P1, PT, R21, 0x62, P1 ;  /* 0x000000621500780c */ /* 0x000fc40000f21670 */
[----:B------:R-:W-:Y:S02]  /*7a70*/  FSEL R66, R66, -INF , !P3 ;  /* 0xff80000042427808 */ /* 0x000fe40005800000 */
[----:B------:R-:W-:Y:S02]  /*7a80*/  FSEL R75, R75, -INF , !P1 ;  /* 0xff8000004b4b7808 */ /* 0x000fe40004800000 */
[----:B------:R-:W-:Y:S02]  /*7a90*/  LOP3.LUT P1, RZ, R16, 0x400, RZ, 0xc0, !PT ;  /* 0x0000040010ff7812 */ /* 0x000fe4000782c0ff */
[----:B------:R-:W-:Y:S02]  /*7aa0*/  ISETP.LT.OR P5, PT, R21, 0x99, P5 ;  /* 0x000000991500780c */ /* 0x000fe40002fa1670 */
[----:B------:R-:W-:Y:S02]  /*7ab0*/  ISETP.GT.AND P1, PT, R20, 0x68, !P1 ;  /* 0x000000681400780c */ /* 0x000fe40004f24270 */
[----:B------:R-:W-:-:S02]  /*7ac0*/  FSEL R67, R67, -INF , !P4 ;  /* 0xff80000043437808 */ /* 0x000fc40006000000 */
[----:B------:R-:W-:Y:S02]  /*7ad0*/  ISETP.LT.OR P1, PT, R21, 0x69, P1 ;  /* 0x000000691500780c */ /* 0x000fe40000f21670 */
[----:B------:R-:W-:Y:S02]  /*7ae0*/  FSEL R70, R70, -INF , !P5 ;  /* 0xff80000046467808 */ /* 0x000fe40006800000 */
[----:B------:R-:W-:Y:S02]  /*7af0*/  FSEL R78, R78, -INF , !P1 ;  /* 0xff8000004e4e7808 */ /* 0x000fe40004800000 */
[----:B------:R-:W-:Y:S02]  /*7b00*/  LOP3.LUT P1, RZ, R16, 0x200, RZ, 0xc0, !PT ;  /* 0x0000020010ff7812 */ /* 0x000fe4000782c0ff */
[----:B-1----:R-:W-:Y:S02]  /*7b10*/  FMNMX.FTZ R11, R136, R11, !PT ;  /* 0x0000000b880b7209 */ /* 0x002fe40007810000 */
[----:B------:R-:W-:-:S03]  /*7b20*/  ISETP.GT.AND P1, PT, R20, 0x69, !P1 ;  /* 0x000000691400780c */ /* 0x000fc60004f24270 */
[----:B------:R-:W-:Y:S01]  /*7b30*/  FFMA.FTZ R12, R11, R12, -8 ;  /* 0xc10000000b0c7423 */ /* 0x000fe2000001000c */
        /* <DEDUP_REMOVED lines=10> */
[----:B------:R-:W-:Y:S02]  /*7be0*/  ISETP.GT.AND P1, PT, R20, 0x78, !P6 ;  /* 0x000000781400780c */ /* 0x000fe40007724270 */
[----:B------:R-:W-:Y:S02]  /*7bf0*/  LOP3.LUT P6, RZ, R16, 0x1000000, RZ, 0xc0, !PT ;  /* 0x0100000010ff7812 */ /* 0x000fe400078cc0ff */
        /* <DEDUP_REMOVED lines=46> */
[----:B------:R-:W-:Y:S02]  /*7ee0*/  ISETP.GT.AND P1, PT, R20, RZ, !P6 ;  /* 0x000000ff1400720c */ /* 0x000fe40007724270 */
[----:B------:R-:W-:Y:S02]  /*7ef0*/  LOP3.LUT P6, RZ, R16, 0x8000000, RZ, 0xc0, !PT ;  /* 0x0800000010ff7812 */ /* 0x000fe400078cc0ff */
[----:B------:R-:W-:Y:S02]  /*7f00*/  ISETP.LT.OR P1, PT, R21, 0x1, P1 ;  /* 0x000000011500780c */ /* 0x000fe40000f21670 */
[----:B------:R-:W-:Y:S02]  /*7f10*/  ISETP.GT.AND P2, PT, R20, 0x99, !P6 ;  /* 0x000000991400780c */ /* 0x000fe40007744270 */
[----:B------:R-:W-:-:S02]  /*7f20*/  FSEL R13, R122, -INF , !P1 ;  /* 0xff8000007a0d7808 */ /* 0x000fc40004800000 */
[----:B------:R-:W-:Y:S02]  /*7f30*/  FSETP.NEU.FTZ.AND P1, PT, R11, -INF , PT ;  /* 0xff8000000b00780b */ /* 0x000fe40003f3d000 */
[----:B------:R-:W-:Y:S02]  /*7f40*/  ISETP.LT.OR P2, PT, R21, 0x9a, P2 ;  /* 0x0000009a1500780c */ /* 0x000fe40001741670 */
[----:B------:R-:W-:Y:S02]  /*7f50*/  FSEL R12, R12, RZ, P1 ;  /* 0x000000ff0c0c7208 */ /* 0x000fe40000800000 */
[----:B------:R-:W-:-:S03]  /*7f60*/  FSEL R71, R71, -INF , !P2 ;  /* 0xff80000047477808 */ /* 0x000fc60005000000 */
[--C-:B------:R-:W-:Y:S01]  /*7f70*/  FFMA.FTZ R122, R128, UR41, -R12.reuse ;  /* 0x00000029807a7c23 */ /* 0x100fe2000801080c */
[----:B------:R-:W-:-:S01]  /*7f80*/  FFMA.FTZ R14, R121, UR41, -R12 ;  /* 0x00000029790e7c23 */ /* 0x000fc2000801080c */
[----:B------:R-:W-:Y:S01]  /*7f90*/  FMNMX.FTZ R128, R13, R0, !PT ;  /* 0x000000000d807209 */ /* 0x000fe20007810000 */
[----:B------:R-:W-:-:S01]  /*7fa0*/  FFMA.FTZ R121, R125, UR41, -R12 ;  /* 0x000000297d797c23 */ /* 0x000fc2000801080c */
        /* <DEDUP_REMOVED lines=47> */
[----:B------:R-:W-:Y:S03]  /*82a0*/  MUFU.EX2 R15, R15 ;  /* 0x0000000f000f7308 */ /* 0x000fe60000000800 */
[----:B------:R-:W-:-:S04]  /*82b0*/  FMNMX.FTZ R133, R115, R128, !PT ;  /* 0x0000008073857209 */ /* 0x000fc80007810000 */
        /* <DEDUP_REMOVED lines=34> */
[----:B------:R1:W-:Y:S03]  /*84e0*/  MUFU.EX2 R20, R132 ;  /* 0x0000008400147308 */ /* 0x0003e60000000800 */
[----:B------:R-:W-:-:S04]  /*84f0*/  FMNMX.FTZ R77, R67, R76, !PT ;  /* 0x0000004c434d7209 */ /* 0x000fc80007810000 */
[----:B------:R-:W-:Y:S01]  /*8500*/  FMNMX.FTZ R76, R70, R77, !PT ;  /* 0x0000004d464c7209 */ /* 0x000fe20007810000 */
[----:B------:R-:W-:-:S01]  /*8510*/  FFMA.FTZ R77, R81, UR41, -R12 ;  /* 0x00000029514d7c23 */ /* 0x000fc2000801080c */
[----:B------:R-:W-:Y:S01]  /*8520*/  FFMA.FTZ R81, R85, UR41, -R12 ;  /* 0x0000002955517c23 */ /* 0x000fe2000801080c */
[----:B------:R-:W-:Y:S01]  /*8530*/  IMAD.U32 R85, RZ, RZ, UR41 ;  /* 0x00000029ff557e24 */ /* 0x000fe2000f8e00ff */
[----:B------:R-:W-:Y:S01]  /*8540*/  FMNMX.FTZ R128, R71, R76, !PT ;  /* 0x0000004c47807209 */ /* 0x000fe20007810000 */
[----:B------:R-:W-:Y:S04]  /*8550*/  MUFU.EX2 R112, R112 ;  /* 0x0000007000707308 */ /* 0x000fe80000000800 */
[----:B------:R-:W2:Y:S04]  /*8560*/  SHFL.BFLY PT, R133, R128, 0x2, 0x1f ;  /* 0x0c401f0080857f89 */ /* 0x000ea800000e0000 */
[----:B------:R-:W-:Y:S08]  /*8570*/  MUFU.EX2 R113, R113 ;  /* 0x0000007100717308 */ /* 0x000ff00000000800 */
[----:B------:R-:W-:Y:S08]  /*8580*/  MUFU.EX2 R116, R116 ;  /* 0x0000007400747308 */ /* 0x000ff00000000800 */
[----:B------:R-:W-:Y:S01]  /*8590*/  MUFU.EX2 R117, R117 ;  /* 0x0000007500757308 */ /* 0x000fe20000000800 */
[----:B--2---:R-:W-:-:S02]  /*85a0*/  FMNMX.FTZ R133, R128, R133, !PT ;  /* 0x0000008580857209 */ /* 0x004fc40007810000 */
[----:B------:R-:W-:-:S05]  /*85b0*/  FSEL R128, R11, RZ, P1 ;  /* 0x000000ff0b807208 */ /* 0x000fca0000800000 */
[----:B------:R-:W-:Y:S01]  /*85c0*/  MUFU.EX2 R88, R88 ;  /* 0x0000005800587308 */ /* 0x000fe20000000800 */
[----:B------:R-:W2:Y:S01]  /*85d0*/  SHFL.BFLY PT, R84, R133, 0x1, 0x1f ;  /* 0x0c201f0085547f89 */ /* 0x000ea200000e0000 */
[----:B------:R-:W-:-:S06]  /*85e0*/  FADD.FTZ R128, -R128, R3 ;  /* 0x0000000380807221 */ /* 0x000fcc0000010100 */
[----:B------:R-:W-:Y:S08]  /*85f0*/  MUFU.EX2 R3, R69 ;  /* 0x0000004500037308 */ /* 0x000ff00000000800 */
[----:B------:R-:W-:Y:S08]  /*8600*/  MUFU.EX2 R89, R89 ;  /* 0x0000005900597308 */ /* 0x000ff00000000800 */
[----:B------:R-:W-:Y:S01]  /*8610*/  MUFU.EX2 R92, R92 ;  /* 0x0000005c005c7308 */ /* 0x000fe20000000800 */
[----:B--2---:R-:W-:Y:S01]  /*8620*/  FMNMX.FTZ R12, R133, R84, !PT ;  /* 0x00000054850c7209 */ /* 0x004fe20007810000 */
[----:B------:R-:W-:-:S03]  /*8630*/  FMUL.FTZ R84, R128, UR41 ;  /* 0x0000002980547c20 */ /* 0x000fc60008410000 */
[C---:B------:R-:W-:Y:S01]  /*8640*/  FSETP.NEU.FTZ.AND P1, PT, R12.reuse, -INF , PT ;  /* 0xff8000000c00780b */ /* 0x040fe20003f3d000 */
[----:B------:R-:W-:-:S02]  /*8650*/  FFMA.FTZ R85, R12, R85, -8 ;  /* 0xc10000000c557423 */ /* 0x000fc40000010055 */
[----:B------:R-:W2:Y:S03]  /*8660*/  MUFU.EX2 R84, R84 ;  /* 0x0000005400547308 */ /* 0x000ea60000000800 */
[----:B------:R-:W-:-:S05]  /*8670*/  FSEL R128, R85, RZ, P1 ;  /* 0x000000ff55807208 */ /* 0x000fca0000800000 */
[--C-:B------:R-:W-:Y:S01]  /*8680*/  FFMA.FTZ R133, R126, UR41, -R128.reuse ;  /* 0x000000297e857c23 */ /* 0x100fe20008010880 */
[----:B------:R-:W-:-:S01]  /*8690*/  FFMA.FTZ R126, R127, UR41, -R128 ;  /* 0x000000297f7e7c23 */ /* 0x000fc20008010880 */
[----:B------:R-:W-:Y:S01]  /*86a0*/  FSEL R127, R12, RZ, P1 ;  /* 0x000000ff0c7f7208 */ /* 0x000fe20000800000 */
[----:B-1----:R-:W-:-:S01]  /*86b0*/  FFMA.FTZ R132, R13, UR41, -R128 ;  /* 0x000000290d847c23 */ /* 0x002fc20008010880 */
[--C-:B------:R-:W-:Y:S01]  /*86c0*/  FFMA.FTZ R13, R123, UR41, -R128.reuse ;  /* 0x000000297b0d7c23 */ /* 0x100fe20008010880 */
[----:B------:R2:W-:Y:S01]  /*86d0*/  MUFU.EX2 R69, R133 ;  /* 0x0000008500457308 */ /* 0x0005e20000000800 */
[----:B------:R-:W-:-:S01]  /*86e0*/  FFMA.FTZ R85, R130, UR41, -R128 ;  /* 0x0000002982557c23 */ /* 0x000fc20008010880 */
[----:B------:R-:W-:Y:S01]  /*86f0*/  FADD.FTZ R127, -R127, R0 ;  /* 0x000000007f7f7221 */ /* 0x000fe20000010100 */
[----:B------:R-:W-:-:S01]  /*8700*/  FFMA.FTZ R130, R131, UR41, -R128 ;  /* 0x0000002983827c23 */ /* 0x000fc20008010880 */
[--C-:B------:R-:W-:Y:S01]  /*8710*/  FFMA.FTZ R123, R134, UR41, -R128.reuse ;  /* 0x00000029867b7c23 */ /* 0x100fe20008010880 */
[----:B------:R-:W-:-:S01]  /*8720*/  FFMA.FTZ R134, R135, UR41, -R128 ;  /* 0x0000002987867c23 */ /* 0x000fc20008010880 */
[----:B------:R-:W-:Y:S01]  /*8730*/  FMUL.FTZ R127, R127, UR41 ;  /* 0x000000297f7f7c20 */ /* 0x000fe20008410000 */
[----:B------:R-:W-:-:S01]  /*8740*/  FFMA.FTZ R131, R94, UR41, -R128 ;  /* 0x000000295e837c23 */ /* 0x000fc20008010880 */
[----:B------:R-:W-:Y:S01]  /*8750*/  MUFU.EX2 R132, R132 ;  /* 0x0000008400847308 */ /* 0x000fe20000000800 */
[----:B--2---:R-:W-:-:S01]  /*8760*/  FFMA.FTZ R133, R84, R6, R15 ;  /* 0x0000000654857223 */ /* 0x004fc2000001000f */
[--C-:B------:R-:W-:Y:S01]  /*8770*/  FFMA.FTZ R94, R98, UR41, -R128.reuse ;  /* 0x00000029625e7c23 */ /* 0x100fe20008010880 */
[----:B------:R-:W-:-:S01]  /*8780*/  FFMA.FTZ R98, R102, UR41, -R128 ;  /* 0x0000002966627c23 */ /* 0x000fc20008010880 */
[----:B------:R-:W-:Y:S01]  /*8790*/  FFMA.FTZ R106, R106, UR41, -R128 ;  /* 0x000000296a6a7c23 */ /* 0x000fe20008010880 */
[----:B------:R-:W-:-:S01]  /*87a0*/  FADD.FTZ R133, R14, R133 ;  /* 0x000000850e857221 */ /* 0x000fc20000010000 */
[--C-:B------:R-:W-:Y:S01]  /*87b0*/  FFMA.FTZ R107, R107, UR41, -R128.reuse ;  /* 0x000000296b6b7c23 */ /* 0x100fe20008010880 */
[----:B------:R-:W-:-:S01]  /*87c0*/  FFMA.FTZ R110, R110, UR41, -R128 ;  /* 0x000000296e6e7c23 */ /* 0x000fc20008010880 */
[----:B------:R-:W1:Y:S01]  /*87d0*/  MUFU.EX2 R127, R127 ;  /* 0x0000007f007f7308 */ /* 0x000e620000000800 */
[----:B------:R-:W-:-:S01]  /*87e0*/  FADD.FTZ R102, R120, R133 ;  /* 0x0000008578667221 */ /* 0x000fc20000010000 */
[--C-:B------:R-:W-:Y:S01]  /*87f0*/  FFMA.FTZ R111, R111, UR41, -R128.reuse ;  /* 0x000000296f6f7c23 */ /* 0x100fe20008010880 */
[----:B------:R-:W-:-:S01]  /*8800*/  FFMA.FTZ R114, R114, UR41, -R128 ;  /* 0x0000002972727c23 */ /* 0x000fc20008010880 */
[--C-:B------:R-:W-:Y:S01]  /*8810*/  FFMA.FTZ R115, R115, UR41, -R128.reuse ;  /* 0x0000002973737c23 */ /* 0x100fe20008010880 */
[----:B------:R-:W-:-:S01]  /*8820*/  FFMA.FTZ R118, R118, UR41, -R128 ;  /* 0x0000002976767c23 */ /* 0x000fc20008010880 */
[--C-:B------:R-:W-:Y:S01]  /*8830*/  FFMA.FTZ R119, R119, UR41, -R128.reuse ;  /* 0x0000002977777c23 */ /* 0x100fe20008010880 */
[----:B------:R-:W-:-:S01]  /*8840*/  FFMA.FTZ R90, R90, UR41, -R128 ;  /* 0x000000295a5a7c23 */ /* 0x000fc20008010880 */
[----:B------:R-:W2:Y:S01]  /*8850*/  MUFU.EX2 R13, R13 ;  /* 0x0000000d000d7308 */ /* 0x000ea20000000800 */
[----:B------:R-:W-:-:S01]  /*8860*/  FFMA.FTZ R91, R91, UR41, -R128 ;  /* 0x000000295b5b7c23 */ /* 0x000fc20008010880 */
[--C-:B------:R-:W-:Y:S01]  /*8870*/  FFMA.FTZ R95, R95, UR41, -R128.reuse ;  /* 0x000000295f5f7c23 */ /* 0x100fe20008010880 */
[----:B------:R-:W-:-:S01]  /*8880*/  FFMA.FTZ R99, R99, UR41, -R128 ;  /* 0x0000002963637c23 */ /* 0x000fc20008010880 */
[--C-:B------:R-:W-:Y:S01]  /*8890*/  FFMA.FTZ R103, R103, UR41, -R128.reuse ;  /* 0x0000002967677c23 */ /* 0x100fe20008010880 */
[----:B------:R-:W-:-:S01]  /*88a0*/  FFMA.FTZ R74, R74, UR41, -R128 ;  /* 0x000000294a4a7c23 */ /* 0x000fc20008010880 */
[--C-:B------:R-:W-:Y:S01]  /*88b0*/  FFMA.FTZ R75, R75, UR41, -R128.reuse ;  /* 0x000000294b4b7c23 */ /* 0x100fe20008010880 */
[----:B------:R-:W-:-:S01]  /*88c0*/  FFMA.FTZ R78, R78, UR41, -R128 ;  /* 0x000000294e4e7c23 */ /* 0x000fc20008010880 */
[----:B------:R-:W3:Y:S01]  /*88d0*/  MUFU.EX2 R126, R126 ;  /* 0x0000007e007e7308 */ /* 0x000ee20000000800 */
        /* <DEDUP_REMOVED lines=8> */
[----:B--2---:R-:W-:-:S01]  /*8960*/  FADD.FTZ R6, R13, R6 ;  /* 0x000000060d067221 */ /* 0x004fc20000010000 */
[--C-:B------:R-:W-:Y:S01]  /*8970*/  FFMA.FTZ R59, R59, UR41, -R128.reuse ;  /* 0x000000293b3b7c23 */ /* 0x100fe20008010880 */
[----:B------:R-:W-:-:S01]  /*8980*/  FFMA.FTZ R62, R62, UR41, -R128 ;  /* 0x000000293e3e7c23 */ /* 0x000fc20008010880 */
[----:B------:R-:W-:Y:S01]  /*8990*/  FFMA.FTZ R63, R63, UR41, -R128 ;  /* 0x000000293f3f7c23 */ /* 0x000fe20008010880 */
[----:B------:R-:W-:-:S01]  /*89a0*/  FADD.FTZ R5, R69, R6 ;  /* 0x0000000645057221 */ /* 0x000fc20000010000 */
[--C-:B------:R-:W-:Y:S01]  /*89b0*/  FFMA.FTZ R66, R66, UR41, -R128.reuse ;  /* 0x0000002942427c23 */ /* 0x100fe20008010880 */
[----:B------:R-:W-:-:S01]  /*89c0*/  FFMA.FTZ R67, R67, UR41, -R128 ;  /* 0x0000002943437c23 */ /* 0x000fc20008010880 */
[----:B------:R-:W2:Y:S01]  /*89d0*/  MUFU.EX2 R130, R130 ;  /* 0x0000008200827308 */ /* 0x000ea20000000800 */
[----:B---3--:R-:W-:-:S01]  /*89e0*/  FADD.FTZ R6, R126, R5 ;  /* 0x000000057e067221 */ /* 0x008fc20000010000 */
[--C-:B------:R-:W-:Y:S01]  /*89f0*/  FFMA.FTZ R70, R70, UR41, -R128.reuse ;  /* 0x0000002946467c23 */ /* 0x100fe20008010880 */
[----:B------:R-:W-:-:S05]  /*8a00*/  FFMA.FTZ R71, R71, UR41, -R128 ;  /* 0x0000002947477c23 */ /* 0x000fca0008010880 */
[----:B------:R-:W3:Y:S01]  /*8a10*/  MUFU.EX2 R123, R123 ;  /* 0x0000007b007b7308 */ /* 0x000ee20000000800 */
[----:B-1----:R-:W-:-:S07]  /*8a20*/  FADD.FTZ R5, R85, R6 ;  /* 0x0000000655057221 */ /* 0x002fce0000010000 */
[----:B------:R-:W1:Y:S01]  /*8a30*/  MUFU.EX2 R134, R134 ;  /* 0x0000008600867308 */ /* 0x000e620000000800 */
[----:B--2---:R-:W-:-:S07]  /*8a40*/  FADD.FTZ R6, R130, R5 ;  /* 0x0000000582067221 */ /* 0x004fce0000010000 */
[----:B------:R2:W-:Y:S01]  /*8a50*/  MUFU.EX2 R0, R131 ;  /* 0x0000008300007308 */ /* 0x0005e20000000800 */
[----:B---3--:R-:W-:-:S07]  /*8a60*/  FADD.FTZ R5, R123, R6 ;  /* 0x000000067b057221 */ /* 0x008fce0000010000 */
[----:B------:R-:W3:Y:S01]  /*8a70*/  MUFU.EX2 R106, R106 ;  /* 0x0000006a006a7308 */ /* 0x000ee20000000800 */
[----:B--2---:R-:W-:-:S01]  /*8a80*/  FADD.FTZ R131, R121, R102 ;  /* 0x0000006679837221 */ /* 0x004fc20000010000 */
[----:B-1----:R-:W-:-:S03]  /*8a90*/  FADD.FTZ R5, R134, R5 ;  /* 0x0000000586057221 */ /* 0x002fc60000010000 */
[----:B------:R-:W-:-:S03]  /*8aa0*/  FADD.FTZ R102, R122, R131 ;  /* 0x000000837a667221 */ /* 0x000fc60000010000 */
[----:B------:R-:W1:Y:S01]  /*8ab0*/  MUFU.EX2 R107, R107 ;  /* 0x0000006b006b7308 */ /* 0x000e620000000800 */
[----:B------:R-:W-:-:S04]  /*8ac0*/  FADD.FTZ R131, R125, R102 ;  /* 0x000000667d837221 */ /* 0x000fc80000010000 */
[----:B------:R-:W-:-:S03]  /*8ad0*/  FADD.FTZ R102, R124, R131 ;  /* 0x000000837c667221 */ /* 0x000fc60000010000 */
[----:B------:R-:W2:Y:S01]  /*8ae0*/  MUFU.EX2 R110, R110 ;  /* 0x0000006e006e7308 */ /* 0x000ea20000000800 */
[----:B------:R-:W-:-:S01]  /*8af0*/  FADD.FTZ R131, R129, R102 ;  /* 0x0000006681837221 */ /* 0x000fc20000010000 */
[----:B---3--:R-:W-:-:S03]  /*8b00*/  FADD.FTZ R102, R106, R5 ;  /* 0x000000056a667221 */ /* 0x008fc60000010000 */
[----:B------:R-:W-:-:S03]  /*8b10*/  FADD.FTZ R6, R104, R131 ;  /* 0x0000008368067221 */ /* 0x000fc60000010000 */
[----:B------:R-:W3:Y:S01]  /*8b20*/  MUFU.EX2 R111, R111 ;  /* 0x0000006f006f7308 */ /* 0x000ee20000000800 */
[----:B------:R-:W-:-:S01]  /*8b30*/  FADD.FTZ R5, R105, R6 ;  /* 0x0000000669057221 */ /* 0x000fc20000010000 */
[----:B-1----:R-:W-:-:S03]  /*8b40*/  FADD.FTZ R131, R107, R102 ;  /* 0x000000666b837221 */ /* 0x002fc60000010000 */
[----:B------:R-:W-:-:S03]  /*8b50*/  FADD.FTZ R6, R108, R5 ;  /* 0x000000056c067221 */ /* 0x000fc60000010000 */
[----:B------:R-:W1:Y:S01]  /*8b60*/  MUFU.EX2 R114, R114 ;  /* 0x0000007200727308 */ /* 0x000e620000000800 */
[----:B--2---:R-:W-:-:S01]  /*8b70*/  FADD.FTZ R102, R110, R131 ;  /* 0x000000836e667221 */ /* 0x004fc20000010000 */
[----:B------:R-:W-:-:S04]  /*8b80*/  FADD.FTZ R5, R109, R6 ;  /* 0x000000066d057221 */ /* 0x000fc80000010000 */
[----:B------:R-:W-:Y:S02]  /*8b90*/  FADD.FTZ R6, R112, R5 ;  /* 0x0000000570067221 */ /* 0x000fe40000010000 */
        /* <DEDUP_REMOVED lines=10> */
[----:B------:R-:W-:-:S04]  /*8c40*/  FADD.FTZ R5, R89, R6 ;  /* 0x0000000659057221 */ /* 0x000fc80000010000 */
[----:B------:R-:W-:Y:S02]  /*8c50*/  FADD.FTZ R6, R92, R5 ;  /* 0x000000055c067221 */ /* 0x000fe40000010000 */
[----:B------:R-:W2:Y:S01]  /*8c60*/  MUFU.EX2 R90, R90 ;  /* 0x0000005a005a7308 */ /* 0x000ea20000000800 */
[----:B---3--:R-:W-:-:S07]  /*8c70*/  FADD.FTZ R102, R118, R131 ;  /* 0x0000008376667221 */ /* 0x008fce0000010000 */
[----:B------:R-:W3:Y:S01]  /*8c80*/  MUFU.EX2 R91, R91 ;  /* 0x0000005b005b7308 */ /* 0x000ee20000000800 */
[----:B-1----:R-:W-:-:S07]  /*8c90*/  FADD.FTZ R131, R119, R102 ;  /* 0x0000006677837221 */ /* 0x002fce0000010000 */
[----:B------:R-:W1:Y:S01]  /*8ca0*/  MUFU.EX2 R93, R93 ;  /* 0x0000005d005d7308 */ /* 0x000e620000000800 */
[----:B--2---:R-:W-:-:S07]  /*8cb0*/  FADD.FTZ R102, R90, R131 ;  /* 0x000000835a667221 */ /* 0x004fce0000010000 */
[----:B------:R-:W2:Y:S01]  /*8cc0*/  MUFU.EX2 R95, R95 ;  /* 0x0000005f005f7308 */ /* 0x000ea20000000800 */
[----:B---3--:R-:W-:-:S04]  /*8cd0*/  FADD.FTZ R131, R91, R102 ;  /* 0x000000665b837221 */ /* 0x008fc80000010000 */
[----:B------:R-:W-:-:S03]  /*8ce0*/  FADD.FTZ R102, R0, R131 ;  /* 0x0000008300667221 */ /* 0x000fc60000010000 */
        /* <DEDUP_REMOVED lines=25> */
[----:B-1----:R-:W-:-:S04]  /*8e80*/  FADD.FTZ R5, R73, R6 ;  /* 0x0000000649057221 */ /* 0x002fc80000010000 */
[----:B------:R-:W-:-:S03]  /*8e90*/  FADD.FTZ R6, R20, R5 ;  /* 0x0000000514067221 */ /* 0x000fc60000010000 */
        /* <DEDUP_REMOVED lines=49> */
[----:B--2---:R-:W-:-:S04]  /*91b0*/  FADD.FTZ R6, R68, R5 ;  /* 0x0000000544067221 */ /* 0x004fc80000010000 */
[----:B------:R-:W-:Y:S01]  /*91c0*/  FADD.FTZ R6, R3, R6 ;  /* 0x0000000603067221 */ /* 0x000fe20000010000 */
[----:B---3--:R-:W-:-:S04]  /*91d0*/  FADD.FTZ R102, R70, R131 ;  /* 0x0000008346667221 */ /* 0x008fc80000010000 */
[----:B-1----:R-:W-:Y:S01]  /*91e0*/  FADD.FTZ R5, R71, R102 ;  /* 0x0000006647057221 */ /* 0x002fe20000010000 */
[----:B------:R-:W-:Y:S06]  /*91f0*/  @!P0 BRA `(.L_x_661) ;  /* 0x0000000000048947 */ /* 0x000fec0003800000 */
[----:B------:R-:W-:Y:S01]  /*9200*/  BPT.TRAP 0x1 ;  /* 0x000000040000795c */ /* 0x000fe20000300000 */
.L_x_661:
[----:B------:R-:W-:Y:S01]  /*9210*/  UIADD3 UR6, UR11, 0x13260, URZ ;  /* 0x000132600b067890 */ /* 0x000fe2000fffe03f */
[----:B------:R-:W-:Y:S01]  /*9220*/  ISETP.GT.AND P1, PT, R4, UR26, PT ;  /* 0x0000001a04007c0c */ /* 0x000fe2000bf24270 */
[----:B------:R-:W-:Y:S01]  /*9230*/  UMOV UR37, UR24 ;  /* 0x0000001800257c82 */ /* 0x000fe20008000000 */
[----:B------:R-:W-:Y:S01]  /*9240*/  F2FP.SATFINITE.E4M3.F32.PACK_AB_MERGE_C R0, R95, R0, RZ ;  /* 0x000000005f00723e */ /* 0x000fe200048070ff */
[----:B------:R-:W-:Y:S01]  /*9250*/  UPRMT UR6, UR39, 0x654, UR6 ;  /* 0x0000065427067896 */ /* 0x000fe20008000006 */
[----:B------:R-:W-:Y:S01]  /*9260*/  F2FP.SATFINITE.E4M3.F32.PACK_AB_MERGE_C R3, R3, R68, RZ ;  /* 0x000000440303723e */ /* 0x000fe200048070ff */
[----:B------:R-:W-:Y:S01]  /*9270*/  UMOV UR38, UR25 ;  /* 0x0000001900267c82 */ /* 0x000fe20008000000 */
[----:B------:R-:W-:Y:S01]  /*9280*/  F2FP.SATFINITE.E4M3.F32.PACK_AB_MERGE_C R120, R121, R120, RZ ;  /* 0x000000787978723e */ /* 0x000fe200048070ff */
[-C--:B------:R-:W-:Y:S01]  /*9290*/  FMUL.FTZ R24, R24, R84.reuse ;  /* 0x0000005418187220 */ /* 0x080fe20000410000 */
[----:B------:R-:W-:Y:S01]  /*92a0*/  F2FP.SATFINITE.E4M3.F32.PACK_AB_MERGE_C R69, R126, R69, RZ ;  /* 0x000000457e45723e */ /* 0x000fe200048070ff */
[----:B------:R-:W-:Y:S01]  /*92b0*/  FMUL.FTZ R25, R25, R84 ;  /* 0x0000005419197220 */ /* 0x000fe20000410000 */
[----:B------:R-:W-:Y:S01]  /*92c0*/  F2FP.SATFINITE.E4M3.F32.PACK_AB_MERGE_C R124, R129, R124, RZ ;  /* 0x0000007c817c723e */ /* 0x000fe200048070ff */
[----:B------:R-:W-:Y:S01]  /*92d0*/  FMUL.FTZ R28, R28, R84 ;  /* 0x000000541c1c7220 */ /* 0x000fe20000410000 */
[----:B------:R-:W-:Y:S01]  /*92e0*/  F2FP.SATFINITE.E4M3.F32.PACK_AB_MERGE_C R123, R134, R123, RZ ;  /* 0x0000007b867b723e */ /* 0x000fe200048070ff */
[----:B------:R-:W-:Y:S01]  /*92f0*/  SYNCS.ARRIVE.TRANS64.RED.A1T0 RZ, [UR6], RZ ;  /* 0x000000ffffff79a7 */ /* 0x000fe20008100406 */
        /* <DEDUP_REMOVED lines=27> */
[----:B------:R-:W-:Y:S01]  /*94b0*/  VIADD R4, R4, 0xffffffff ;  /* 0xffffffff04047836 */ /* 0x000fe20000000000 */
[----:B------:R-:W-:Y:S01]  /*94c0*/  F2FP.SATFINITE.E4M3.F32.PACK_AB_MERGE_C R145, R91, R90, R0 ;  /* 0x0000005a5b91723e */ /* 0x000fe20004807000 */
[-C--:B------:R-:W-:Y:S01]  /*94d0*/  FMUL.FTZ R26, R26, R127.reuse ;  /* 0x0000007f1a1a7220 */ /* 0x080fe20000410000 */
        /* <DEDUP_REMOVED lines=29> */
[----:B------:R-:W-:Y:S01]  /*96b0*/  FMUL.FTZ R55, R55, R127 ;  /* 0x0000007f37377220 */ /* 0x000fe20000410000 */
[----:B------:R-:W-:Y:S01]  /*96c0*/  F2FP.SATFINITE.E4M3.F32.PACK_AB_MERGE_C R143, R83, R82, R86 ;  /* 0x00000052538f723e */ /* 0x000fe20004807056 */
[----:B------:R-:W-:Y:S01]  /*96d0*/  IMAD.MOV.U32 R0, RZ, RZ, R12 ;  /* 0x000000ffff007224 */ /* 0x000fe200078e000c */
[----:B------:R-:W-:Y:S01]  /*96e0*/  F2FP.SATFINITE.E4M3.F32.PACK_AB_MERGE_C R136, R57, R56, R60 ;  /* 0x000000383988723e */ /* 0x000fe2000480703c */
[----:B------:R-:W-:Y:S01]  /*96f0*/  IMAD.MOV.U32 R3, RZ, RZ, R11 ;  /* 0x000000ffff037224 */ /* 0x000fe200078e000b */
[----:B------:R-:W-:-:S02]  /*9700*/  F2FP.SATFINITE.E4M3.F32.PACK_AB_MERGE_C R137, R59, R58, R62 ;  /* 0x0000003a3b89723e */ /* 0x000fc4000480703e */
[----:B------:R-:W-:Y:S01]  /*9710*/  F2FP.SATFINITE.E4M3.F32.PACK_AB_MERGE_C R139, R67, R66, R70 ;  /* 0x00000042438b723e */ /* 0x000fe20004807046 */
[----:B------:R-:W-:Y:S06]  /*9720*/  @P1 BRA `(.L_x_662) ;  /* 0xffffffc000641947 */ /* 0x000fec000383ffff */
[----:B------:R-:W-:Y:S01]  /*9730*/  IMAD.MOV.U32 R0, RZ, RZ, R12 ;  /* 0x000000ffff007224 */ /* 0x000fe200078e000c */
[----:B------:R-:W-:Y:S01]  /*9740*/  UMOV UR38, UR25 ;  /* 0x0000001900267c82 */ /* 0x000fe20008000000 */
[----:B------:R-:W-:Y:S01]  /*9750*/  IMAD.MOV.U32 R3, RZ, RZ, R11 ;  /* 0x000000ffff037224 */ /* 0x000fe200078e000b */
[----:B------:R-:W-:-:S06]  /*9760*/  UMOV UR37, UR24 ;  /* 0x0000001800257c82 */ /* 0x000fcc0008000000 */
.L_x_644:
[----:B------:R-:W1:Y:S01]  /*9770*/  LDC R10, c[0x0][0x9e4] ;  /* 0x00027900ff0a7b82 */ /* 0x000e620000000800 */
[----:B------:R-:W-:Y:S01]  /*9780*/  VIADD R11, R22, -UR21 ;  /* 0x80000015160b7c36 */ /* 0x000fe20008000000 */
[----:B------:R-:W-:-:S04]  /*9790*/  LOP3.LUT R2, R2, 0xffffffef, RZ, 0xc0, !PT ;  /* 0xffffffef02027812 */ /* 0x000fc800078ec0ff */
[----:B------:R-:W-:Y:S02]  /*97a0*/  R2UR UR6, R11 ;  /* 0x000000000b0672ca */ /* 0x000fe400000e0000 */
[----:B-1----:R-:W-:-:S13]  /*97b0*/  ISETP.GE.AND P1, PT, R10, 0x1, PT ;  /* 0x000000010a00780c */ /* 0x002fda0003f26270 */
[----:B------:R-:W-:Y:S01]  /*97c0*/  @P1 LOP3.LUT R2, R2, 0x10, RZ, 0xfc, !PT ;  /* 0x0000001002021812 */ /* 0x000fe200078efcff */
[----:B------:R-:W-:Y:S06]  /*97d0*/  @!P1 BRA `(.L_x_663) ;  /* 0x0000000000449947 */ /* 0x000fec0003800000 */
        /* <DEDUP_REMOVED lines=9> */
.L_x_664:
[----:B------:R-:W-:-:S13]  /*9870*/  ISETP.NE.AND P1, PT, R10, 0x1, PT ;  /* 0x000000010a00780c */ /* 0x000fda0003f25270 */
[----:B------:R-:W1:Y:S02]  /*9880*/  @P1 LDC.64 R12, c[0x0][0x9e8] ;  /* 0x00027a00ff0c1b82 */ /* 0x000e640000000a00 */
[----:B-1----:R-:W-:-:S05]  /*9890*/  @P1 IMAD.HI.U32 R12, R22, R12, RZ ;  /* 0x0000000c160c1227 */ /* 0x002fca00078e00ff */
[----:B------:R-:W-:-:S07]  /*98a0*/  @P1 SHF.R.U32.HI R22, RZ, R13, R12 ;  /* 0x0000000dff161219 */ /* 0x000fce000001160c */
.L_x_665:
[----:B------:R-:W-:-:S05]  /*98b0*/  IMAD R22, R22, R10, RZ ;  /* 0x0000000a16167224 */ /* 0x000fca00078e02ff */
[----:B------:R-:W-:-:S13]  /*98c0*/  R2UR UR7, R22 ;  /* 0x00000000160772ca */ /* 0x000fda00000e0000 */
[----:B------:R-:W-:-:S04]  /*98d0*/  UISETP.LT.AND UP0, UPT, UR6, UR7, UPT ;  /* 0x000000070600728c */ /* 0x000fc8000bf01270 */
[----:B------:R-:W-:-:S12]  /*98e0*/  USEL UR6, UR6, UR7, !UP0 ;  /* 0x0000000706067287 */ /* 0x000fd8000c000000 */
.L_x_663:
[----:B------:R-:W-:-:S04]  /*98f0*/  UIADD3 UR6, UR6, 0x9f, URZ ;  /* 0x0000009f06067890 */ /* 0x000fc8000fffe03f */
[----:B------:R-:W-:-:S04]  /*9900*/  UIMAD.WIDE UR6, UR6, 0x66666667, URZ ;  /* 0x66666667060678a5 */ /* 0x000fc8000f8e023f */
[----:B------:R-:W-:-:S04]  /*9910*/  USHF.R.U32.HI UR6, URZ, 0x1f, UR7 ;  /* 0x0000001f3f067899 */ /* 0x000fc80008011607 */
[----:B------:R-:W-:-:S04]  /*9920*/  ULEA.HI.SX32 UR6, UR7, UR6, 0x1a ;  /* 0x0000000607067291 */ /* 0x000fc8000f8fd23f */
[----:B------:R-:W-:-:S04]  /*9930*/  UISETP.LT.AND UP0, UPT, UR45, UR6, UPT ;  /* 0x000000062d00728c */ /* 0x000fc8000bf01270 */
[----:B------:R-:W-:-:S06]  /*9940*/  USEL UR20, UR45, UR6, !UP0 ;  /* 0x000000062d147287 */ /* 0x000fcc000c000000 */
[----:B------:R-:W-:-:S13]  /*9950*/  ISETP.GE.AND P1, PT, R4, UR20, PT ;  /* 0x0000001404007c0c */ /* 0x000fda000bf26270 */
[----:B------:R-:W-:Y:S05]  /*9960*/  @!P1 BRA `(.L_x_666) ;  /* 0x0000002000a09947 */ /* 0x000fea0003800000 */
[----:B------:R-:W-:Y:S01]  /*9970*/  IMAD.MOV.U32 R13, RZ, RZ, R0 ;  /* 0x000000ffff0d7224 */ /* 0x000fe200078e0000 */
[----:B------:R-:W-:Y:S01]  /*9980*/  UMOV UR22, UR37 ;  /* 0x0000002500167c82 */ /* 0x000fe20008000000 */
[----:B------:R-:W-:Y:S01]  /*9990*/  IMAD.MOV.U32 R11, RZ, RZ, R3 ;  /* 0x000000ffff0b7224 */ /* 0x000fe200078e0003 */
[----:B------:R-:W-:-:S06]  /*99a0*/  UMOV UR21, UR38 ;  /* 0x0000002600157c82 */ /* 0x000fcc0008000000 */
.L_x_676:
[----:B------:R-:W-:-:S04]  /*99b0*/  UIADD3 UR38, UR21, 0x1, URZ ;  /* 0x0000000115267890 */ /* 0x000fc8000fffe03f */
[----:B------:R-:W-:-:S04]  /*99c0*/  UISETP.NE.AND UP0, UPT, UR38, 0x2, UPT ;  /* 0x000000022600788c */ /* 0x000fc8000bf05270 */
[----:B------:R-:W-:Y:S02]  /*99d0*/  USEL UR37, URZ, 0x1, UP0 ;  /* 0x000000013f257887 */ /* 0x000fe40008000000 */
[----:B------:R-:W-:Y:S02]  /*99e0*/  USEL UR38, UR38, URZ, UP0 ;  /* 0x0000003f26267287 */ /* 0x000fe40008000000 */
[----:B------:R-:W-:Y:S01]  /*99f0*/  ULOP3.LUT UR37, UR22, UR37, URZ, 0x3c, !UPT ;  /* 0x0000002516257292 */ /* 0x000fe2000f8e3c3f */
[----:B------:R-:W-:Y:S11]  /*9a00*/  @!P0 BRA `(.L_x_667) ;  /* 0x0000000000048947 */ /* 0x000ff60003800000 */
[----:B------:R-:W-:Y:S01]  /*9a10*/  BPT.TRAP 0x1 ;  /* 0x000000040000795c */ /* 0x000fe20000300000 */
.L_x_667:
[----:B------:R-:W-:Y:S01]  /*9a20*/  ULEA UR6, UR38, UR40, 0x3 ;  /* 0x0000002826067291 */ /* 0x000fe2000f8e183f */
[----:B------:R-:W-:-:S05]  /*9a30*/  IMAD.U32 R0, RZ, RZ, UR37 ;  /* 0x00000025ff007e24 */ /* 0x000fca000f8e00ff */
[----:B------:R-:W-:-:S04]  /*9a40*/  SHF.L.U32 R0, R0, 0x1f, RZ ;  /* 0x0000001f00007819 */ /* 0x000fc800000006ff */
[----:B------:R1:W2:Y:S01]  /*9a50*/  SYNCS.PHASECHK.TRANS64.TRYWAIT P1, [UR6+0x13230], R0 ;  /* 0x01323000ff0075a7 */ /* 0x0002a20008020146 */
[----:B------:R-:W-:Y:S05]  /*9a60*/  @!P0 BRA `(.L_x_668) ;  /* 0x0000000000048947 */ /* 0x000fea0003800000 */
[----:B------:R-:W-:Y:S01]  /*9a70*/  BPT.TRAP 0x1 ;  /* 0x000000040000795c */ /* 0x000fe20000300000 */
.L_x_668:
[----:B--2---:R-:W-:Y:S05]  /*9a80*/  @P1 BRA `(.L_x_669) ;  /* 0x0000000000081947 */ /* 0x004fea0003800000 */
[----:B------:R-:W2:Y:S02]  /*9a90*/  SYNCS.PHASECHK.TRANS64.TRYWAIT P1, [UR6+0x13230], R0 ;  /* 0x01323000ff0075a7 */ /* 0x000ea40008020146 */
[----:B--2---:R-:W-:Y:S05]  /*9aa0*/  @!P1 BRA `(.L_x_670) ;  /* 0x000000a800c89947 */ /* 0x004fea0003800000 */
.L_x_669:
        /* <DEDUP_REMOVED lines=64> */
.L_x_671:
[----:B------:R-:W-:Y:S01]  /*9eb0*/  ULEA UR11, UR21, UR40, 0x3 ;  /* 0x00000028150b7291 */ /* 0x000fe2000f8e183f */
[----:B-12---:R-:W-:-:S05]  /*9ec0*/  IMAD.U32 R0, RZ, RZ, UR22 ;  /* 0x00000016ff007e24 */ /* 0x006fca000f8e00ff */
[----:B------:R-:W-:-:S04]  /*9ed0*/  SHF.L.U32 R0, R0, 0x1f, RZ ;  /* 0x0000001f00007819 */ /* 0x000fc800000006ff */
[----:B------:R1:W2:Y:S01]  /*9ee0*/  SYNCS.PHASECHK.TRANS64.TRYWAIT P1, [UR11+0x13250], R0 ;  /* 0x01325000ff0075a7 */ /* 0x0002a2000802014b */
[----:B------:R-:W-:Y:S05]  /*9ef0*/  @!P0 BRA `(.L_x_672) ;  /* 0x0000000000048947 */ /* 0x000fea0003800000 */
[----:B------:R-:W-:Y:S01]  /*9f00*/  BPT.TRAP 0x1 ;  /* 0x000000040000795c */ /* 0x000fe20000300000 */
.L_x_672:
[----:B--2---:R-:W-:Y:S05]  /*9f10*/  @P1 BRA `(.L_x_673) ;  /* 0x0000000000081947 */ /* 0x004fea0003800000 */
[----:B------:R-:W2:Y:S02]  /*9f20*/  SYNCS.PHASECHK.TRANS64.TRYWAIT P1, [UR11+0x13250], R0 ;  /* 0x01325000ff0075a7 */ /* 0x000ea4000802014b */
[----:B--2---:R-:W-:Y:S05]  /*9f30*/  @!P1 BRA `(.L_x_674) ;  /* 0x000000a400bc9947 */ /* 0x004fea0003800000 */
.L_x_673:
[----:B-12---:R-:W-:Y:S01]  /*9f40*/  FMNMX.FTZ R0, R120, R11, !PT ;  /* 0x0000000b78007209 */ /* 0x006fe20007810000 */
[----:B------:R-:W-:Y:S01]  /*9f50*/  UIADD3 UR6, UR40, 0x1000, URZ ;  /* 0x0000100028067890 */ /* 0x000fe2000fffe03f */
[----:B------:R-:W-:Y:S01]  /*9f60*/  FMNMX.FTZ R12, R122, R13, !PT ;  /* 0x0000000d7a0c7209 */ /* 0x000fe20007810000 */
[----:B------:R-:W-:Y:S01]  /*9f70*/  WARPGROUP.ARRIVE ;  /* 0x00000000000079c5 */ /* 0x000fe20000000000 */
[----:B------:R-:W-:Y:S01]  /*9f80*/  FMNMX.FTZ R3, R121, R0, !PT ;  /* 0x0000000079037209 */ /* 0x000fe20007810000 */
[----:B------:R-:W-:Y:S01]  /*9f90*/  USHF.R.U32.HI UR6, URZ, 0x4, UR6 ;  /* 0x000000043f067899 */ /* 0x000fe20008011606 */
[----:B------:R-:W-:Y:S01]  /*9fa0*/  FMNMX.FTZ R15, R123, R12, !PT ;  /* 0x0000000c7b0f7209 */ /* 0x000fe20007810000 */
[----:B------:R-:W-:Y:S01]  /*9fb0*/  UMOV UR7, 0xc0000010 ;  /* 0xc000001000077882 */ /* 0x000fe20000000000 */
[----:B------:R-:W-:Y:S01]  /*9fc0*/  FMNMX.FTZ R0, R124, R3, !PT ;  /* 0x000000037c007209 */ /* 0x000fe20007810000 */
        /* <DEDUP_REMOVED lines=58> */
[----:B------:R-:W-:-:S05]  /*a370*/  FMNMX.FTZ R3, R77, R0, !PT ;  /* 0x000000004d037209 */ /* 0x000fca0007810000 */
[----:B------:R-:W1:Y:S01]  /*a380*/  S2R R155, SR_TID.X ;  /* 0x00000000009b7919 */ /* 0x000e620000002100 */
        /* <DEDUP_REMOVED lines=28> */
[----:B-1----:R-:W-:Y:S01]  /*a550*/  LOP3.LUT P1, RZ, R155, 0x7f, RZ, 0xc0, !PT ;  /* 0x0000007f9bff7812 */ /* 0x002fe2000782c0ff */
[----:B------:R-:W1:Y:S04]  /*a560*/  SHFL.BFLY PT, R3, R14, 0x2, 0x1f ;  /* 0x0c401f000e037f89 */ /* 0x000e6800000e0000 */
[----:B------:R-:W2:Y:S01]  /*a570*/  SHFL.BFLY PT, R21, R12, 0x2, 0x1f ;  /* 0x0c401f000c157f89 */ /* 0x000ea200000e0000 */
[----:B-1----:R-:W-:Y:S01]  /*a580*/  FMNMX.FTZ R15, R14, R3, !PT ;  /* 0x000000030e0f7209 */ /* 0x002fe20007810000 */
[----:B------:R-:W-:Y:S01]  /*a590*/  IMAD.U32 R14, RZ, RZ, UR41 ;  /* 0x00000029ff0e7e24 */ /* 0x000fe2000f8e00ff */
[----:B--2---:R-:W-:-:S03]  /*a5a0*/  FMNMX.FTZ R21, R12, R21, !PT ;  /* 0x000000150c157209 */ /* 0x004fc60007810000 */
[----:B------:R-:W1:Y:S01]  /*a5b0*/  SHFL.BFLY PT, R0, R15, 0x1, 0x1f ;  /* 0x0c201f000f007f89 */ /* 0x000e6200000e0000 */
[----:B------:R-:W-:Y:S02]  /*a5c0*/  WARPGROUP.DEPBAR.LE gsb0, 0x0 ;  /* 0x00008000000079c5 */ /* 0x000fe40000010000 */
[----:B------:R-:W-:Y:S01]  /*a5d0*/  WARPGROUP.ARRIVE ;  /* 0x00000000000079c5 */ /* 0x000fe20000000000 */
[----:B------:R-:W2:Y:S05]  /*a5e0*/  SHFL.BFLY PT, R18, R21, 0x1, 0x1f ;  /* 0x0c201f0015127f89 */ /* 0x000eaa00000e0000 */
[----:B------:R-:W-:Y:S01]  /*a5f0*/  QGMMA.64x64x32.F32.E4M3.E4M3 R24, R144, gdesc[UR4], R24, gsb0 ;  /* 0x00e0000490187df3 */ /* 0x000fe20008000818 */
[----:B------:R-:W-:Y:S01]  /*a600*/  UIADD3 UR6, UR10, 0x180, URZ ;  /* 0x000001800a067890 */ /* 0x000fe2000fffe03f */
[----:B------:R-:W-:Y:S01]  /*a610*/  UMOV UR7, 0xc0000010 ;  /* 0xc000001000077882 */ /* 0x000fe20000000000 */
[----:B-1----:R-:W-:-:S02]  /*a620*/  FMNMX.FTZ R3, R15, R0, !PT ;  /* 0x000000000f037209 */ /* 0x002fc40007810000 */
[----:B--2---:R-:W-:-:S03]  /*a630*/  FMNMX.FTZ R0, R21, R18, !PT ;  /* 0x0000001215007209 */ /* 0x004fc60007810000 */
[----:B------:R-:W-:Y:S02]  /*a640*/  FADD.FTZ R11, -R3, R11 ;  /* 0x0000000b030b7221 */ /* 0x000fe40000010100 */
[----:B------:R-:W-:-:S01]  /*a650*/  FADD.FTZ R12, -R0, R13 ;  /* 0x0000000d000c7221 */ /* 0x000fc20000010100 */
[----:B------:R-:W-:Y:S01]  /*a660*/  FFMA.FTZ R13, R3, R14, -8 ;  /* 0xc1000000030d7423 */ /* 0x000fe2000001000e */
[----:B------:R-:W-:Y:S02]  /*a670*/  FMUL.FTZ R11, R11, UR41 ;  /* 0x000000290b0b7c20 */ /* 0x000fe40008410000 */
[----:B------:R-:W-:Y:S01]  /*a680*/  FMUL.FTZ R12, R12, UR41 ;  /* 0x000000290c0c7c20 */ /* 0x000fe20008410000 */
        /* <DEDUP_REMOVED lines=46> */
[----:B------:R-:W-:Y:S01]  /*a970*/  FFMA.FTZ R123, R127, UR41, -R69 ;  /* 0x000000297f7b7c23 */ /* 0x000fe20008010845 */
[----:B------:R-:W-:-:S02]  /*a980*/  WARPGROUP.DEPBAR.LE gsb0, 0x0 ;  /* 0x00008000000079c5 */ /* 0x000fc40000010000 */
[----:B------:R-:W1:Y:S01]  /*a990*/  MUFU.EX2 R14, R14 ;  /* 0x0000000e000e7308 */ /* 0x000e620000000800 */
[----:B------:R-:W-:-:S01]  /*a9a0*/  FFMA.FTZ R124, R130, UR41, -R69 ;  /* 0x00000029827c7c23 */ /* 0x000fc20008010845 */
[----:B------:R-:W-:Y:S01]  /*a9b0*/  WARPGROUP.ARRIVE ;  /* 0x00000000000079c5 */ /* 0x000fe20000000000 */
[----:B------:R-:W-:-:S01]  /*a9c0*/  FFMA.FTZ R127, R131, UR41, -R69 ;  /* 0x00000029837f7c23 */ /* 0x000fc20008010845 */
[--C-:B------:R-:W-:Y:S01]  /*a9d0*/  FFMA.FTZ R126, R134, UR41, -R69.reuse ;  /* 0x00000029867e7c23 */ /* 0x100fe20008010845 */
[----:B------:R-:W-:-:S01]  /*a9e0*/  FFMA.FTZ R131, R135, UR41, -R69 ;  /* 0x0000002987837c23 */ /* 0x000fc20008010845 */
[--C-:B------:R-:W-:Y:S01]  /*a9f0*/  FFMA.FTZ R106, R106, UR41, -R69.reuse ;  /* 0x000000296a6a7c23 */ /* 0x100fe20008010845 */
[----:B------:R-:W-:-:S01]  /*aa00*/  FFMA.FTZ R107, R107, UR41, -R69 ;  /* 0x000000296b6b7c23 */ /* 0x000fc20008010845 */
        /* <DEDUP_REMOVED lines=17> */
[----:B------:R-:W-:Y:S01]  /*ab20*/  UIADD3 UR6, UR10, 0x200, URZ ;  /* 0x000002000a067890 */ /* 0x000fe2000fffe03f */
[--C-:B------:R-:W-:Y:S01]  /*ab30*/  FFMA.FTZ R102, R102, UR41, -R69.reuse ;  /* 0x0000002966667c23 */ /* 0x100fe20008010845 */
[----:B------:R-:W-:-:S01]  /*ab40*/  FFMA.FTZ R103, R103, UR41, -R69 ;  /* 0x0000002967677c23 */ /* 0x000fc20008010845 */
[----:B------:R-:W-:Y:S01]  /*ab50*/  UMOV UR7, 0xc0000010 ;  /* 0xc000001000077882 */ /* 0x000fe20000000000 */
[----:B------:R-:W-:-:S01]  /*ab60*/  FFMA.FTZ R74, R74, UR41, -R69 ;  /* 0x000000294a4a7c23 */ /* 0x000fc20008010845 */
[--C-:B------:R-:W-:Y:S01]  /*ab70*/  FFMA.FTZ R75, R75, UR41, -R69.reuse ;  /* 0x000000294b4b7c23 */ /* 0x100fe20008010845 */
        /* <DEDUP_REMOVED lines=19> */
[----:B------:R-:W-:-:S06]  /*acb0*/  FFMA.FTZ R69, R71, UR41, -R69 ;  /* 0x0000002947457c23 */ /* 0x000fcc0008010845 */
        /* <DEDUP_REMOVED lines=117> */
[----:B---3--:R-:W-:-:S01]  /*b410*/  FADD.FTZ R6, R84, R5 ;  /* 0x0000000554067221 */ /* 0x008fc20000010000 */
[----:B------:R-:W-:-:S05]  /*b420*/  IMAD.U32 R5, RZ, RZ, UR38 ;  /* 0x00000026ff057e24 */ /* 0x000fca000f8e00ff */
[----:B------:R-:W-:Y:S01]  /*b430*/  @!P1 LEA R5, R5, UR40, 0x3 ;  /* 0x0000002805059c11 */ /* 0x000fe2000f8e18ff */
[----:B------:R-:W3:Y:S01]  /*b440*/  MUFU.EX2 R87, R87 ;  /* 0x0000005700577308 */ /* 0x000ee20000000800 */
[----:B--2---:R-:W-:-:S03]  /*b450*/  FADD.FTZ R128, R86, R133 ;  /* 0x0000008556807221 */ /* 0x004fc60000010000 */
[----:B------:R-:W-:-:S04]  /*b460*/  @!P1 VIADD R5, R5, 0x13240 ;  /* 0x0001324005059836 */ /* 0x000fc80000000000 */
[----:B------:R-:W2:Y:S01]  /*b470*/  MUFU.EX2 R56, R56 ;  /* 0x0000003800387308 */ /* 0x000ea20000000800 */
[----:B-1----:R-:W-:-:S01]  /*b480*/  FADD.FTZ R133, R85, R6 ;  /* 0x0000000655857221 */ /* 0x002fc20000010000 */
[----:B------:R-:W-:-:S04]  /*b490*/  @!P1 PRMT R5, RZ, 0x654, R5 ;  /* 0x00000654ff059816 */ /* 0x000fc80000000005 */
[----:B------:R1:W-:Y:S02]  /*b4a0*/  @!P1 SYNCS.ARRIVE.TRANS64.RED.A1T0 RZ, [R5+URZ], RZ ;  /* 0x000000ff05ff99a7 */ /* 0x0003e4000810043f */
[----:B------:R-:W4:Y:S01]  /*b4b0*/  MUFU.EX2 R58, R58 ;  /* 0x0000003a003a7308 */ /* 0x000f220000000800 */
[----:B---3--:R-:W-:-:S07]  /*b4c0*/  FADD.FTZ R135, R87, R128 ;  /* 0x0000008057877221 */ /* 0x008fce0000010000 */
[----:B------:R-:W3:Y:S01]  /*b4d0*/  MUFU.EX2 R57, R57 ;  /* 0x0000003900397308 */ /* 0x000ee20000000800 */
[----:B--2---:R-:W-:-:S07]  /*b4e0*/  FADD.FTZ R6, R56, R133 ;  /* 0x0000008538067221 */ /* 0x004fce0000010000 */
[----:B------:R-:W2:Y:S01]  /*b4f0*/  MUFU.EX2 R59, R59 ;  /* 0x0000003b003b7308 */ /* 0x000ea20000000800 */
[----:B----4-:R-:W-:-:S07]  /*b500*/  FADD.FTZ R128, R58, R135 ;  /* 0x000000873a807221 */ /* 0x010fce0000010000 */
[----:B------:R-:W4:Y:S01]  /*b510*/  MUFU.EX2 R60, R60 ;  /* 0x0000003c003c7308 */ /* 0x000f220000000800 */
[----:B---3--:R-:W-:-:S07]  /*b520*/  FADD.FTZ R133, R57, R6 ;  /* 0x0000000639857221 */ /* 0x008fce0000010000 */
[----:B------:R-:W3:Y:S01]  /*b530*/  MUFU.EX2 R62, R62 ;  /* 0x0000003e003e7308 */ /* 0x000ee20000000800 */
[----:B--2---:R-:W-:-:S07]  /*b540*/  FADD.FTZ R135, R59, R128 ;  /* 0x000000803b877221 */ /* 0x004fce0000010000 */
[----:B------:R-:W1:Y:S01]  /*b550*/  MUFU.EX2 R61, R61 ;  /* 0x0000003d003d7308 */ /* 0x000e620000000800 */
[----:B----4-:R-:W-:-:S07]  /*b560*/  FADD.FTZ R6, R60, R133 ;  /* 0x000000853c067221 */ /* 0x010fce0000010000 */
        /* <DEDUP_REMOVED lines=18> */
[----:B---3--:R-:W-:-:S03]  /*b690*/  FADD.FTZ R6, R13, R6 ;  /* 0x000000060d067221 */ /* 0x008fc60000010000 */
[----:B-1----:R-:W-:Y:S01]  /*b6a0*/  FADD.FTZ R5, R69, R128 ;  /* 0x0000008045057221 */ /* 0x002fe20000010000 */
[----:B------:R-:W-:Y:S06]  /*b6b0*/  @!P0 BRA `(.L_x_675) ;  /* 0x0000000000048947 */ /* 0x000fec0003800000 */
[----:B------:R-:W-:Y:S01]  /*b6c0*/  BPT.TRAP 0x1 ;  /* 0x000000040000795c */ /* 0x000fe20000300000 */
.L_x_675:
        /* <DEDUP_REMOVED lines=42> */
[----:B------:R-:W-:Y:S01]  /*b970*/  VIADD R4, R4, 0xffffffff ;  /* 0xffffffff04047836 */ /* 0x000fe20000000000 */
        /* <DEDUP_REMOVED lines=39> */
.L_x_666:
[----:B------:R-:W-:-:S13]  /*bbf0*/  ISETP.GE.AND P1, PT, R4, UR45, PT ;  /* 0x0000002d04007c0c */ /* 0x000fda000bf26270 */
[----:B------:R-:W-:Y:S05]  /*bc00*/  @!P1 BRA `(.L_x_677) ;  /* 0x0000003c00c49947 */ /* 0x000fea0003800000 */
[----:B------:R-:W-:Y:S01]  /*bc10*/  IMAD.MOV.U32 R11, RZ, RZ, R0 ;  /* 0x000000ffff0b7224 */ /* 0x000fe200078e0000 */
[----:B------:R-:W-:Y:S01]  /*bc20*/  UMOV UR26, UR37 ;  /* 0x00000025001a7c82 */ /* 0x000fe20008000000 */
[----:B------:R-:W-:Y:S01]  /*bc30*/  IMAD.MOV.U32 R12, RZ, RZ, R3 ;  /* 0x000000ffff0c7224 */ /* 0x000fe200078e0003 */
[----:B------:R-:W-:Y:S01]  /*bc40*/  UMOV UR25, UR38 ;  /* 0x0000002600197c82 */ /* 0x000fe20008000000 */
[C---:B------:R-:W-:Y:S01]  /*bc50*/  IMAD.IADD R13, R19.reuse, 0x1, R8 ;  /* 0x00000001130d7824 */ /* 0x040fe200078e0208 */
[----:B------:R-:W-:Y:S01]  /*bc60*/  ULDC UR20, c[0x0][0x9e4] ;  /* 0x0002790000147ab9 */ /* 0x000fe20000000800 */
[----:B------:R-:W-:Y:S01]  /*bc70*/  IMAD.IADD R14, R19, 0x1, R7 ;  /* 0x00000001130e7824 */ /* 0x000fe200078e0207 */
[----:B------:R-:W-:Y:S01]  /*bc80*/  ULDC UR23, c[0x0][0x9dc] ;  /* 0x0002770000177ab9 */ /* 0x000fe20000000800 */
[----:B------:R-:W-:Y:S01]  /*bc90*/  ULDC UR22, c[0x0][0x288] ;  /* 0x0000a20000167ab9 */ /* 0x000fe20000000800 */
[----:B------:R-:W-:-:S05]  /*bca0*/  ULDC UR21, c[0x0][0x9e0] ;  /* 0x0002780000157ab9 */ /* 0x000fca0000000800 */
.L_x_695:
[----:B------:R-:W-:-:S04]  /*bcb0*/  UISETP.NE.AND UP0, UPT, UR25, 0x1, UPT ;  /* 0x000000011900788c */ /* 0x000fc8000bf05270 */
[----:B------:R-:W-:-:S04]  /*bcc0*/  USEL UR37, URZ, 0x1, UP0 ;  /* 0x000000013f257887 */ /* 0x000fc80008000000 */
[----:B------:R-:W-:Y:S01]  /*bcd0*/  ULOP3.LUT UR37, UR26, UR37, URZ, 0x3c, !UPT ;  /* 0x000000251a257292 */ /* 0x000fe2000f8e3c3f */
[----:B------:R-:W-:Y:S11]  /*bce0*/  @!P0 BRA `(.L_x_678) ;  /* 0x0000000000048947 */ /* 0x000ff60003800000 */
[----:B------:R-:W-:Y:S01]  /*bcf0*/  BPT.TRAP 0x1 ;  /* 0x000000040000795c */ /* 0x000fe20000300000 */
.L_x_678:
        /* <DEDUP_REMOVED lines=9> */
.L_x_679:
[----:B--2---:R-:W-:Y:S05]  /*bd90*/  @P1 BRA `(.L_x_680) ;  /* 0x0000000000081947 */ /* 0x004fea0003800000 */
[----:B------:R-:W2:Y:S02]  /*bda0*/  SYNCS.PHASECHK.TRANS64.TRYWAIT P1, [UR24+0x13230], R0 ;  /* 0x01323000ff0075a7 */ /* 0x000ea40008020158 */
[----:B--2---:R-:W-:Y:S05]  /*bdb0*/  @!P1 BRA `(.L_x_681) ;  /* 0x0000008800349947 */ /* 0x004fea0003800000 */
.L_x_680:
        /* <DEDUP_REMOVED lines=64> */
.L_x_682:
[----:B------:R-:W-:Y:S01]  /*c1c0*/  ULEA UR11, UR25, UR40, 0x3 ;  /* 0x00000028190b7291 */ /* 0x000fe2000f8e183f */
[----:B-12---:R-:W-:-:S05]  /*c1d0*/  IMAD.U32 R0, RZ, RZ, UR26 ;  /* 0x0000001aff007e24 */ /* 0x006fca000f8e00ff */
[----:B------:R-:W-:-:S04]  /*c1e0*/  SHF.L.U32 R0, R0, 0x1f, RZ ;  /* 0x0000001f00007819 */ /* 0x000fc800000006ff */
[----:B------:R1:W2:Y:S01]  /*c1f0*/  SYNCS.PHASECHK.TRANS64.TRYWAIT P1, [UR11+0x13250], R0 ;  /* 0x01325000ff0075a7 */ /* 0x0002a2000802014b */
[----:B------:R-:W-:Y:S05]  /*c200*/  @!P0 BRA `(.L_x_683) ;  /* 0x0000000000048947 */ /* 0x000fea0003800000 */
[----:B------:R-:W-:Y:S01]  /*c210*/  BPT.TRAP 0x1 ;  /* 0x000000040000795c */ /* 0x000fe20000300000 */
.L_x_683:
[----:B--2---:R-:W-:Y:S05]  /*c220*/  @P1 BRA `(.L_x_684) ;  /* 0x0000000000081947 */ /* 0x004fea0003800000 */
[----:B------:R-:W2:Y:S02]  /*c230*/  SYNCS.PHASECHK.TRANS64.TRYWAIT P1, [UR11+0x13250], R0 ;  /* 0x01325000ff0075a7 */ /* 0x000ea4000802014b */
[----:B--2---:R-:W-:Y:S05]  /*c240*/  @!P1 BRA `(.L_x_685) ;  /* 0x0000008400289947 */ /* 0x004fea0003800000 */
.L_x_684:
[----:B------:R-:W-:Y:S01]  /*c250*/  UIADD3 UR6, UR40, 0x1000, URZ ;  /* 0x0000100028067890 */ /* 0x000fe2000fffe03f */
[----:B------:R-:W-:Y:S01]  /*c260*/  WARPGROUP.ARRIVE ;  /* 0x00000000000079c5 */ /* 0x000fe20000000000 */
[----:B------:R-:W-:-:S05]  /*c270*/  UMOV UR7, 0xc0000010 ;  /* 0xc000001000077882 */ /* 0x000fca0000000000 */
[----:B--2---:R-:W2:Y:S01]  /*c280*/  S2R R3, SR_TID.X ;  /* 0x0000000000037919 */ /* 0x004ea20000002100 */
[----:B------:R-:W-:Y:S01]  /*c290*/  USHF.R.U32.HI UR6, URZ, 0x4, UR6 ;  /* 0x000000043f067899 */ /* 0x000fe20008011606 */
[----:B-1----:R-:W-:-:S03]  /*c2a0*/  IMAD.U32 R0, RZ, RZ, UR24 ;  /* 0x00000018ff007e24 */ /* 0x002fc6000f8e00ff */
[----:B------:R-:W-:-:S04]  /*c2b0*/  ULOP3.LUT UR6, UR6, 0x3fff, URZ, 0xc0, !UPT ;  /* 0x00003fff06067892 */ /* 0x000fc8000f8ec03f */
[----:B------:R-:W-:-:S04]  /*c2c0*/  ULOP3.LUT UR6, UR6, 0x10000, URZ, 0xfc, !UPT ;  /* 0x0001000006067892 */ /* 0x000fc8000f8efc3f */
        /* <DEDUP_REMOVED lines=30> */
[----:B------:R-:W-:-:S03]  /*c4b0*/  ISETP.GE.AND P1, PT, R10, 0x1, PT ;  /* 0x000000010a00780c */ /* 0x000fc60003f26270 */
[----:B------:R-:W-:-:S05]  /*c4c0*/  IADD3 R3, R136, 0x1, R23 ;  /* 0x0000000188037810 */ /* 0x000fca0007ffe017 */
[----:B-1----:R-:W-:-:S04]  /*c4d0*/  VIADD R0, R3, -UR22 ;  /* 0x8000001603007c36 */ /* 0x002fc80008000000 */
[----:B------:R-:W-:-:S04]  /*c4e0*/  IMAD R0, R17, -0x2, R0 ;  /* 0xfffffffe11007824 */ /* 0x000fc800078e0200 */
[C---:B------:R-:W-:Y:S02]  /*c4f0*/  VIADD R22, R0.reuse, UR21 ;  /* 0x0000001500167c36 */ /* 0x040fe40008000000 */
[----:B------:R-:W-:Y:S02]  /*c500*/  VIADD R18, R0, UR6 ;  /* 0x0000000600127c36 */ /* 0x000fe40008000000 */
[----:B------:R-:W-:Y:S02]  /*c510*/  IMAD R0, R17, -0x2, R136 ;  /* 0xfffffffe11007824 */ /* 0x000fe400078e0288 */
[C---:B------:R-:W-:Y:S02]  /*c520*/  IMAD.IADD R15, R8.reuse, 0x1, R22 ;  /* 0x00000001080f7824 */ /* 0x040fe400078e0216 */
[----:B------:R-:W-:Y:S01]  /*c530*/  IMAD.IADD R3, R8, 0x1, R18 ;  /* 0x0000000108037824 */ /* 0x000fe200078e0212 */
[----:B------:R-:W-:Y:S06]  /*c540*/  @!P1 BRA `(.L_x_686) ;  /* 0x0000000000589947 */ /* 0x000fec0003800000 */
        /* <DEDUP_REMOVED lines=11> */
.L_x_688:
[----:B------:R-:W-:-:S05]  /*c600*/  IMAD.U32 R138, RZ, RZ, UR20 ;  /* 0x00000014ff8a7e24 */ /* 0x000fca000f8e00ff */
[----:B------:R-:W-:-:S13]  /*c610*/  ISETP.NE.AND P1, PT, R138, 0x1, PT ;  /* 0x000000018a00780c */ /* 0x000fda0003f25270 */
[----:B------:R-:W1:Y:S01]  /*c620*/  @P1 LDC.64 R20, c[0x0][0x9e8] ;  /* 0x00027a00ff141b82 */ /* 0x000e620000000a00 */
[----:B------:R-:W-:-:S04]  /*c630*/  @P1 IMAD.IADD R137, R19, 0x1, R8 ;  /* 0x0000000113891824 */ /* 0x000fc800078e0208 */
[----:B-1----:R-:W-:-:S04]  /*c640*/  @P1 IMAD.HI.U32 R20, R137, R20, RZ ;  /* 0x0000001489141227 */ /* 0x002fc800078e00ff */
[----:B------:R-:W-:Y:S01]  /*c650*/  IMAD.MOV.U32 R137, RZ, RZ, R13 ;  /* 0x000000ffff897224 */ /* 0x000fe200078e000d */
[----:B------:R-:W-:-:S07]  /*c660*/  @P1 SHF.R.U32.HI R137, RZ, R21, R20 ;  /* 0x00000015ff891219 */ /* 0x000fce0000011614 */
.L_x_689:
[----:B------:R-:W-:Y:S05]  /*c670*/  BSYNC B0 ;  /* 0x0000000000007941 */ /* 0x000fea0003800000 */
.L_x_687:
[----:B------:R-:W-:-:S05]  /*c680*/  IMAD R20, R137, R138, R0 ;  /* 0x0000008a89147224 */ /* 0x000fca00078e0200 */
[----:B------:R-:W-:Y:S02]  /*c690*/  VIADDMNMX R15, R20, R138, R15, PT ;  /* 0x0000008a140f7246 */ /* 0x000fe4000380010f */
[----:B------:R-:W-:-:S07]  /*c6a0*/  VIMNMX R3, R3, R20, !PT ;  /* 0x0000001403037248 */ /* 0x000fce0007fe0100 */
.L_x_686:
        /* <DEDUP_REMOVED lines=14> */
[----:B------:R-:W-:Y:S02]  /*c790*/  ISETP.LT.OR P1, PT, R15, 0x9, P1 ;  /* 0x000000090f00780c */ /* 0x000fe40000f21670 */
[----:B------:R-:W-:Y:S02]  /*c7a0*/  ISETP.GE.AND P2, PT, R136, 0x11, PT ;  /* 0x000000118800780c */ /* 0x000fe40003f46270 */
[----:B------:R-:W-:Y:S02]  /*c7b0*/  LOP3.LUT R16, R16, 0xbfffffff, RZ, 0xc0, !PT ;  /* 0xbfffffff10107812 */ /* 0x000fe400078ec0ff */
[----:B------:R-:W-:Y:S02]  /*c7c0*/  FSEL R124, R124, -INF , !P1 ;  /* 0xff8000007c7c7808 */ /* 0x000fe40004800000 */
[----:B------:R-:W-:-:S02]  /*c7d0*/  ISETP.GT.AND P1, PT, R3, 0x9, !P3 ;  /* 0x000000090300780c */ /* 0x000fc40005f24270 */
[----:B------:R-:W-:Y:S02]  /*c7e0*/  @P3 LOP3.LUT R16, R16, 0x40000000, RZ, 0xfc, !PT ;  /* 0x4000000010103812 */ /* 0x000fe400078efcff */
[----:B------:R-:W-:Y:S02]  /*c7f0*/  ISETP.LT.OR P1, PT, R15, 0xa, P1 ;  /* 0x0000000a0f00780c */ /* 0x000fe40000f21670 */
[----:B------:R-:W-:Y:S02]  /*c800*/  LOP3.LUT R16, R16, 0x7fffffff, RZ, 0xc0, !PT ;  /* 0x7fffffff10107812 */ /* 0x000fe400078ec0ff */
[----:B------:R-:W-:Y:S02]  /*c810*/  FSEL R125, R125, -INF , !P1 ;  /* 0xff8000007d7d7808 */ /* 0x000fe40004800000 */
[----:B------:R-:W-:Y:S02]  /*c820*/  @P2 LOP3.LUT R16, R16, 0x80000000, RZ, 0xfc, !PT ;  /* 0x8000000010102812 */ /* 0x000fe400078efcff */
[----:B------:R-:W-:-:S02]  /*c830*/  ISETP.GT.AND P1, PT, R3, 0x10, !P2 ;  /* 0x000000100300780c */ /* 0x000fc40005724270 */
[C---:B------:R-:W-:Y:S02]  /*c840*/  ISETP.GE.AND P2, PT, R136.reuse, 0x12, PT ;  /* 0x000000128800780c */ /* 0x040fe40003f46270 */
[----:B------:R-:W-:Y:S02]  /*c850*/  ISETP.LT.OR P1, PT, R15, 0x11, P1 ;  /* 0x000000110f00780c */ /* 0x000fe40000f21670 */
[----:B------:R-:W-:Y:S02]  /*c860*/  ISETP.GE.AND P3, PT, R136, 0x22, PT ;  /* 0x000000228800780c */ /* 0x000fe40003f66270 */
[----:B------:R-:W-:Y:S02]  /*c870*/  FSEL R128, R128, -INF , !P1 ;  /* 0xff80000080807808 */ /* 0x000fe40004800000 */
[----:B------:R-:W-:Y:S02]  /*c880*/  ISETP.GT.AND P1, PT, R3, 0x11, !P2 ;  /* 0x000000110300780c */ /* 0x000fe40005724270 */
[----:B------:R-:W-:-:S02]  /*c890*/  LOP3.LUT R16, R16, 0xfffffffd, RZ, 0xc0, !PT ;  /* 0xfffffffd10107812 */ /* 0x000fc400078ec0ff */
[----:B------:R-:W-:Y:S02]  /*c8a0*/  ISETP.LT.OR P1, PT, R15, 0x12, P1 ;  /* 0x000000120f00780c */ /* 0x000fe40000f21670 */
[----:B------:R-:W-:Y:S02]  /*c8b0*/  @P2 LOP3.LUT R2, R2, 0x1, RZ, 0xfc, !PT ;  /* 0x0000000102022812 */ /* 0x000fe400078efcff */
[----:B------:R-:W-:Y:S02]  /*c8c0*/  ISETP.GE.AND P2, PT, R136, 0x19, PT ;  /* 0x000000198800780c */ /* 0x000fe40003f46270 */
[----:B------:R-:W-:Y:S02]  /*c8d0*/  FSEL R129, R129, -INF , !P1 ;  /* 0xff80000081817808 */ /* 0x000fe40004800000 */
[----:B------:R-:W-:Y:S02]  /*c8e0*/  LOP3.LUT R2, R2, 0xfffffffb, RZ, 0xc0, !PT ;  /* 0xfffffffb02027812 */ /* 0x000fe400078ec0ff */
[----:B------:R-:W-:-:S02]  /*c8f0*/  ISETP.GT.AND P1, PT, R3, 0x18, !P2 ;  /* 0x000000180300780c */ /* 0x000fc40005724270 */
[----:B------:R-:W-:Y:S02]  /*c900*/  @P3 LOP3.LUT R16, R16, 0x2, RZ, 0xfc, !PT ;  /* 0x0000000210103812 */ /* 0x000fe400078efcff */
[----:B------:R-:W-:Y:S02]  /*c910*/  ISETP.LT.OR P1, PT, R15, 0x19, P1 ;  /* 0x000000190f00780c */ /* 0x000fe40000f21670 */
[----:B------:R-:W-:Y:S02]  /*c920*/  LOP3.LUT R16, R16, 0xfffffffb, RZ, 0xc0, !PT ;  /* 0xfffffffb10107812 */ /* 0x000fe400078ec0ff */
[----:B------:R-:W-:Y:S02]  /*c930*/  @P2 LOP3.LUT R2, R2, 0x4, RZ, 0xfc, !PT ;  /* 0x0000000402022812 */ /* 0x000fe400078efcff */
[----:B------:R-:W-:Y:S02]  /*c940*/  ISETP.GE.AND P2, PT, R136, 0x1a, PT ;  /* 0x0000001a8800780c */ /* 0x000fe40003f46270 */
[----:B------:R-:W-:-:S02]  /*c950*/  FSEL R132, R132, -INF , !P1 ;  /* 0xff80000084847808 */ /* 0x000fc40004800000 */
[----:B------:R-:W-:Y:S02]  /*c960*/  ISETP.GT.AND P1, PT, R3, 0x19, !P2 ;  /* 0x000000190300780c */ /* 0x000fe40005724270 */
[----:B------:R-:W-:Y:S02]  /*c970*/  LOP3.LUT R2, R2, 0xfffffffd, RZ, 0xc0, !PT ;  /* 0xfffffffd02027812 */ /* 0x000fe400078ec0ff */
[----:B------:R-:W-:-:S04]  /*c980*/  ISETP.LT.OR P1, PT, R15, 0x1a, P1 ;  /* 0x0000001a0f00780c */ /* 0x000fc80000f21670 */
[----:B------:R-:W-:Y:S02]  /*c990*/  FSEL R133, R133, -INF , !P1 ;  /* 0xff80000085857808 */ /* 0x000fe40004800000 */
[----:B------:R-:W-:Y:S02]  /*c9a0*/  ISETP.GE.AND P1, PT, R136, 0x21, PT ;  /* 0x000000218800780c */ /* 0x000fe40003f26270 */
[----:B------:R-:W-:Y:S02]  /*c9b0*/  @P2 LOP3.LUT R2, R2, 0x2, RZ, 0xfc, !PT ;  /* 0x0000000202022812 */ /* 0x000fe400078efcff */
[----:B------:R-:W-:-:S04]  /*c9c0*/  ISETP.GT.AND P2, PT, R3, 0x20, !P1 ;  /* 0x000000200300780c */ /* 0x000fc80004f44270 */
[----:B------:R-:W-:-:S04]  /*c9d0*/  ISETP.LT.OR P2, PT, R15, 0x21, P2 ;  /* 0x000000210f00780c */ /* 0x000fc80001741670 */
        /* <DEDUP_REMOVED lines=181> */
[----:B------:R-:W-:-:S13]  /*d530*/  ISETP.GE.AND P6, PT, R10, 0x1, PT ;  /* 0x000000010a00780c */ /* 0x000fda0003fc6270 */
[----:B------:R-:W-:Y:S05]  /*d540*/  @!P6 BRA `(.L_x_690) ;  /* 0x000000000058e947 */ /* 0x000fea0003800000 */
        /* <DEDUP_REMOVED lines=11> */
.L_x_692:
[----:B------:R-:W-:-:S05]  /*d600*/  IMAD.U32 R15, RZ, RZ, UR20 ;  /* 0x00000014ff0f7e24 */ /* 0x000fca000f8e00ff */
[----:B------:R-:W-:-:S13]  /*d610*/  ISETP.NE.AND P6, PT, R15, 0x1, PT ;  /* 0x000000010f00780c */ /* 0x000fda0003fc5270 */
[----:B------:R-:W1:Y:S01]  /*d620*/  @P6 LDC.64 R20, c[0x0][0x9e8] ;  /* 0x00027a00ff146b82 */ /* 0x000e620000000a00 */
[----:B------:R-:W-:-:S04]  /*d630*/  @P6 IMAD.IADD R3, R19, 0x1, R7 ;  /* 0x0000000113036824 */ /* 0x000fc800078e0207 */
[----:B-1----:R-:W-:-:S04]  /*d640*/  @P6 IMAD.HI.U32 R20, R3, R20, RZ ;  /* 0x0000001403146227 */ /* 0x002fc800078e00ff */
[----:B------:R-:W-:Y:S01]  /*d650*/  IMAD.MOV.U32 R3, RZ, RZ, R14 ;  /* 0x000000ffff037224 */ /* 0x000fe200078e000e */
[----:B------:R-:W-:-:S07]  /*d660*/  @P6 SHF.R.U32.HI R3, RZ, R21, R20 ;  /* 0x00000015ff036219 */ /* 0x000fce0000011614 */
.L_x_693:
[----:B------:R-:W-:Y:S05]  /*d670*/  BSYNC B0 ;  /* 0x0000000000007941 */ /* 0x000fea0003800000 */
.L_x_691:
[----:B------:R-:W-:-:S05]  /*d680*/  IMAD R3, R3, R15, R0 ;  /* 0x0000000f03037224 */ /* 0x000fca00078e0200 */
[----:B------:R-:W-:Y:S02]  /*d690*/  VIADDMNMX R22, R3, R15, R22, PT ;  /* 0x0000000f03167246 */ /* 0x000fe40003800116 */
[----:B------:R-:W-:-:S07]  /*d6a0*/  VIMNMX R18, R18, R3, !PT ;  /* 0x0000000312127248 */ /* 0x000fce0007fe0100 */
.L_x_690:
        /* <DEDUP_REMOVED lines=99> */
[----:B------:R-:W-:Y:S01]  /*dce0*/  ISETP.GT.AND P2, PT, R18, 0x89, !P2 ;  /* 0x000000891200780c */ /* 0x000fe20005744270 */
[----:B------:R-:W1:Y:S01]  /*dcf0*/  SHFL.BFLY PT, R0, R15, 0x2, 0x1f ;  /* 0x0c401f000f007f89 */ /* 0x000e6200000e0000 */
[----:B------:R-:W-:Y:S02]  /*dd00*/  FSEL R102, R102, -INF , !P1 ;  /* 0xff80000066667808 */ /* 0x000fe40004800000 */
[----:B------:R-:W-:-:S02]  /*dd10*/  LOP3.LUT P1, RZ, R16, 0x2000, RZ, 0xc0, !PT ;  /* 0x0000200010ff7812 */ /* 0x000fc4000782c0ff */
[----:B------:R-:W-:Y:S02]  /*dd20*/  ISETP.LT.OR P2, PT, R22, 0x8a, P2 ;  /* 0x0000008a1600780c */ /* 0x000fe40001741670 */
[C---:B------:R-:W-:Y:S02]  /*dd30*/  ISETP.GT.AND P1, PT, R18.reuse, 0x59, !P1 ;  /* 0x000000591200780c */ /* 0x040fe40004f24270 */
[----:B------:R-:W-:Y:S02]  /*dd40*/  ISETP.GT.AND P3, PT, R18, 0x90, !P3 ;  /* 0x000000901200780c */ /* 0x000fe40005f64270 */
[----:B------:R-:W-:Y:S02]  /*dd50*/  ISETP.LT.OR P1, PT, R22, 0x5a, P1 ;  /* 0x0000005a1600780c */ /* 0x000fe40000f21670 */
[----:B------:R-:W-:Y:S02]  /*dd60*/  FSEL R63, R63, -INF , !P2 ;  /* 0xff8000003f3f7808 */ /* 0x000fe40005000000 */
[----:B------:R-:W-:-:S02]  /*dd70*/  FSEL R103, R103, -INF , !P1 ;  /* 0xff80000067677808 */ /* 0x000fc40004800000 */
[----:B------:R-:W-:Y:S02]  /*dd80*/  LOP3.LUT P1, RZ, R16, 0x1000, RZ, 0xc0, !PT ;  /* 0x0000100010ff7812 */ /* 0x000fe4000782c0ff */
[----:B------:R-:W-:Y:S02]  /*dd90*/  ISETP.LT.OR P3, PT, R22, 0x91, P3 ;  /* 0x000000911600780c */ /* 0x000fe40001f61670 */
[C---:B------:R-:W-:Y:S02]  /*dda0*/  ISETP.GT.AND P1, PT, R18.reuse, 0x60, !P1 ;  /* 0x000000601200780c */ /* 0x040fe40004f24270 */
[----:B------:R-:W-:Y:S02]  /*ddb0*/  ISETP.GT.AND P4, PT, R18, 0x91, !P4 ;  /* 0x000000911200780c */ /* 0x000fe40006784270 */
[----:B------:R-:W-:Y:S02]  /*ddc0*/  ISETP.LT.OR P1, PT, R22, 0x61, P1 ;  /* 0x000000611600780c */ /* 0x000fe40000f21670 */
[----:B-1----:R-:W-:Y:S01]  /*ddd0*/  FMNMX.FTZ R20, R15, R0, !PT ;  /* 0x000000000f147209 */ /* 0x002fe20007810000 */
[----:B------:R-:W-:Y:S01]  /*dde0*/  IMAD.U32 R0, RZ, RZ, UR41 ;  /* 0x00000029ff007e24 */ /* 0x000fe2000f8e00ff */
[----:B------:R-:W-:-:S02]  /*ddf0*/  FSEL R74, R74, -INF , !P1 ;  /* 0xff8000004a4a7808 */ /* 0x000fc40004800000 */
[----:B------:R-:W-:Y:S01]  /*de00*/  LOP3.LUT P1, RZ, R16, 0x800, RZ, 0xc0, !PT ;  /* 0x0000080010ff7812 */ /* 0x000fe2000782c0ff */
[----:B------:R-:W1:Y:S01]  /*de10*/  SHFL.BFLY PT, R3, R20, 0x1, 0x1f ;  /* 0x0c201f0014037f89 */ /* 0x000e6200000e0000 */
[----:B------:R-:W-:Y:S02]  /*de20*/  FSEL R66, R66, -INF , !P3 ;  /* 0xff80000042427808 */ /* 0x000fe40005800000 */
[C---:B------:R-:W-:Y:S02]  /*de30*/  ISETP.GT.AND P1, PT, R18.reuse, 0x61, !P1 ;  /* 0x000000611200780c */ /* 0x040fe40004f24270 */
[----:B------:R-:W-:Y:S02]  /*de40*/  ISETP.GT.AND P5, PT, R18, 0x98, !P5 ;  /* 0x000000981200780c */ /* 0x000fe40006fa4270 */
[C---:B------:R-:W-:Y:S02]  /*de50*/  ISETP.LT.OR P1, PT, R22.reuse, 0x62, P1 ;  /* 0x000000621600780c */ /* 0x040fe40000f21670 */
[----:B------:R-:W-:-:S02]  /*de60*/  ISETP.LT.OR P4, PT, R22, 0x92, P4 ;  /* 0x000000921600780c */ /* 0x000fc40002781670 */
[----:B------:R-:W-:Y:S02]  /*de70*/  FSEL R75, R75, -INF , !P1 ;  /* 0xff8000004b4b7808 */ /* 0x000fe40004800000 */
[----:B------:R-:W-:Y:S02]  /*de80*/  LOP3.LUT P1, RZ, R16, 0x400, RZ, 0xc0, !PT ;  /* 0x0000040010ff7812 */ /* 0x000fe4000782c0ff */
[----:B------:R-:W-:Y:S02]  /*de90*/  ISETP.LT.OR P5, PT, R22, 0x99, P5 ;  /* 0x000000991600780c */ /* 0x000fe40002fa1670 */
[----:B------:R-:W-:Y:S02]  /*dea0*/  ISETP.GT.AND P1, PT, R18, 0x68, !P1 ;  /* 0x000000681200780c */ /* 0x000fe40004f24270 */
[----:B------:R-:W-:Y:S02]  /*deb0*/  FSEL R67, R67, -INF , !P4 ;  /* 0xff80000043437808 */ /* 0x000fe40006000000 */
[----:B------:R-:W-:-:S02]  /*dec0*/  ISETP.LT.OR P1, PT, R22, 0x69, P1 ;  /* 0x000000691600780c */ /* 0x000fc40000f21670 */
        /* <DEDUP_REMOVED lines=159> */
[----:B------:R-:W-:-:S01]  /*e8c0*/  FFMA.FTZ R76, R80, UR41, -R0 ;  /* 0x00000029504c7c23 */ /* 0x000fc20008010800 */
[----:B------:R-:W-:Y:S01]  /*e8d0*/  FFMA.FTZ R80, R84, UR41, -R0 ;  /* 0x0000002954507c23 */ /* 0x000fe20008010800 */
[----:B------:R-:W-:Y:S01]  /*e8e0*/  MUFU.EX2 R112, R112 ;  /* 0x0000007000707308 */ /* 0x000fe20000000800 */
[----:B------:R-:W-:-:S04]  /*e8f0*/  FMNMX.FTZ R77, R70, R77, !PT ;  /* 0x0000004d464d7209 */ /* 0x000fc80007810000 */
[----:B------:R-:W-:Y:S01]  /*e900*/  FMNMX.FTZ R129, R22, R77, !PT ;  /* 0x0000004d16817209 */ /* 0x000fe20007810000 */
[----:B------:R-:W-:-:S01]  /*e910*/  FFMA.FTZ R77, R81, UR41, -R0 ;  /* 0x00000029514d7c23 */ /* 0x000fc20008010800 */
[--C-:B------:R-:W-:Y:S01]  /*e920*/  FFMA.FTZ R81, R85, UR41, -R0.reuse ;  /* 0x0000002955517c23 */ /* 0x100fe20008010800 */
[----:B------:R-:W-:Y:S02]  /*e930*/  MUFU.EX2 R113, R113 ;  /* 0x0000007100717308 */ /* 0x000fe40000000800 */
[----:B------:R-:W1:Y:S06]  /*e940*/  SHFL.BFLY PT, R132, R129, 0x2, 0x1f ;  /* 0x0c401f0081847f89 */ /* 0x000e6c00000e0000 */
[----:B------:R-:W-:Y:S08]  /*e950*/  MUFU.EX2 R116, R116 ;  /* 0x0000007400747308 */ /* 0x000ff00000000800 */
[----:B------:R-:W-:Y:S08]  /*e960*/  MUFU.EX2 R117, R117 ;  /* 0x0000007500757308 */ /* 0x000ff00000000800 */
[----:B------:R-:W-:Y:S01]  /*e970*/  MUFU.EX2 R88, R88 ;  /* 0x0000005800587308 */ /* 0x000fe20000000800 */
[----:B-1----:R-:W-:Y:S01]  /*e980*/  FMNMX.FTZ R132, R129, R132, !PT ;  /* 0x0000008481847209 */ /* 0x002fe20007810000 */
[----:B------:R-:W-:Y:S01]  /*e990*/  FFMA.FTZ R129, R69, UR41, -R0 ;  /* 0x0000002945817c23 */ /* 0x000fe20008010800 */
[----:B------:R-:W-:-:S03]  /*e9a0*/  FSEL R69, R3, RZ, P1 ;  /* 0x000000ff03457208 */ /* 0x000fc60000800000 */
[----:B------:R-:W1:Y:S02]  /*e9b0*/  SHFL.BFLY PT, R85, R132, 0x1, 0x1f ;  /* 0x0c201f0084557f89 */ /* 0x000e6400000e0000 */
[----:B------:R-:W-:Y:S01]  /*e9c0*/  MUFU.EX2 R89, R89 ;  /* 0x0000005900597308 */ /* 0x000fe20000000800 */
[----:B------:R-:W-:-:S04]  /*e9d0*/  FADD.FTZ R12, -R69, R12 ;  /* 0x0000000c450c7221 */ /* 0x000fc80000010100 */
[----:B------:R-:W-:-:S03]  /*e9e0*/  FMUL.FTZ R12, R12, UR41 ;  /* 0x000000290c0c7c20 */ /* 0x000fc60008410000 */
[----:B------:R2:W-:Y:S08]  /*e9f0*/  MUFU.EX2 R69, R129 ;  /* 0x0000008100457308 */ /* 0x0005f00000000800 */
[----:B------:R-:W3:Y:S01]  /*ea00*/  MUFU.EX2 R12, R12 ;  /* 0x0000000c000c7308 */ /* 0x000ee20000000800 */
[----:B-1----:R-:W-:Y:S01]  /*ea10*/  FMNMX.FTZ R0, R132, R85, !PT ;  /* 0x0000005584007209 */ /* 0x002fe20007810000 */
[----:B------:R-:W-:-:S06]  /*ea20*/  IMAD.U32 R85, RZ, RZ, UR41 ;  /* 0x00000029ff557e24 */ /* 0x000fcc000f8e00ff */
[----:B------:R-:W-:Y:S01]  /*ea30*/  MUFU.EX2 R92, R92 ;  /* 0x0000005c005c7308 */ /* 0x000fe20000000800 */
[C---:B------:R-:W-:Y:S01]  /*ea40*/  FSETP.NEU.FTZ.AND P1, PT, R0.reuse, -INF , PT ;  /* 0xff8000000000780b */ /* 0x040fe20003f3d000 */
[----:B------:R-:W-:-:S03]  /*ea50*/  FFMA.FTZ R85, R0, R85, -8 ;  /* 0xc100000000557423 */ /* 0x000fc60000010055 */
[----:B------:R-:W-:Y:S02]  /*ea60*/  FSEL R132, R0, RZ, P1 ;  /* 0x000000ff00847208 */ /* 0x000fe40000800000 */
[----:B------:R-:W-:Y:S01]  /*ea70*/  FSEL R85, R85, RZ, P1 ;  /* 0x000000ff55557208 */ /* 0x000fe20000800000 */
[----:B------:R-:W-:Y:S02]  /*ea80*/  MUFU.EX2 R93, R93 ;  /* 0x0000005d005d7308 */ /* 0x000fe40000000800 */
[----:B------:R-:W-:-:S02]  /*ea90*/  FADD.FTZ R132, -R132, R11 ;  /* 0x0000000b84847221 */ /* 0x000fc40000010100 */
[--C-:B------:R-:W-:Y:S01]  /*eaa0*/  FFMA.FTZ R84, R122, UR41, -R85.reuse ;  /* 0x000000297a547c23 */ /* 0x100fe20008010855 */
[----:B------:R-:W-:-:S01]  /*eab0*/  FFMA.FTZ R123, R123, UR41, -R85 ;  /* 0x000000297b7b7c23 */ /* 0x000fc20008010855 */
[----:B------:R-:W-:Y:S01]  /*eac0*/  FMUL.FTZ R132, R132, UR41 ;  /* 0x0000002984847c20 */ /* 0x000fe20008410000 */
[----:B------:R-:W-:-:S01]  /*ead0*/  FFMA.FTZ R122, R126, UR41, -R85 ;  /* 0x000000297e7a7c23 */ /* 0x000fc20008010855 */
[--C-:B------:R-:W-:Y:S01]  /*eae0*/  FFMA.FTZ R127, R127, UR41, -R85.reuse ;  /* 0x000000297f7f7c23 */ /* 0x100fe20008010855 */
[----:B------:R-:W-:-:S01]  /*eaf0*/  FFMA.FTZ R126, R130, UR41, -R85 ;  /* 0x00000029827e7c23 */ /* 0x000fc20008010855 */
[----:B------:R-:W-:Y:S01]  /*eb00*/  MUFU.EX2 R84, R84 ;  /* 0x0000005400547308 */ /* 0x000fe20000000800 */
[----:B--2---:R-:W-:-:S01]  /*eb10*/  FFMA.FTZ R129, R131, UR41, -R85 ;  /* 0x0000002983817c23 */ /* 0x004fc20008010855 */
[----:B------:R-:W-:Y:S01]  /*eb20*/  FFMA.FTZ R131, R135, UR41, -R85 ;  /* 0x0000002987837c23 */ /* 0x000fe20008010855 */
[----:B---3--:R-:W-:-:S01]  /*eb30*/  FFMA.FTZ R135, R12, R6, R15 ;  /* 0x000000060c877223 */ /* 0x008fc2000001000f */
[--C-:B------:R-:W-:Y:S01]  /*eb40*/  FFMA.FTZ R130, R134, UR41, -R85.reuse ;  /* 0x0000002986827c23 */ /* 0x100fe20008010855 */
[----:B------:R-:W-:-:S01]  /*eb50*/  FFMA.FTZ R134, R94, UR41, -R85 ;  /* 0x000000295e867c23 */ /* 0x000fc20008010855 */
[--C-:B------:R-:W-:Y:S01]  /*eb60*/  FFMA.FTZ R94, R95, UR41, -R85.reuse ;  /* 0x000000295f5e7c23 */ /* 0x100fe20008010855 */
[----:B------:R-:W-:-:S01]  /*eb70*/  FFMA.FTZ R95, R98, UR41, -R85 ;  /* 0x00000029625f7c23 */ /* 0x000fc20008010855 */
[----:B------:R1:W2:Y:S01]  /*eb80*/  MUFU.EX2 R133, R132 ;  /* 0x0000008400857308 */ /* 0x0002a20000000800 */
        /* <DEDUP_REMOVED lines=8> */
[----:B-1----:R-:W-:-:S01]  /*ec10*/  FADD.FTZ R132, R20, R135 ;  /* 0x0000008714847221 */ /* 0x002fc20000010000 */
[--C-:B------:R-:W-:Y:S01]  /*ec20*/  FFMA.FTZ R114, R114, UR41, -R85.reuse ;  /* 0x0000002972727c23 */ /* 0x100fe20008010855 */
[----:B------:R-:W-:-:S01]  /*ec30*/  FFMA.FTZ R115, R115, UR41, -R85 ;  /* 0x0000002973737c23 */ /* 0x000fc20008010855 */
[----:B------:R-:W-:Y:S01]  /*ec40*/  FFMA.FTZ R118, R118, UR41, -R85 ;  /* 0x0000002976767c23 */ /* 0x000fe20008010855 */
[----:B------:R-:W-:-:S01]  /*ec50*/  FADD.FTZ R103, R21, R132 ;  /* 0x0000008415677221 */ /* 0x000fc20000010000 */
[--C-:B------:R-:W-:Y:S01]  /*ec60*/  FFMA.FTZ R119, R119, UR41, -R85.reuse ;  /* 0x0000002977777c23 */ /* 0x100fe20008010855 */
[----:B------:R-:W-:-:S01]  /*ec70*/  FFMA.FTZ R90, R90, UR41, -R85 ;  /* 0x000000295a5a7c23 */ /* 0x000fc20008010855 */
[----:B------:R-:W1:Y:S01]  /*ec80*/  MUFU.EX2 R122, R122 ;  /* 0x0000007a007a7308 */ /* 0x000e620000000800 */
[----:B--2---:R-:W-:-:S01]  /*ec90*/  FFMA.FTZ R6, R133, R5, R84 ;  /* 0x0000000585067223 */ /* 0x004fc20000010054 */
        /* <DEDUP_REMOVED lines=16> */
[----:B------:R-:W-:Y:S01]  /*eda0*/  FADD.FTZ R103, R128, R103 ;  /* 0x0000006780677221 */ /* 0x000fe20000010000 */
        /* <DEDUP_REMOVED lines=9> */
[--C-:B------:R-:W-:Y:S01]  /*ee40*/  FFMA.FTZ R70, R70, UR41, -R85.reuse ;  /* 0x0000002946467c23 */ /* 0x100fe20008010855 */
[----:B------:R-:W-:-:S03]  /*ee50*/  FFMA.FTZ R85, R22, UR41, -R85 ;  /* 0x0000002916557c23 */ /* 0x000fc60008010855 */
[----:B------:R-:W2:Y:S01]  /*ee60*/  MUFU.EX2 R130, R130 ;  /* 0x0000008200827308 */ /* 0x000ea20000000800 */
[----:B---3--:R-:W-:-:S07]  /*ee70*/  FADD.FTZ R6, R126, R5 ;  /* 0x000000057e067221 */ /* 0x008fce0000010000 */
[----:B------:R-:W3:Y:S01]  /*ee80*/  MUFU.EX2 R131, R131 ;  /* 0x0000008300837308 */ /* 0x000ee20000000800 */
[----:B-1----:R-:W-:-:S07]  /*ee90*/  FADD.FTZ R5, R129, R6 ;  /* 0x0000000681057221 */ /* 0x002fce0000010000 */
[----:B------:R-:W1:Y:S01]  /*eea0*/  MUFU.EX2 R106, R106 ;  /* 0x0000006a006a7308 */ /* 0x000e620000000800 */
[----:B--2---:R-:W-:-:S07]  /*eeb0*/  FADD.FTZ R6, R130, R5 ;  /* 0x0000000582067221 */ /* 0x004fce0000010000 */
[----:B------:R-:W2:Y:S01]  /*eec0*/  MUFU.EX2 R107, R107 ;  /* 0x0000006b006b7308 */ /* 0x000ea20000000800 */
[----:B---3--:R-:W-:-:S01]  /*eed0*/  FADD.FTZ R5, R131, R6 ;  /* 0x0000000683057221 */ /* 0x008fc20000010000 */
[----:B------:R-:W-:-:S06]  /*eee0*/  FADD.FTZ R6, R104, R103 ;  /* 0x0000006768067221 */ /* 0x000fcc0000010000 */
        /* <DEDUP_REMOVED lines=108> */
[----:B------:R-:W-:Y:S01]  /*f5b0*/  FADD.FTZ R6, R69, R6 ;  /* 0x0000000645067221 */ /* 0x000fe20000010000 */
[----:B-1----:R-:W-:-:S04]  /*f5c0*/  FADD.FTZ R22, R70, R103 ;  /* 0x0000006746167221 */ /* 0x002fc80000010000 */
[----:B--2---:R-:W-:Y:S01]  /*f5d0*/  FADD.FTZ R5, R85, R22 ;  /* 0x0000001655057221 */ /* 0x004fe20000010000 */
[----:B------:R-:W-:Y:S06]  /*f5e0*/  @!P0 BRA `(.L_x_694) ;  /* 0x0000000000048947 */ /* 0x000fec0003800000 */
[----:B------:R-:W-:Y:S01]  /*f5f0*/  BPT.TRAP 0x1 ;  /* 0x000000040000795c */ /* 0x000fe20000300000 */
.L_x_694:
        /* <DEDUP_REMOVED lines=82> */
.L_x_677:
[----:B------:R-:W-:Y:S06]  /*fb20*/  BAR.ARV 0x8, 0x1a0 ;  /* 0x0206800000007b1d */ /* 0x000fec0000002000 */
[----:B------:R-:W-:Y:S05]  /*fb30*/  @!P0 BRA `(.L_x_696) ;  /* 0x0000000000048947 */ /* 0x000fea0003800000 */
[----:B------:R-:W-:Y:S01]  /*fb40*/  BPT.TRAP 0x1 ;  /* 0x000000040000795c */ /* 0x000fe20000300000 */
.L_x_696:
[----:B------:R-:W-:Y:S01]  /*fb50*/  ULEA UR14, UR38, UR40, 0x3 ;  /* 0x00000028260e7291 */ /* 0x000fe2000f8e183f */
[----:B------:R-:W-:-:S05]  /*fb60*/  IMAD.U32 R4, RZ, RZ, UR37 ;  /* 0x00000025ff047e24 */ /* 0x000fca000f8e00ff */
[----:B------:R-:W-:-:S04]  /*fb70*/  SHF.L.U32 R4, R4, 0x1f, RZ ;  /* 0x0000001f04047819 */ /* 0x000fc800000006ff */
[----:B------:R1:W2:Y:S01]  /*fb80*/  SYNCS.PHASECHK.TRANS64.TRYWAIT P1, [UR14+0x13250], R4 ;  /* 0x01325004ff0075a7 */ /* 0x0002a2000802014e */
[----:B------:R-:W-:Y:S05]  /*fb90*/  @!P0 BRA `(.L_x_697) ;  /* 0x0000000000048947 */ /* 0x000fea0003800000 */
[----:B------:R-:W-:Y:S01]  /*fba0*/  BPT.TRAP 0x1 ;  /* 0x000000040000795c */ /* 0x000fe20000300000 */
.L_x_697:
[----:B--2---:R-:W-:Y:S05]  /*fbb0*/  @P1 BRA `(.L_x_698) ;  /* 0x0000000000081947 */ /* 0x004fea0003800000 */
[----:B------:R-:W2:Y:S02]  /*fbc0*/  SYNCS.PHASECHK.TRANS64.TRYWAIT P1, [UR14+0x13250], R4 ;  /* 0x01325004ff0075a7 */ /* 0x000ea4000802014e */
[----:B--2---:R-:W-:Y:S05]  /*fbd0*/  @!P1 BRA `(.L_x_699) ;  /* 0x0000004800dc9947 */ /* 0x004fea0003800000 */
.L_x_698:
        /* <DEDUP_REMOVED lines=9> */
[----:B------:R-:W-:-:S04]  /*fc70*/  PLOP3.LUT P1, PT, PT, PT, UP0, 0x80, 0x0 ;  /* 0x000000000000781c */ /* 0x000fc80003f2f008 */
[----:B------:R-:W-:Y:S01]  /*fc80*/  @UP0 USHF.R.S32.HI UR9, URZ, 0x1f, UR44 ;  /* 0x0000001f3f090899 */ /* 0x000fe2000801142c */
[----:B------:R-:W-:Y:S01]  /*fc90*/  @UP0 ULDC.64 UR10, c[0x0][0x9c8] ;  /* 0x00027200000a0ab9 */ /* 0x000fe20000000a00 */
[----:B------:R-:W-:Y:S02]  /*fca0*/  @UP0 USHF.R.S32.HI UR8, URZ, 0x1f, UR48 ;  /* 0x0000001f3f080899 */ /* 0x000fe40008011430 */
[----:B------:R-:W-:Y:S02]  /*fcb0*/  @UP0 UIMAD UR9, UR9, UR10, URZ ;  /* 0x0000000a090902a4 */ /* 0x000fe4000f8e023f */
[----:B------:R-:W-:Y:S02]  /*fcc0*/  @UP0 UIMAD.WIDE.U32 UR6, UR44, UR10, URZ ;  /* 0x0000000a2c0602a5 */ /* 0x000fe4000f8e003f */
[----:B------:R-:W-:Y:S02]  /*fcd0*/  UIMAD UR10, UR38, 0x280, UR40 ;  /* 0x00000280260a78a4 */ /* 0x000fe4000f8e0228 */
[----:B------:R-:W-:Y:S01]  /*fce0*/  @UP0 UIMAD UR9, UR44, UR11, UR9 ;  /* 0x0000000b2c0902a4 */ /* 0x000fe2000f8e0209 */
[----:B------:R-:W-:-:S02]  /*fcf0*/  @UP0 ULDC.64 UR12, c[0x0][0x9d0] ;  /* 0x00027400000c0ab9 */ /* 0x000fc40000000a00 */
[----:B------:R-:W-:Y:S01]  /*fd00*/  UMOV UR11, 0xc0000010 ;  /* 0xc0000010000b7882 */ /* 0x000fe20000000000 */
[----:B------:R-:W-:Y:S02]  /*fd10*/  @UP0 UIMAD UR8, UR8, UR12, URZ ;  /* 0x0000000c080802a4 */ /* 0x000fe4000f8e023f */
[----:B------:R-:W-:-:S07]  /*fd20*/  @UP0 UIADD3 UR7, UR7, UR9, URZ ;  /* 0x0000000907070290 */ /* 0x000fce000fffe03f */
[----:B------:R-:W-:Y:S01]  /*fd30*/  QGMMA.64x64x32.F32.E4M3.E4M3 R24, R152, gdesc[UR8], R24, gsb0 ;  /* 0x00e0000898187df3 */ /* 0x000fe20008000818 */
[----:B------:R-:W-:Y:S02]  /*fd40*/  @UP0 UIMAD UR8, UR48, UR13, UR8 ;  /* 0x0000000d300802a4 */ /* 0x000fe4000f8e0208 */
        /* <DEDUP_REMOVED lines=8> */
[----:B------:R-:W-:Y:S02]  /*fdd0*/  UMOV UR7, 0xc0000010 ;  /* 0xc000001000077882 */ /* 0x000fe40000000000 */
[----:B------:R-:W-:Y:S01]  /*fde0*/  UMOV UR6, UR4 ;  /* 0x0000000400067c82 */ /* 0x000fe20008000000 */
[----:B------:R-:W-:Y:S02]  /*fdf0*/  WARPGROUP.DEPBAR.LE gsb0, 0x0 ;  /* 0x00008000000079c5 */ /* 0x000fe40000010000 */
[----:B------:R-:W-:-:S06]  /*fe00*/  WARPGROUP.ARRIVE ;  /* 0x00000000000079c5 */ /* 0x000fcc0000000000 */
[----:B------:R-:W-:Y:S01]  /*fe10*/  QGMMA.64x64x32.F32.E4M3.E4M3 R24, R148, gdesc[UR4], R24, gsb0 ;  /* 0x00e0000494187df3 */ /* 0x000fe20008000818 */
[----:B------:R-:W-:Y:S01]  /*fe20*/  UIADD3 UR4, UR10, 0x100, URZ ;  /* 0x000001000a047890 */ /* 0x000fe2000fffe03f */
[----:B------:R-:W-:-:S06]  /*fe30*/  UMOV UR7, 0xc0000010 ;  /* 0xc000001000077882 */ /* 0x000fcc0000000000 */
[----:B------:R-:W-:Y:S01]  /*fe40*/  UMOV UR6, UR4 ;  /* 0x0000000400067c82 */ /* 0x000fe20008000000 */
[----:B------:R-:W-:Y:S02]  /*fe50*/  WARPGROUP.DEPBAR.LE gsb0, 0x0 ;  /* 0x00008000000079c5 */ /* 0x000fe40000010000 */
[----:B------:R-:W-:-:S06]  /*fe60*/  WARPGROUP.ARRIVE ;  /* 0x00000000000079c5 */ /* 0x000fcc0000000000 */
[----:B------:R-:W-:Y:S01]  /*fe70*/  QGMMA.64x64x32.F32.E4M3.E4M3 R24, R144, gdesc[UR4], R24, gsb0 ;  /* 0x00e0000490187df3 */ /* 0x000fe20008000818 */
[----:B------:R-:W-:Y:S01]  /*fe80*/  UIADD3 UR4, UR10, 0x180, URZ ;  /* 0x000001800a047890 */ /* 0x000fe2000fffe03f */
[----:B------:R-:W-:-:S06]  /*fe90*/  UMOV UR7, 0xc0000010 ;  /* 0xc000001000077882 */ /* 0x000fcc0000000000 */
[----:B------:R-:W-:Y:S01]  /*fea0*/  UMOV UR6, UR4 ;  /* 0x0000000400067c82 */ /* 0x000fe20008000000 */
[----:B------:R-:W4:Y:S04]  /*feb0*/  SHFL.BFLY PT, R11, R6, 0x2, 0x1f ;  /* 0x0c401f00060b7f89 */ /* 0x000f2800000e0000 */
[----:B--2---:R-:W2:Y:S01]  /*fec0*/  SHFL.BFLY PT, R8, R5, 0x2, 0x1f ;  /* 0x0c401f0005087f89 */ /* 0x004ea200000e0000 */
[----:B------:R-:W-:Y:S02]  /*fed0*/  WARPGROUP.DEPBAR.LE gsb0, 0x0 ;  /* 0x00008000000079c5 */ /* 0x000fe40000010000 */
[----:B------:R-:W-:-:S06]  /*fee0*/  WARPGROUP.ARRIVE ;  /* 0x00000000000079c5 */ /* 0x000fcc0000000000 */
[----:B------:R-:W-:Y:S01]  /*fef0*/  QGMMA.64x64x32.F32.E4M3.E4M3 R24, R140, gdesc[UR4], R24, gsb0 ;  /* 0x00e000048c187df3 */ /* 0x000fe20008000818 */
[----:B----4-:R-:W-:-:S01]  /*ff00*/  FADD.FTZ R11, R11, R6 ;  /* 0x000000060b0b7221 */ /* 0x010fc20000010000 */
[----:B------:R-:W-:Y:S01]  /*ff10*/  UIADD3 UR10, UR10, 0x200, URZ ;  /* 0x000002000a0a7890 */ /* 0x000fe2000fffe03f */
[----:B--2---:R-:W-:-:S01]  /*ff20*/  FADD.FTZ R8, R8, R5 ;  /* 0x0000000508087221 */ /* 0x004fc20000010000 */
[----:B------:R-:W-:Y:S02]  /*ff30*/  UMOV UR11, 0xc0000010 ;  /* 0xc0000010000b7882 */ /* 0x000fe40000000000 */
[----:B-1----:R-:W1:Y:S04]  /*ff40*/  SHFL.BFLY PT, R4, R11, 0x1, 0x1f ;  /* 0x0c201f000b047f89 */ /* 0x002e6800000e0000 */
[----:B------:R-:W2:Y:S01]  /*ff50*/  SHFL.BFLY PT, R9, R8, 0x1, 0x1f ;  /* 0x0c201f0008097f89 */ /* 0x000ea200000e0000 */
[----:B------:R-:W-:-:S02]  /*ff60*/  IMAD.MOV.U32 R6, RZ, RZ, RZ ;  /* 0x000000ffff067224 */ /* 0x000fc400078e00ff */
[----:B-1----:R-:W-:Y:S01]  /*ff70*/  FADD.FTZ R12, R11, R4 ;  /* 0x000000040b0c7221 */ /* 0x002fe20000010000 */
        /* <DEDUP_REMOVED lines=22> */
[----:B---3--:R-:W-:Y:S01]  /*100e0*/  FMUL.FTZ R6, R6, R7 ;  /* 0x0000000706067220 */ /* 0x008fe20000410000 */
[----:B------:R-:W-:Y:S02]  /*100f0*/  IMAD.MOV.U32 R4, RZ, RZ, -0x800000 ;  /* 0xff800000ff047424 */ /* 0x000fe400078e00ff */
[----:B------:R-:W-:Y:S01]  /*10100*/  @P2 FFMA.FTZ R5, R8, R3, R9 ;  /* 0x0000000308052223 */ /* 0x000fe20000010009 */
[----:B------:R-:W-:-:S01]  /*10110*/  @P3 FFMA.FTZ R4, R12, R0, R11 ;  /* 0x000000000c043223 */ /* 0x000fc2000001000b */
[----:B----4-:R-:W-:Y:S01]  /*10120*/  FMUL.FTZ R7, R10, R7 ;  /* 0x000000070a077220 */ /* 0x010fe20000410000 */
[----:B------:R-:W-:-:S02]  /*10130*/  WARPGROUP.DEPBAR.LE gsb0, 0x0 ;  /* 0x00008000000079c5 */ /* 0x000fc40000010000 */
[----:B------:R-:W-:Y:S05]  /*10140*/  @!P0 BRA `(.L_x_700) ;  /* 0x0000000000048947 */ /* 0x000fea0003800000 */
[----:B------:R-:W-:Y:S01]  /*10150*/  BPT.TRAP 0x1 ;  /* 0x000000040000795c */ /* 0x000fe20000300000 */
.L_x_700:
[----:B------:R-:W-:Y:S01]  /*10160*/  UIADD3 UR4, UR14, 0x13260, URZ ;  /* 0x000132600e047890 */ /* 0x000fe2000fffe03f */
[-C--:B------:R-:W-:Y:S01]  /*10170*/  FMUL.FTZ R57, R24, R6.reuse ;  /* 0x0000000618397220 */ /* 0x080fe20000410000 */
[----:B------:R-:W-:Y:S01]  /*10180*/  UIADD3 UR38, UR38, 0x1, URZ ;  /* 0x0000000126267890 */ /* 0x000fe2000fffe03f */
[-C--:B------:R-:W-:Y:S01]  /*10190*/  FMUL.FTZ R56, R25, R6.reuse ;  /* 0x0000000619387220 */ /* 0x080fe20000410000 */
[----:B------:R-:W-:Y:S01]  /*101a0*/  UPRMT UR4, UR39, 0x654, UR4 ;  /* 0x0000065427047896 */ /* 0x000fe20008000004 */
[-C--:B------:R-:W-:Y:S01]  /*101b0*/  FMUL.FTZ R28, R28, R6.reuse ;  /* 0x000000061c1c7220 */ /* 0x080fe20000410000 */
[----:B------:R-:W-:Y:S01]  /*101c0*/  UISETP.NE.AND UP0, UPT, UR38, 0x2, UPT ;  /* 0x000000022600788c */ /* 0x000fe2000bf05270 */
[-C--:B------:R-:W-:Y:S01]  /*101d0*/  FMUL.FTZ R29, R29, R6.reuse ;  /* 0x000000061d1d7220 */ /* 0x080fe20000410000 */
[-C--:B------:R-:W-:Y:S01]  /*101e0*/  FMUL.FTZ R21, R32, R6.reuse ;  /* 0x0000000620157220 */ /* 0x080fe20000410000 */
[-C--:B------:R-:W-:Y:S01]  /*101f0*/  FMUL.FTZ R20, R33, R6.reuse ;  /* 0x0000000621147220 */ /* 0x080fe20000410000 */
[-C--:B------:R-:W-:Y:S01]  /*10200*/  FMUL.FTZ R36, R36, R6.reuse ;  /* 0x0000000624247220 */ /* 0x080fe20000410000 */
[-C--:B------:R-:W-:Y:S01]  /*10210*/  FMUL.FTZ R37, R37, R6.reuse ;  /* 0x0000000625257220 */ /* 0x080fe20000410000 */
[-C--:B------:R-:W-:Y:S01]  /*10220*/  FMUL.FTZ R13, R40, R6.reuse ;  /* 0x00000006280d7220 */ /* 0x080fe20000410000 */
[----:B------:R-:W-:Y:S01]  /*10230*/  SYNCS.ARRIVE.TRANS64.RED.A1T0 RZ, [UR4], RZ ;  /* 0x000000ffffff79a7 */ /* 0x000fe20008100404 */
[----:B------:R-:W-:Y:S01]  /*10240*/  USEL UR4, URZ, 0x1, UP0 ;  /* 0x000000013f047887 */ /* 0x000fe20008000000 */
        /* <DEDUP_REMOVED lines=26> */
[----:B------:R-:W-:-:S12]  /*103f0*/  ULOP3.LUT UR37, UR37, UR4, URZ, 0x3c, !UPT ;  /* 0x0000000425257292 */ /* 0x000fd8000f8e3c3f */
.L_x_626:
[----:B------:R-:W1:Y:S08]  /*10400*/  S2UR UR39, SR_CgaCtaId ;  /* 0x00000000002779c3 */ /* 0x000e700000008800 */
[----:B------:R-:W-:Y:S06]  /*10410*/  BAR.SYNC.DEFER_BLOCKING 0x5, 0x200 ;  /* 0x0148000000007b1d */ /* 0x000fec0000010000 */
[----:B------:R-:W-:Y:S01]  /*10420*/  UMOV UR40, 0x400 ;  /* 0x0000040000287882 */ /* 0x000fe20000000000 */
[----:B------:R-:W2:Y:S01]  /*10430*/  S2R R48, SR_TID.X ;  /* 0x0000000000307919 */ /* 0x000ea20000002100 */
[----:B-1----:R-:W-:-:S09]  /*10440*/  ULEA UR40, UR39, UR40, 0x18 ;  /* 0x0000002827287291 */ /* 0x002fd2000f8ec03f */
[----:B------:R-:W1:Y:S01]  /*10450*/  LDS R6, [UR40+0x132d0] ;  /* 0x0132d028ff067984 */ /* 0x000e620008000800 */
[----:B--2---:R-:W-:Y:S01]  /*10460*/  VIADD R22, R48, 0xffffff80 ;  /* 0xffffff8030167836 */ /* 0x004fe20000000000 */
[----:B-1----:R-:W-:Y:S01]  /*10470*/  R2UR UR4, R6 ;  /* 0x00000000060472ca */ /* 0x002fe200000e0000 */
[----:B------:R-:W-:Y:S06]  /*10480*/  BAR.ARV 0x4, 0x200 ;  /* 0x0108000000007b1d */ /* 0x000fec0000002000 */
[----:B------:R-:W-:Y:S08]  /*10490*/  @P0 BRA `(.L_x_701) ;  /* 0x00000008007c0947 */ /* 0x000ff00003800000 */
[----:B------:R-:W-:Y:S01]  /*104a0*/  IMAD.SHL.U32 R6, R48, 0x4, RZ ;  /* 0x0000000430067824 */ /* 0x000fe200078e00ff */
[----:B------:R-:W-:Y:S01]  /*104b0*/  ULDC.64 UR6, c[0x4][0x38] ;  /* 0x01000e0000067ab9 */ /* 0x000fe20000000a00 */
[----:B------:R-:W2:Y:S01]  /*104c0*/  LDL R26, [R1] ;  /* 0x00000000011a7983 */ /* 0x000ea20000100800 */
[----:B------:R-:W-:Y:S02]  /*104d0*/  F2FP.BF16.F32.PACK_AB R11, R46, R11 ;  /* 0x0000000b2e0b723e */ /* 0x000fe400000010ff */
[----:B------:R-:W-:Y:S02]  /*104e0*/  F2FP.BF16.F32.PACK_AB R10, R47, R10 ;  /* 0x0000000a2f0a723e */ /* 0x000fe400000010ff */
[----:B------:R-:W-:Y:S02]  /*104f0*/  F2FP.BF16.F32.PACK_AB R9, R52, R9 ;  /* 0x000000093409723e */ /* 0x000fe400000010ff */
[----:B------:R-:W-:Y:S02]  /*10500*/  F2FP.BF16.F32.PACK_AB R8, R53, R8 ;  /* 0x000000083508723e */ /* 0x000fe400000010ff */
[----:B------:R-:W-:-:S02]  /*10510*/  F2FP.BF16.F32.PACK_AB R13, R44, R13 ;  /* 0x0000000d2c0d723e */ /* 0x000fc400000010ff */
[----:B------:R-:W-:Y:S02]  /*10520*/  F2FP.BF16.F32.PACK_AB R12, R45, R12 ;  /* 0x0000000c2d0c723e */ /* 0x000fe400000010ff */
[----:B------:R-:W-:Y:S02]  /*10530*/  F2FP.BF16.F32.PACK_AB R24, R31, R24 ;  /* 0x000000181f18723e */ /* 0x000fe400000010ff */
[----:B------:R-:W-:Y:S02]  /*10540*/  F2FP.BF16.F32.PACK_AB R3, R54, R3 ;  /* 0x000000033603723e */ /* 0x000fe400000010ff */
[----:B------:R-:W-:Y:S02]  /*10550*/  F2FP.BF16.F32.PACK_AB R0, R55, R0 ;  /* 0x000000003700723e */ /* 0x000fe400000010ff */
[----:B------:R-:W-:Y:S02]  /*10560*/  F2FP.BF16.F32.PACK_AB R28, R28, R57 ;  /* 0x000000391c1c723e */ /* 0x000fe400000010ff */
[----:B------:R-:W-:Y:S01]  /*10570*/  F2FP.BF16.F32.PACK_AB R29, R29, R56 ;  /* 0x000000381d1d723e */ /* 0x000fe200000010ff */
[----:B------:R-:W-:Y:S01]  /*10580*/  USHF.R.S32.HI UR5, URZ, 0x1f, UR43 ;  /* 0x0000001f3f057899 */ /* 0x000fe2000801142b */
[----:B------:R-:W-:Y:S01]  /*10590*/  LOP3.LUT R6, R6, 0xc, RZ, 0xc0, !PT ;  /* 0x0000000c06067812 */ /* 0x000fe200078ec0ff */
[----:B------:R-:W1:Y:S01]  /*105a0*/  LDC.64 R46, c[0x0][0xb78] ;  /* 0x0002de00ff2e7b82 */ /* 0x000e620000000a00 */
[----:B------:R-:W-:-:S07]  /*105b0*/  ULDC.64 UR8, c[0x0][0xb70] ;  /* 0x0002dc0000087ab9 */ /* 0x000fce0000000a00 */
[----:B------:R-:W-:Y:S01]  /*105c0*/  BAR.SYNC.DEFER_BLOCKING 0x1, 0x180 ;  /* 0x0046000000007b1d */ /* 0x000fe20000010000 */
[----:B------:R-:W-:-:S05]  /*105d0*/  IADD3 R6, P0, R6, UR6, RZ ;  /* 0x0000000606067c10 */ /* 0x000fca000ff1e0ff */
[----:B------:R-:W-:-:S05]  /*105e0*/  IMAD.X R7, RZ, RZ, UR7, P0 ;  /* 0x00000007ff077e24 */ /* 0x000fca00080e06ff */
[----:B------:R3:W4:Y:S01]  /*105f0*/  LDG.E.CONSTANT R18, desc[UR50][R6.64] ;  /* 0x0000003206127981 */ /* 0x000722000c1e9900 */
[----:B------:R-:W-:Y:S01]  /*10600*/  UIMAD UR5, UR5, UR8, URZ ;  /* 0x00000008050572a4 */ /* 0x000fe2000f8e023f */
[----:B------:R-:W-:Y:S01]  /*10610*/  F2FP.BF16.F32.PACK_AB R25, R30, R25 ;  /* 0x000000191e19723e */ /* 0x000fe200000010ff */
[----:B------:R-:W-:Y:S01]  /*10620*/  UIMAD.WIDE.U32 UR6, UR43, UR8, URZ ;  /* 0x000000082b0672a5 */ /* 0x000fe2000f8e003f */
[----:B------:R-:W-:Y:S01]  /*10630*/  F2FP.BF16.F32.PACK_AB R21, R36, R21 ;  /* 0x000000152415723e */ /* 0x000fe200000010ff */
[----:B------:R-:W-:Y:S01]  /*10640*/  UIMAD UR5, UR43, UR9, UR5 ;  /* 0x000000092b0572a4 */ /* 0x000fe2000f8e0205 */
[----:B------:R-:W-:Y:S02]  /*10650*/  F2FP.BF16.F32.PACK_AB R20, R37, R20 ;  /* 0x000000142514723e */ /* 0x000fe400000010ff */
[----:B------:R-:W-:Y:S01]  /*10660*/  F2FP.BF16.F32.PACK_AB R15, R38, R15 ;  /* 0x0000000f260f723e */ /* 0x000fe200000010ff */
[----:B------:R-:W-:Y:S01]  /*10670*/  UIADD3 UR5, UR7, UR5, URZ ;  /* 0x0000000507057290 */ /* 0x000fe2000fffe03f */
[----:B---3--:R-:W-:-:S02]  /*10680*/  LOP3.LUT P0, R6, R48, 0x3, RZ, 0xc0, !PT ;  /* 0x0000000330067812 */ /* 0x008fc4000780c0ff */
[----:B------:R-:W-:Y:S02]  /*10690*/  IADD3 R7, P1, R156, 0x20, RZ ;  /* 0x000000209c077810 */ /* 0x000fe40007f3e0ff */
[----:B------:R-:W-:Y:S02]  /*106a0*/  ISETP.EQ.OR P0, PT, R6, 0x3, !P0 ;  /* 0x000000030600780c */ /* 0x000fe40004702670 */
[----:B------:R-:W-:Y:S02]  /*106b0*/  LOP3.LUT R6, R7, 0x380, RZ, 0xc0, !PT ;  /* 0x0000038007067812 */ /* 0x000fe400078ec0ff */
[----:B------:R-:W-:Y:S02]  /*106c0*/  SEL R33, R9, R8, P0 ;  /* 0x0000000809217207 */ /* 0x000fe40000000000 */
[----:B------:R-:W-:Y:S02]  /*106d0*/  SEL R35, R8, R9, P0 ;  /* 0x0000000908237207 */ /* 0x000fe40000000000 */
[----:B------:R-:W-:-:S02]  /*106e0*/  SEL R41, R11, R10, P0 ;  /* 0x0000000a0b297207 */ /* 0x000fc40000000000 */
[----:B------:R-:W-:Y:S02]  /*106f0*/  SEL R43, R10, R11, P0 ;  /* 0x0000000b0a2b7207 */ /* 0x000fe40000000000 */
[----:B------:R-:W-:Y:S02]  /*10700*/  IADD3 R9, P3, R156, 0x40, RZ ;  /* 0x000000409c097810 */ /* 0x000fe40007f7e0ff */
[----:B------:R-:W-:Y:S02]  /*10710*/  SHF.R.U64 R10, R6, 0x3, RZ ;  /* 0x00000003060a7819 */ /* 0x000fe400000012ff */
[----:B------:R-:W-:Y:S02]  /*10720*/  SEL R27, R13, R12, P0 ;  /* 0x0000000c0d1b7207 */ /* 0x000fe40000000000 */
[----:B------:R-:W-:Y:S02]  /*10730*/  SEL R31, R12, R13, P0 ;  /* 0x0000000d0c1f7207 */ /* 0x000fe40000000000 */
[----:B------:R-:W-:-:S02]  /*10740*/  LOP3.LUT R8, R9, 0x380, RZ, 0xc0, !PT ;  /* 0x0000038009087812 */ /* 0x000fc400078ec0ff */
[----:B------:R-:W-:Y:S02]  /*10750*/  LOP3.LUT R10, R10, R7, RZ, 0x3c, !PT ;  /* 0x000000070a0a7212 */ /* 0x000fe400078e3cff */
[----:B------:R-:W-:Y:S02]  /*10760*/  LOP3.LUT R13, R156, 0x380, RZ, 0xc0, !PT ;  /* 0x000003809c0d7812 */ /* 0x000fe400078ec0ff */
[----:B------:R-:W-:Y:S02]  /*10770*/  SHF.R.S32.HI R7, RZ, 0x1f, R22 ;  /* 0x0000001fff077819 */ /* 0x000fe40000011416 */
[----:B------:R-:W-:Y:S02]  /*10780*/  SEL R45, R3, R0, P0 ;  /* 0x00000000032d7207 */ /* 0x000fe40000000000 */
[----:B------:R-:W-:Y:S02]  /*10790*/  SEL R3, R0, R3, P0 ;  /* 0x0000000300037207 */ /* 0x000fe40000000000 */
[----:B------:R-:W-:-:S02]  /*107a0*/  SHF.R.U64 R8, R8, 0x3, RZ ;  /* 0x0000000308087819 */ /* 0x000fc400000012ff */
[----:B------:R-:W-:Y:S02]  /*107b0*/  SHF.R.U64 R13, R13, 0x3, RZ ;  /* 0x000000030d0d7819 */ /* 0x000fe400000012ff */
[----:B------:R-:W-:Y:S02]  /*107c0*/  LEA.HI R0, R7, R22, RZ, 0x7 ;  /* 0x0000001607007211 */ /* 0x000fe400078f38ff */
[----:B------:R-:W-:Y:S02]  /*107d0*/  IADD3 R11, P2, R156, 0x60, RZ ;  /* 0x000000609c0b7810 */ /* 0x000fe40007f5e0ff */
[----:B------:R-:W-:Y:S02]  /*107e0*/  LOP3.LUT R8, R8, R9, RZ, 0x3c, !PT ;  /* 0x0000000908087212 */ /* 0x000fe400078e3cff */
[----:B------:R-:W-:Y:S01]  /*107f0*/  LOP3.LUT R12, R13, R156, RZ, 0x3c, !PT ;  /* 0x0000009c0d0c7212 */ /* 0x000fe200078e3cff */
[----:B------:R-:W-:Y:S01]  /*10800*/  IMAD.MOV.U32 R13, RZ, RZ, R157 ;  /* 0x000000ffff0d7224 */ /* 0x000fe200078e009d */
[----:B------:R-:W-:-:S02]  /*10810*/  SEL R19, R28, R29, P0 ;  /* 0x0000001d1c137207 */ /* 0x000fc40000000000 */
[----:B------:R-:W-:Y:S02]  /*10820*/  LOP3.LUT R9, R0, 0xffffff80, RZ, 0xc0, !PT ;  /* 0xffffff8000097812 */ /* 0x000fe400078ec0ff */
[----:B------:R-:W-:Y:S02]  /*10830*/  SEL R29, R29, R28, P0 ;  /* 0x0000001c1d1d7207 */ /* 0x000fe40000000000 */
[----:B------:R-:W-:Y:S01]  /*10840*/  LOP3.LUT R6, R11, 0x380, RZ, 0xc0, !PT ;  /* 0x000003800b067812 */ /* 0x000fe200078ec0ff */
[----:B------:R-:W-:Y:S01]  /*10850*/  IMAD.IADD R9, R22, 0x1, -R9 ;  /* 0x0000000116097824 */ /* 0x000fe200078e0a09 */
[----:B------:R-:W-:Y:S02]  /*10860*/  MOV R40, R12 ;  /* 0x0000000c00287202 */ /* 0x000fe40000000f00 */
[----:B------:R-:W-:Y:S02]  /*10870*/  SHF.R.U64 R6, R6, 0x3, RZ ;  /* 0x0000000306067819 */ /* 0x000fe400000012ff */
[----:B------:R-:W-:-:S02]  /*10880*/  F2FP.BF16.F32.PACK_AB R14, R39, R14 ;  /* 0x0000000e270e723e */ /* 0x000fc400000010ff */
[----:B------:R-:W-:Y:S01]  /*10890*/  LOP3.LUT R6, R6, R11, RZ, 0x3c, !PT ;  /* 0x0000000b06067212 */ /* 0x000fe200078e3cff */
[----:B------:R-:W-:Y:S01]  /*108a0*/  IMAD.X R11, RZ, RZ, R157, P1 ;  /* 0x000000ffff0b7224 */ /* 0x000fe200008e069d */
[----:B------:R-:W-:Y:S02]  /*108b0*/  SEL R23, R21, R20, P0 ;  /* 0x0000001415177207 */ /* 0x000fe40000000000 */
[----:B------:R-:W-:Y:S02]  /*108c0*/  SEL R37, R25, R24, P0 ;  /* 0x0000001819257207 */ /* 0x000fe40000000000 */
[----:B------:R-:W-:Y:S02]  /*108d0*/  SEL R21, R20, R21, P0 ;  /* 0x0000001514157207 */ /* 0x000fe40000000000 */
[----:B------:R-:W-:Y:S02]  /*108e0*/  SEL R25, R24, R25, P0 ;  /* 0x0000001918197207 */ /* 0x000fe40000000000 */
[----:B------:R-:W-:-:S02]  /*108f0*/  SEL R39, R15, R14, P0 ;  /* 0x0000000e0f277207 */ /* 0x000fc40000000000 */
[----:B------:R-:W-:Y:S02]  /*10900*/  SEL R15, R14, R15, P0 ;  /* 0x0000000f0e0f7207 */ /* 0x000fe40000000000 */
[----:B------:R-:W-:Y:S01]  /*10910*/  MOV R38, R10 ;  /* 0x0000000a00267202 */ /* 0x000fe20000000f00 */
[----:B------:R-:W-:Y:S01]  /*10920*/  IMAD.U32 R11, RZ, RZ, UR7 ;  /* 0x00000007ff0b7e24 */ /* 0x000fe2000f8e00ff */
[----:B------:R-:W-:Y:S01]  /*10930*/  LEA.HI R42, R7, R22, RZ, 0x5 ;  /* 0x00000016072a7211 */ /* 0x000fe200078f28ff */
[----:B------:R-:W-:Y:S01]  /*10940*/  IMAD.U32 R11, RZ, RZ, UR5 ;  /* 0x00000005ff0b7e24 */ /* 0x000fe2000f8e00ff */
[----:B------:R-:W-:Y:S01]  /*10950*/  USHF.R.S32.HI UR5, URZ, 0x1f, UR44 ;  /* 0x0000001f3f057899 */ /* 0x000fe2000801142c */
[--C-:B------:R-:W-:Y:S01]  /*10960*/  IMAD.X R7, RZ, RZ, R157.reuse, P2 ;  /* 0x000000ffff077224 */ /* 0x100fe200010e069d */
[----:B------:R-:W-:Y:S01]  /*10970*/  LOP3.LUT P1, RZ, R9, 0x3, RZ, 0xc0, !PT ;  /* 0x0000000309ff7812 */ /* 0x000fe2000782c0ff */
[----:B------:R-:W-:Y:S01]  /*10980*/  IMAD.X R9, RZ, RZ, R157, P3 ;  /* 0x000000ffff097224 */ /* 0x000fe200018e069d */
[----:B------:R-:W-:Y:S01]  /*10990*/  SHF.R.S32.HI R42, RZ, 0x5, R42 ;  /* 0x00000005ff2a7819 */ /* 0x000fe2000001142a */
[----:B------:R-:W-:Y:S01]  /*109a0*/  IMAD.U32 R10, RZ, RZ, UR6 ;  /* 0x00000006ff0a7e24 */ /* 0x000fe2000f8e00ff */
[----:B------:R-:W-:Y:S01]  /*109b0*/  MOV R34, R6 ;  /* 0x0000000600227202 */ /* 0x000fe20000000f00 */
[----:B-1----:R-:W-:Y:S01]  /*109c0*/  IMAD R6, R46, UR5, RZ ;  /* 0x000000052e067c24 */ /* 0x002fe2000f8e02ff */
[----:B------:R-:W-:Y:S01]  /*109d0*/  MOV R36, R8 ;  /* 0x0000000800247202 */ /* 0x000fe20000000f00 */
[----:B------:R-:W-:Y:S01]  /*109e0*/  ULDC UR5, c[0x0][0xa88] ;  /* 0x0002a20000057ab9 */ /* 0x000fe20000000800 */
[----:B------:R-:W-:Y:S01]  /*109f0*/  ULDC.64 UR6, c[0x0][0xb40] ;  /* 0x0002d00000067ab9 */ /* 0x000fe20000000a00 */
[----:B----4-:R-:W-:Y:S01]  /*10a00*/  LOP3.LUT R0, R18, 0x2, RZ, 0x3c, !PT ;  /* 0x0000000212007812 */ /* 0x010fe200078e3cff */
[----:B------:R-:W-:Y:S04]  /*10a10*/  SHFL.IDX PT, R19, R19, R18, 0x1c1f ;  /* 0x001c1f1213137589 */ /* 0x000fe800000e0000 */
[----:B------:R-:W1:Y:S04]  /*10a20*/  SHFL.IDX PT, R12, R29, R0, 0x1c1f ;  /* 0x001c1f001d0c7589 */ /* 0x000e6800000e0000 */
[----:B------:R-:W-:Y:S04]  /*10a30*/  SHFL.IDX PT, R37, R37, R18, 0x1c1f ;  /* 0x001c1f1225257589 */ /* 0x000fe800000e0000 */
[----:B------:R3:W4:Y:S04]  /*10a40*/  SHFL.IDX PT, R24, R25, R0, 0x1c1f ;  /* 0x001c1f0019187589 */ /* 0x00072800000e0000 */
[----:B------:R-:W-:Y:S04]  /*10a50*/  SHFL.IDX PT, R23, R23, R18, 0x1c1f ;  /* 0x001c1f1217177589 */ /* 0x000fe800000e0000 */
[----:B------:R-:W5:Y:S01]  /*10a60*/  SHFL.IDX PT, R14, R21, R0, 0x1c1f ;  /* 0x001c1f00150e7589 */ /* 0x000f6200000e0000 */
[----:B---3--:R-:W-:-:S03]  /*10a70*/  IMAD R25, R47, UR44, R6 ;  /* 0x0000002c2f197c24 */ /* 0x008fc6000f8e0206 */
[----:B------:R-:W-:Y:S01]  /*10a80*/  SHFL.IDX PT, R27, R27, R18, 0x1c1f ;  /* 0x001c1f121b1b7589 */ /* 0x000fe200000e0000 */
[----:B------:R-:W-:-:S03]  /*10a90*/  IMAD.WIDE.U32 R6, R46, UR44, R10 ;  /* 0x0000002c2e067c25 */ /* 0x000fc6000f8e000a */
[----:B------:R-:W-:Y:S01]  /*10aa0*/  SHFL.IDX PT, R39, R39, R18, 0x1c1f ;  /* 0x001c1f1227277589 */ /* 0x000fe200000e0000 */
[----:B-1----:R-:W-:Y:S02]  /*10ab0*/  SEL R8, R19, R12, P0 ;  /* 0x0000000c13087207 */ /* 0x002fe40000000000 */
[----:B------:R-:W-:Y:S01]  /*10ac0*/  SEL R10, R12, R19, P0 ;  /* 0x000000130c0a7207 */ /* 0x000fe20000000000 */
[----:B------:R-:W1:Y:S01]  /*10ad0*/  SHFL.IDX PT, R20, R31, R0, 0x1c1f ;  /* 0x001c1f001f147589 */ /* 0x000e6200000e0000 */
[----:B--2---:R-:W-:-:S03]  /*10ae0*/  VIADD R19, R26, UR42 ;  /* 0x0000002a1a137c36 */ /* 0x004fc60008000000 */
[----:B------:R-:W2:Y:S01]  /*10af0*/  SHFL.IDX PT, R28, R15, R0, 0x1c1f ;  /* 0x001c1f000f1c7589 */ /* 0x000ea200000e0000 */
[C---:B------:R-:W-:Y:S01]  /*10b00*/  VIADD R12, R19.reuse, 0x8 ;  /* 0x00000008130c7836 */ /* 0x040fe20000000000 */
[----:B------:R-:W-:Y:S02]  /*10b10*/  SHF.R.S32.HI R13, RZ, 0x1f, R19 ;  /* 0x0000001fff0d7819 */ /* 0x000fe40000011413 */
[----:B------:R-:W-:Y:S01]  /*10b20*/  SHFL.IDX PT, R33, R33, R18, 0x1c1f ;  /* 0x001c1f1221217589 */ /* 0x000fe200000e0000 */
[----:B------:R-:W-:Y:S02]  /*10b30*/  ISETP.GE.OR P2, PT, R19, UR5, P1 ;  /* 0x0000000513007c0c */ /* 0x000fe40008f46670 */
[----:B------:R-:W-:Y:S01]  /*10b40*/  ISETP.GE.OR P1, PT, R12, UR5, P1 ;  /* 0x000000050c007c0c */ /* 0x000fe20008f26670 */
[----:B------:R-:W-:Y:S01]  /*10b50*/  SHFL.IDX PT, R41, R41, R18, 0x1c1f ;  /* 0x001c1f1229297589 */ /* 0x000fe200000e0000 */
[----:B----4-:R-:W-:Y:S02]  /*10b60*/  SEL R9, R37, R24, P0 ;  /* 0x0000001825097207 */ /* 0x010fe40000000000 */
[----:B------:R-:W-:Y:S01]  /*10b70*/  SEL R11, R24, R37, P0 ;  /* 0x00000025180b7207 */ /* 0x000fe20000000000 */
[----:B------:R-:W3:Y:S01]  /*10b80*/  SHFL.IDX PT, R22, R35, R0, 0x1c1f ;  /* 0x001c1f0023167589 */ /* 0x000ee200000e0000 */
[----:B-----5:R-:W-:-:S02]  /*10b90*/  SEL R12, R23, R14, P0 ;  /* 0x0000000e170c7207 */ /* 0x020fc40000000000 */
[----:B------:R-:W-:Y:S01]  /*10ba0*/  SEL R14, R14, R23, P0 ;  /* 0x000000170e0e7207 */ /* 0x000fe20000000000 */
[----:B------:R-:W4:Y:S04]  /*10bb0*/  SHFL.IDX PT, R30, R43, R0, 0x1c1f ;  /* 0x001c1f002b1e7589 */ /* 0x000f2800000e0000 */
[----:B------:R-:W-:Y:S01]  /*10bc0*/  SHFL.IDX PT, R45, R45, R18, 0x1c1f ;  /* 0x001c1f122d2d7589 */ /* 0x000fe200000e0000 */
[----:B-1----:R-:W-:Y:S02]  /*10bd0*/  SEL R24, R27, R20, P0 ;  /* 0x000000141b187207 */ /* 0x002fe40000000000 */
[----:B------:R-:W-:Y:S01]  /*10be0*/  SEL R26, R20, R27, P0 ;  /* 0x0000001b141a7207 */ /* 0x000fe20000000000 */
[----:B------:R1:W5:Y:S01]  /*10bf0*/  SHFL.IDX PT, R32, R3, R0, 0x1c1f ;  /* 0x001c1f0003207589 */ /* 0x00036200000e0000 */
[----:B--2---:R-:W-:-:S03]  /*10c00*/  SEL R15, R28, R39, P0 ;  /* 0x000000271c0f7207 */ /* 0x004fc60000000000 */
[----:B------:R-:W-:Y:S01]  /*10c10*/  STSM.16.M88.4 [R40], R8 ;  /* 0x0000000828007844 */ /* 0x000fe20000000200 */
[----:B-1----:R-:W-:Y:S02]  /*10c20*/  IADD3 R0, P3, R19, R6, RZ ;  /* 0x0000000613007210 */ /* 0x002fe40007f7e0ff */
[----:B---3--:R-:W-:Y:S02]  /*10c30*/  SEL R20, R33, R22, P0 ;  /* 0x0000001621147207 */ /* 0x008fe40000000000 */
[----:B------:R-:W-:Y:S02]  /*10c40*/  IADD3.X R7, R13, R7, R25, P3, !PT ;  /* 0x000000070d077210 */ /* 0x000fe40001ffe419 */
[----:B------:R-:W-:Y:S02]  /*10c50*/  SEL R13, R39, R28, P0 ;  /* 0x0000001c270d7207 */ /* 0x000fe40000000000 */
[----:B----4-:R-:W-:Y:S02]  /*10c60*/  SEL R25, R41, R30, P0 ;  /* 0x0000001e29197207 */ /* 0x010fe40000000000 */
[----:B------:R-:W-:Y:S01]  /*10c70*/  SEL R27, R30, R41, P0 ;  /* 0x000000291e1b7207 */ /* 0x000fe20000000000 */
[----:B------:R-:W-:Y:S01]  /*10c80*/  STSM.16.M88.4 [R38], R12 ;  /* 0x0000000c26007844 */ /* 0x000fe20000000200 */
[----:B------:R-:W-:-:S02]  /*10c90*/  SEL R22, R22, R33, P0 ;  /* 0x0000002116167207 */ /* 0x000fc40000000000 */
[----:B-----5:R-:W-:Y:S01]  /*10ca0*/  SEL R21, R45, R32, P0 ;  /* 0x000000202d157207 */ /* 0x020fe20000000000 */
[----:B------:R-:W-:Y:S01]  /*10cb0*/  STSM.16.M88.4 [R36], R24 ;  /* 0x0000001824007844 */ /* 0x000fe20000000200 */
[----:B------:R-:W-:Y:S02]  /*10cc0*/  SEL R23, R32, R45, P0 ;  /* 0x0000002d20177207 */ /* 0x000fe40000000000 */
[----:B------:R-:W-:-:S03]  /*10cd0*/  LEA R6, P3, R0, UR6, 0x2 ;  /* 0x0000000600067c11 */ /* 0x000fc6000f8610ff */
[----:B------:R-:W-:Y:S01]  /*10ce0*/  STSM.16.M88.4 [R34], R20 ;  /* 0x0000001422007844 */ /* 0x000fe20000000200 */
[----:B------:R-:W-:Y:S01]  /*10cf0*/  LEA.HI.X R7, R0, UR7, R7, 0x2, P3 ;  /* 0x0000000700077c11 */ /* 0x000fe200098f1407 */
[----:B------:R1:W-:Y:S06]  /*10d00*/  MEMBAR.ALL.CTA ;  /* 0x0000000000007992 */ /* 0x0003ec0000008000 */
[----:B-1----:R-:W1:Y:S04]  /*10d10*/  FENCE.VIEW.ASYNC.S ;  /* 0x00000000000073c6 */ /* 0x002e680000000000 */
[----:B-1----:R-:W1:Y:S01]  /*10d20*/  SHFL.IDX PT, R0, R42, RZ, 0x1f ;  /* 0x00001fff2a007589 */ /* 0x002e6200000e0000 */
[----:B------:R-:W-:Y:S06]  /*10d30*/  BAR.ARV 0x1, 0x1a0 ;  /* 0x0046800000007b1d */ /* 0x000fec0000002000 */
[----:B-1----:R-:W-:Y:S01]  /*10d40*/  ISETP.NE.AND P0, PT, R0, 0xb, PT ;  /* 0x0000000b0000780c */ /* 0x002fe20003f05270 */
[----:B------:R1:W-:Y:S04]  /*10d50*/  @!P2 STG.E desc[UR50][R6.64], R5 ;  /* 0x000000050600a986 */ /* 0x0003e8000c101932 */
[----:B------:R1:W-:Y:S08]  /*10d60*/  @!P1 STG.E desc[UR50][R6.64+0x20], R4 ;  /* 0x0000200406009986 */ /* 0x0003f0000c101932 */
[----:B------:R-:W-:Y:S05]  /*10d70*/  @P0 BRA `(.L_x_702) ;  /* 0x0000000800280947 */ /* 0x000fea0003800000 */
[----:B------:R-:W-:Y:S01]  /*10d80*/  BAR.SYNC.DEFER_BLOCKING 0x1, 0x1a0 ;  /* 0x0046800000007b1d */ /* 0x000fe20000010000 */
[----:B------:R-:W-:-:S05]  /*10d90*/  ELECT P0, URZ, PT ;  /* 0x00000000003f782f */ /* 0x000fca0003800000 */
[----:B------:R-:W-:Y:S08]  /*10da0*/  BSSY B0, `(.L_x_703) ;  /* 0x000000d000007945 */ /* 0x000ff00003800000 */
[----:B------:R-:W-:Y:S05]  /*10db0*/  @!P0 BRA `(.L_x_704) ;  /* 0x00000000002c8947 */ /* 0x000fea0003800000 */
[----:B------:R-:W-:Y:S01]  /*10dc0*/  ULDC.64 UR6, c[0x0][0x198] ;  /* 0x0000660000067ab9 */ /* 0x000fe20000000a00 */
[----:B------:R-:W-:Y:S01]  /*10dd0*/  UMOV UR41, URZ ;  /* 0x0000003f00297c82 */ /* 0x000fe20008000000 */
[----:B------:R-:W-:Y:S01]  /*10de0*/  UIADD3 UR6, UP0, UR6, 0x9f0, URZ ;  /* 0x000009f006067890 */ /* 0x000fe2000ff1e03f */
[----:B------:R-:W-:Y:S01]  /*10df0*/  UMOV UR45, URZ ;  /* 0x0000003f002d7c82 */ /* 0x000fe20008000000 */
[----:B------:R-:W-:Y:S02]  /*10e00*/  UIADD3 UR5, UR40, 0x13220, URZ ;  /* 0x0001322028057890 */ /* 0x000fe4000fffe03f */
[----:B------:R-:W-:Y:S02]  /*10e10*/  UIADD3.X UR7, URZ, UR7, URZ, UP0, !UPT ;  /* 0x000000073f077290 */ /* 0x000fe400087fe43f */
[----:B------:R-:W-:-:S07]  /*10e20*/  UPRMT UR5, URZ, 0x654, UR5 ;  /* 0x000006543f057896 */ /* 0x000fce0008000005 */
[----:B------:R2:W-:Y:S01]  /*10e30*/  UTMASTG.5D [UR40], [UR6] ;  /* 0x00000028060073b5 */ /* 0x0005e20008020000 */
[----:B------:R0:W-:Y:S01]  /*10e40*/  UTMACMDFLUSH ;  /* 0x00000000000079b7 */ /* 0x0001e20000000000 */
[----:B------:R-:W-:-:S04]  /*10e50*/  DEPBAR.LE SB0, 0x0 ;  /* 0x000080000000791a */ /* 0x000fc80000000000 */
[----:B--2---:R-:W-:Y:S01]  /*10e60*/  SYNCS.ARRIVE.TRANS64.RED.A1T0 RZ, [UR5], RZ ;  /* 0x000000ffffff79a7 */ /* 0x004fe20008100405 */
.L_x_704:
[----:B------:R-:W-:Y:S05]  /*10e70*/  BSYNC B0 ;  /* 0x0000000000007941 */ /* 0x000fea0003800000 */
.L_x_703:
[----:B------:R-:W-:Y:S05]  /*10e80*/  BRA `(.L_x_702) ;  /* 0x0000000400e47947 */ /* 0x000fea0003800000 */
.L_x_701:
[----:B------:R-:W1:Y:S01]  /*10e90*/  LDC.64 R12, c[0x0][0xae0] ;  /* 0x0002b800ff0c7b82 */ /* 0x000e620000000a00 */
[----:B------:R-:W-:Y:S01]  /*10ea0*/  SHF.R.S32.HI R3, RZ, 0x1f, R22 ;  /* 0x0000001fff037819 */ /* 0x000fe20000011416 */
[----:B------:R-:W-:Y:S01]  /*10eb0*/  USHF.R.S32.HI UR5, URZ, 0x1f, UR43 ;  /* 0x0000001f3f057899 */ /* 0x000fe2000801142b */
[----:B------:R-:W-:Y:S01]  /*10ec0*/  ISETP.GT.AND P0, PT, R22, 0xbf, PT ;  /* 0x000000bf1600780c */ /* 0x000fe20003f04270 */
[----:B------:R-:W-:Y:S01]  /*10ed0*/  USHF.R.S32.HI UR6, URZ, 0x1f, UR44 ;  /* 0x0000001f3f067899 */ /* 0x000fe2000801142c */
[----:B------:R-:W-:Y:S01]  /*10ee0*/  LEA.HI R23, R3, R22, RZ, 0x3 ;  /* 0x0000001603177211 */ /* 0x000fe200078f18ff */
[----:B------:R-:W-:Y:S02]  /*10ef0*/  BSSY B0, `(.L_x_705) ;  /* 0x000001f000007945 */ /* 0x000fe40003800000 */
[----:B------:R-:W2:Y:S01]  /*10f00*/  LDC R11, c[0x0][0xdac] ;  /* 0x00036b00ff0b7b82 */ /* 0x000ea20000000800 */
[----:B------:R-:W-:-:S05]  /*10f10*/  LOP3.LUT R3, R23, 0x1ffffff8, RZ, 0xc0, !PT ;  /* 0x1ffffff817037812 */ /* 0x000fca00078ec0ff */
[----:B------:R-:W-:Y:S02]  /*10f20*/  IMAD.IADD R3, R22, 0x1, -R3 ;  /* 0x0000000116037824 */ /* 0x000fe400078e0a03 */
[----:B------:R-:W3:Y:S02]  /*10f30*/  LDC.64 R20, c[0x0][0xa88] ;  /* 0x0002a200ff147b82 */ /* 0x000ee40000000a00 */
[----:B------:R-:W-:-:S05]  /*10f40*/  IMAD.SHL.U32 R8, R3, 0x8, RZ ;  /* 0x0000000803087824 */ /* 0x000fca00078e00ff */
[----:B------:R-:W-:Y:S01]  /*10f50*/  SHF.R.S32.HI R9, RZ, 0x1f, R8 ;  /* 0x0000001fff097819 */ /* 0x000fe20000011408 */
[----:B------:R-:W4:Y:S01]  /*10f60*/  LDC.64 R14, c[0x0][0xae8] ;  /* 0x0002ba00ff0e7b82 */ /* 0x000f220000000a00 */
[----:B-1----:R-:W-:Y:S01]  /*10f70*/  IMAD R10, R12, UR5, RZ ;  /* 0x000000050c0a7c24 */ /* 0x002fe2000f8e02ff */
[----:B------:R-:W-:Y:S06]  /*10f80*/  @P0 BRA `(.L_x_706) ;  /* 0x0000000000540947 */ /* 0x000fec0003800000 */
[----:B------:R-:W-:Y:S01]  /*10f90*/  IMAD.U32 R4, RZ, RZ, UR42 ;  /* 0x0000002aff047e24 */ /* 0x000fe2000f8e00ff */
[----:B------:R-:W-:-:S04]  /*10fa0*/  ULDC UR7, c[0x0][0xa88] ;  /* 0x0002a20000077ab9 */ /* 0x000fc80000000800 */
[----:B------:R-:W-:-:S04]  /*10fb0*/  IADD3 R4, R4, -0x80, R48 ;  /* 0xffffff8004047810 */ /* 0x000fc80007ffe030 */
[----:B------:R-:W-:-:S13]  /*10fc0*/  ISETP.GE.AND P0, PT, R4, UR7, PT ;  /* 0x0000000704007c0c */ /* 0x000fda000bf06270 */
[----:B------:R-:W-:Y:S05]  /*10fd0*/  @P0 BRA `(.L_x_706) ;  /* 0x0000000000400947 */ /* 0x000fea0003800000 */
[----:B------:R-:W1:Y:S01]  /*10fe0*/  LDC.64 R6, c[0x0][0xb70] ;  /* 0x0002dc00ff067b82 */ /* 0x000e620000000a00 */
[----:B------:R-:W-:Y:S01]  /*10ff0*/  SHF.R.S32.HI R5, RZ, 0x1f, R4 ;  /* 0x0000001fff057819 */ /* 0x000fe20000011404 */
[----:B------:R-:W-:-:S06]  /*11000*/  ULDC.64 UR8, c[0x0][0xb40] ;  /* 0x0002d00000087ab9 */ /* 0x000fcc0000000a00 */
[----:B------:R-:W5:Y:S01]  /*11010*/  LDC.64 R18, c[0x0][0xb78] ;  /* 0x0002de00ff127b82 */ /* 0x000f620000000a00 */
[C---:B-1----:R-:W-:Y:S02]  /*11020*/  IMAD R0, R6.reuse, UR5, RZ ;  /* 0x0000000506007c24 */ /* 0x042fe4000f8e02ff */
[----:B------:R-:W-:-:S04]  /*11030*/  IMAD.WIDE.U32 R4, R6, UR43, R4 ;  /* 0x0000002b06047c25 */ /* 0x000fc8000f8e0004 */
[----:B------:R-:W-:Y:S02]  /*11040*/  IMAD R3, R7, UR43, R0 ;  /* 0x0000002b07037c24 */ /* 0x000fe4000f8e0200 */
[C---:B-----5:R-:W-:Y:S02]  /*11050*/  IMAD R0, R18.reuse, UR6, RZ ;  /* 0x0000000612007c24 */ /* 0x060fe4000f8e02ff */
[----:B------:R-:W-:Y:S02]  /*11060*/  IMAD.IADD R5, R5, 0x1, R3 ;  /* 0x0000000105057824 */ /* 0x000fe400078e0203 */
[----:B------:R-:W-:Y:S02]  /*11070*/  IMAD R3, R19, UR44, R0 ;  /* 0x0000002c13037c24 */ /* 0x000fe4000f8e0200 */
[----:B------:R-:W-:-:S04]  /*11080*/  IMAD.WIDE.U32 R4, R18, UR44, R4 ;  /* 0x0000002c12047c25 */ /* 0x000fc8000f8e0004 */
[----:B------:R-:W-:Y:S01]  /*11090*/  IMAD.IADD R3, R5, 0x1, R3 ;  /* 0x0000000105037824 */ /* 0x000fe200078e0203 */
[----:B------:R-:W-:-:S04]  /*110a0*/  LEA R6, P0, R4, UR8, 0x2 ;  /* 0x0000000804067c11 */ /* 0x000fc8000f8010ff */
[----:B------:R-:W-:Y:S01]  /*110b0*/  LEA.HI.X R7, R4, UR9, R3, 0x2, P0 ;  /* 0x0000000904077c11 */ /* 0x000fe200080f1403 */
[----:B------:R-:W-:-:S05]  /*110c0*/  IMAD.MOV.U32 R3, RZ, RZ, -0x800000 ;  /* 0xff800000ff037424 */ /* 0x000fca00078e00ff */
[----:B------:R1:W-:Y:S03]  /*110d0*/  STG.E desc[UR50][R6.64], R3 ;  /* 0x0000000306007986 */ /* 0x0003e6000c101932 */
.L_x_706:
[----:B------:R-:W-:Y:S05]  /*110e0*/  BSYNC B0 ;  /* 0x0000000000007941 */ /* 0x000fea0003800000 */
.L_x_705:
[----:B------:R-:W-:Y:S01]  /*110f0*/  ULOP3.LUT UR49, URZ, UR49, URZ, 0x33, !UPT ;  /* 0x000000313f317292 */ /* 0x000fe2000f8e333f */
[----:B-1----:R-:W-:Y:S01]  /*11100*/  IMAD R3, R13, UR43, R10 ;  /* 0x0000002b0d037c24 */ /* 0x002fe2000f8e020a */
[----:B------:R-:W-:Y:S01]  /*11110*/  SHF.R.S32.HI R4, RZ, 0x3, R23 ;  /* 0x00000003ff047819 */ /* 0x000fe20000011417 */
[----:B------:R-:W-:Y:S01]  /*11120*/  IMAD.WIDE.U32 R6, R12, UR43, R8 ;  /* 0x0000002b0c067c25 */ /* 0x000fe2000f8e0008 */
[----:B---3--:R-:W-:Y:S01]  /*11130*/  ISETP.GE.AND P0, PT, R8, R21, PT ;  /* 0x000000150800720c */ /* 0x008fe20003f06270 */
[----:B------:R-:W-:Y:S02]  /*11140*/  BSSY B0, `(.L_x_707) ;  /* 0x000001d000007945 */ /* 0x000fe40003800000 */
[----:B--2---:R-:W-:Y:S02]  /*11150*/  VIADD R11, R11, UR49 ;  /* 0x000000310b0b7c36 */ /* 0x004fe40008000000 */
[----:B------:R-:W-:Y:S02]  /*11160*/  IMAD.IADD R7, R7, 0x1, R3 ;  /* 0x0000000107077824 */ /* 0x000fe400078e0203 */
[----:B------:R-:W-:-:S02]  /*11170*/  IMAD R8, R11, -0xc0, R20 ;  /* 0xffffff400b087824 */ /* 0x000fc400078e0214 */
[C---:B------:R-:W-:Y:S02]  /*11180*/  VIADD R0, R4.reuse, 0x30 ;  /* 0x0000003004007836 */ /* 0x040fe40000000000 */
[C---:B------:R-:W-:Y:S02]  /*11190*/  VIADD R3, R4.reuse, 0x60 ;  /* 0x0000006004037836 */ /* 0x040fe40000000000 */
[----:B------:R-:W-:Y:S01]  /*111a0*/  VIADD R5, R4, 0x90 ;  /* 0x0000009004057836 */ /* 0x000fe20000000000 */
[-C--:B------:R-:W-:Y:S01]  /*111b0*/  ISETP.GE.OR P3, PT, R0, R8.reuse, P0 ;  /* 0x000000080000720c */ /* 0x080fe20000766670 */
[----:B----4-:R-:W-:Y:S01]  /*111c0*/  IMAD R0, R14, UR6, RZ ;  /* 0x000000060e007c24 */ /* 0x010fe2000f8e02ff */
[-C--:B------:R-:W-:Y:S02]  /*111d0*/  ISETP.GE.OR P1, PT, R3, R8.reuse, P0 ;  /* 0x000000080300720c */ /* 0x080fe40000726670 */
[-C--:B------:R-:W-:Y:S01]  /*111e0*/  ISETP.GE.OR P2, PT, R5, R8.reuse, P0 ;  /* 0x000000080500720c */ /* 0x080fe20000746670 */
[----:B------:R-:W-:Y:S01]  /*111f0*/  IMAD R3, R15, UR44, R0 ;  /* 0x0000002c0f037c24 */ /* 0x000fe2000f8e0200 */
[----:B------:R-:W-:Y:S01]  /*11200*/  ISETP.GE.OR P0, PT, R4, R8, P0 ;  /* 0x000000080400720c */ /* 0x000fe20000706670 */
[----:B------:R-:W-:Y:S01]  /*11210*/  IMAD.WIDE.U32 R8, R14, UR44, R6 ;  /* 0x0000002c0e087c25 */ /* 0x000fe2000f8e0006 */
[----:B------:R-:W-:-:S03]  /*11220*/  SHF.R.S32.HI R5, RZ, 0x1f, R4 ;  /* 0x0000001fff057819 */ /* 0x000fc60000011404 */
[----:B------:R-:W-:-:S04]  /*11230*/  IMAD.WIDE R6, R11, 0xc0, R4 ;  /* 0x000000c00b067825 */ /* 0x000fc800078e0204 */
[----:B------:R-:W-:-:S04]  /*11240*/  IMAD.IADD R11, R9, 0x1, R3 ;  /* 0x00000001090b7824 */ /* 0x000fc800078e0203 */
        /* <DEDUP_REMOVED lines=12> */
.L_x_708:
[----:B------:R-:W-:Y:S05]  /*11310*/  BSYNC B0 ;  /* 0x0000000000007941 */ /* 0x000fea0003800000 */
.L_x_707:
[----:B------:R-:W-:Y:S04]  /*11320*/  BSSY B0, `(.L_x_709) ;  /* 0x000000f000007945 */ /* 0x000fe80003800000 */
        /* <DEDUP_REMOVED lines=13> */
[----:B------:R2:W-:Y:S02]  /*11400*/  STG.E.128 desc[UR50][R12.64], RZ ;  /* 0x000000ff0c007986 */ /* 0x0005e4000c101d32 */
.L_x_710:
[----:B------:R-:W-:Y:S05]  /*11410*/  BSYNC B0 ;  /* 0x0000000000007941 */ /* 0x000fea0003800000 */
.L_x_709:
        /* <DEDUP_REMOVED lines=11> */
[----:B-12---:R-:W-:Y:S01]  /*114d0*/  LEA R12, P0, R4, UR6, 0x1 ;  /* 0x00000006040c7c11 */ /* 0x006fe2000f8008ff */
[----:B------:R-:W-:-:S05]  /*114e0*/  IMAD.IADD R3, R5, 0x1, R3 ;  /* 0x0000000105037824 */ /* 0x000fca00078e0203 */
[----:B------:R-:W-:-:S05]  /*114f0*/  LEA.HI.X R13, R4, UR7, R3, 0x1, P0 ;  /* 0x00000007040d7c11 */ /* 0x000fca00080f0c03 */
[----:B------:R3:W-:Y:S02]  /*11500*/  STG.E.128 desc[UR50][R12.64], RZ ;  /* 0x000000ff0c007986 */ /* 0x0007e4000c101d32 */
.L_x_712:
[----:B------:R-:W-:Y:S05]  /*11510*/  BSYNC B0 ;  /* 0x0000000000007941 */ /* 0x000fea0003800000 */
.L_x_711:
        /* <DEDUP_REMOVED lines=15> */
.L_x_713:
[----:B------:R-:W-:Y:S05]  /*11610*/  BSYNC B0 ;  /* 0x0000000000007941 */ /* 0x000fea0003800000 */
.L_x_702:
[----:B------:R-:W5:Y:S02]  /*11620*/  LDC R0, c[0x0][0xda8] ;  /* 0x00036a00ff007b82 */ /* 0x000f640000000800 */
[----:B-----5:R-:W-:-:S13]  /*11630*/  ISETP.LE.AND P0, PT, R0, UR4, PT ;  /* 0x0000000400007c0c */ /* 0x020fda000bf03270 */
[----:B------:R-:W-:Y:S05]  /*11640*/  @!P0 BRA `(.L_x_714) ;  /* 0xfffffef400c48947 */ /* 0x000fea000383ffff */
[----:B------:R-:W-:Y:S05]  /*11650*/  EXIT ;  /* 0x000000000000794d */ /* 0x000fea0003800000 */
.L_x_616:
[----:B------:R-:W-:-:S08]  /*11660*/  NOP ;  /* 0x0000000000007918 */ /* 0x000fd00000000000 */
[----:B------:R-:W1:-:S00]  /*11670*/  USETMAXREG.DEALLOC.CTAPOOL 0x20 ;  /* 0x00000020000079c8 */ /* 0x000e4000080e0500 */
[----:B-1----:R-:W-:-:S06]  /*11680*/  LOP3.LUT R28, R28, 0x3, RZ, 0xc0, !PT ;  /* 0x000000031c1c7812 */ /* 0x002fcc00078ec0ff */
[----:B------:R-:W1:Y:S01]  /*11690*/  S2UR UR4, SR_CTAID.X ;  /* 0x00000000000479c3 */ /* 0x000e620000002500 */
[----:B------:R-:W-:Y:S01]  /*116a0*/  LOP3.LUT R16, R16, 0xfffffffd, RZ, 0xc0, !PT ;  /* 0xfffffffd10107812 */ /* 0x000fe200078ec0ff */
[----:B------:R-:W-:Y:S01]  /*116b0*/  IMAD.MOV.U32 R17, RZ, RZ, RZ ;  /* 0x000000ffff117224 */ /* 0x000fe200078e00ff */
[----:B------:R-:W2:Y:S01]  /*116c0*/  SHFL.IDX PT, R2, R28, RZ, 0x1f ;  /* 0x00001fff1c027589 */ /* 0x000ea200000e0000 */
[----:B------:R-:W-:Y:S02]  /*116d0*/  IMAD.MOV.U32 R18, RZ, RZ, 0x1 ;  /* 0x00000001ff127424 */ /* 0x000fe400078e00ff */
[----:B------:R-:W-:Y:S02]  /*116e0*/  IMAD.MOV.U32 R25, RZ, RZ, RZ ;  /* 0x000000ffff197224 */ /* 0x000fe400078e00ff */
[----:B------:R-:W1:Y:S01]  /*116f0*/  LDC R0, c[0x0][0xda8] ;  /* 0x00036a00ff007b82 */ /* 0x000e620000000800 */
[----:B--2---:R-:W-:-:S13]  /*11700*/  ISETP.NE.AND P0, PT, R2, RZ, PT ;  /* 0x000000ff0200720c */ /* 0x004fda0003f05270 */
[----:B------:R-:W-:Y:S01]  /*11710*/  @P0 LOP3.LUT R16, R16, 0x2, RZ, 0xfc, !PT ;  /* 0x0000000210100812 */ /* 0x000fe200078efcff */
[----:B------:R-:W-:Y:S06]  /*11720*/  @P0 BAR.ARV 0x4, 0x200 ;  /* 0x0108000000000b1d */ /* 0x000fec0000002000 */
[----:B-1----:R-:W-:-:S13]  /*11730*/  ISETP.LE.AND P0, PT, R0, UR4, PT ;  /* 0x0000000400007c0c */ /* 0x002fda000bf03270 */
[----:B------:R-:W-:Y:S05]  /*11740*/  @P0 BRA `(.L_x_715) ;  /* 0x0000002800500947 */ /* 0x000fea0003800000 */
[----:B------:R-:W1:Y:S01]  /*11750*/  S2R R6, SR_TID.X ;  /* 0x0000000000067919 */ /* 0x000e620000002100 */
[----:B------:R-:W-:Y:S01]  /*11760*/  IMAD.SHL.U32 R5, R27, 0x10, RZ ;  /* 0x000000101b057824 */ /* 0x000fe200078e00ff */
[----:B------:R-:W-:Y:S01]  /*11770*/  ULOP3.LUT UR41, UR46, 0x1, URZ, 0xfc, !UPT ;  /* 0x000000012e297892 */ /* 0x000fe2000f8efc3f */
[----:B------:R-:W-:Y:S01]  /*11780*/  IMAD.U32 R24, RZ, RZ, UR4 ;  /* 0x00000004ff187e24 */ /* 0x000fe2000f8e00ff */
[----:B------:R-:W-:Y:S01]  /*11790*/  ULOP3.LUT UR45, UR46, 0x2, URZ, 0xfc, !UPT ;  /* 0x000000022e2d7892 */ /* 0x000fe2000f8efc3f */
[----:B------:R-:W-:Y:S01]  /*117a0*/  IMAD.MOV.U32 R18, RZ, RZ, 0x1 ;  /* 0x00000001ff127424 */ /* 0x000fe200078e00ff */
[----:B------:R-:W-:Y:S01]  /*117b0*/  LOP3.LUT R5, R5, 0x600, RZ, 0xc0, !PT ;  /* 0x0000060005057812 */ /* 0x000fe200078ec0ff */
[----:B------:R-:W-:Y:S01]  /*117c0*/  IMAD.MOV.U32 R25, RZ, RZ, RZ ;  /* 0x000000ffff197224 */ /* 0x000fe200078e00ff */
[----:B------:R-:W-:Y:S01]  /*117d0*/  ULDC UR44, c[0x0][0xc] ;  /* 0x00000300002c7ab9 */ /* 0x000fe20000000800 */
[----:B------:R-:W-:Y:S01]  /*117e0*/  IMAD.MOV.U32 R17, RZ, RZ, RZ ;  /* 0x000000ffff117224 */ /* 0x000fe200078e00ff */
[----:B------:R-:W-:Y:S01]  /*117f0*/  ULDC.64 UR48, c[0x0][0x198] ;  /* 0x0000660000307ab9 */ /* 0x000fe20000000a00 */
[C---:B-1----:R-:W-:Y:S01]  /*11800*/  IMAD.SHL.U32 R23, R6.reuse, 0x40, RZ ;  /* 0x0000004006177824 */ /* 0x042fe200078e00ff */
[----:B------:R-:W-:Y:S01]  /*11810*/  SHF.R.U32.HI R3, RZ, 0x1, R6 ;  /* 0x00000001ff037819 */ /* 0x000fe20000011606 */
[C---:B------:R-:W-:Y:S01]  /*11820*/  IMAD.SHL.U32 R2, R6.reuse, 0x20, RZ ;  /* 0x0000002006027824 */ /* 0x040fe200078e00ff */
[C---:B------:R-:W-:Y:S01]  /*11830*/  LOP3.LUT R26, R6.reuse, 0x1f, RZ, 0xc0, !PT ;  /* 0x0000001f061a7812 */ /* 0x040fe200078ec0ff */
[----:B------:R-:W-:Y:S01]  /*11840*/  IMAD.SHL.U32 R7, R6, 0x4, RZ ;  /* 0x0000000406077824 */ /* 0x000fe200078e00ff */
[----:B------:R-:W-:-:S02]  /*11850*/  LOP3.LUT R0, R23, 0x180, RZ, 0xc0, !PT ;  /* 0x0000018017007812 */ /* 0x000fc400078ec0ff */
[----:B------:R-:W-:Y:S02]  /*11860*/  LOP3.LUT R4, R2, 0x80, RZ, 0xc0, !PT ;  /* 0x0000008002047812 */ /* 0x000fe400078ec0ff */
[----:B------:R-:W-:Y:S01]  /*11870*/  LOP3.LUT R0, R0, 0x30, R3, 0xf8, !PT ;  /* 0x0000003000007812 */ /* 0x000fe200078ef803 */
[----:B------:R-:W-:Y:S01]  /*11880*/  IMAD.SHL.U32 R3, R6, 0x8, RZ ;  /* 0x0000000806037824 */ /* 0x000fe200078e00ff */
[----:B------:R-:W-:Y:S02]  /*11890*/  LOP3.LUT R4, R4, 0x10, R6, 0xf8, !PT ;  /* 0x0000001004047812 */ /* 0x000fe400078ef806 */
[--C-:B------:R-:W-:Y:S02]  /*118a0*/  LOP3.LUT R5, R5, 0x60, R2.reuse, 0xf8, !PT ;  /* 0x0000006005057812 */ /* 0x100fe400078ef802 */
[----:B------:R-:W-:Y:S02]  /*118b0*/  LOP3.LUT R4, R4, 0x10, R7, 0x78, !PT ;  /* 0x0000001004047812 */ /* 0x000fe400078e7807 */
[----:B------:R-:W-:-:S02]  /*118c0*/  LOP3.LUT R5, R5, 0x100, R2, 0xf8, !PT ;  /* 0x0000010005057812 */ /* 0x000fc400078ef802 */
[----:B------:R-:W-:Y:S02]  /*118d0*/  LOP3.LUT R0, R0, 0x30, R3, 0x78, !PT ;  /* 0x0000003000007812 */ /* 0x000fe400078e7803 */
[----:B------:R-:W-:Y:S02]  /*118e0*/  LOP3.LUT R22, R5, R4, RZ, 0xfc, !PT ;  /* 0x0000000405167212 */ /* 0x000fe400078efcff */
[----:B------:R-:W-:-:S07]  /*118f0*/  LOP3.LUT R23, R0, 0x640, R23, 0xf8, !PT ;  /* 0x0000064000177812 */ /* 0x000fce00078ef817 */
.L_x_773:
[----:B------:R-:W-:Y:S01]  /*11900*/  ULDC UR8, c[0x0][0xdd0] ;  /* 0x0003740000087ab9 */ /* 0x000fe20000000800 */
[----:B-1-3--:R-:W1:Y:S01]  /*11910*/  LDC R0, c[0x0][0xde8] ;  /* 0x00037a00ff007b82 */ /* 0x00ae620000000800 */
[C---:B------:R-:W-:Y:S01]  /*11920*/  R2UR UR7, R24.reuse ;  /* 0x00000000180772ca */ /* 0x040fe200000e0000 */
[----:B------:R-:W-:Y:S01]  /*11930*/  UISETP.NE.AND UP0, UPT, UR8, 0x1, UPT ;  /* 0x000000010800788c */ /* 0x000fe2000bf05270 */
[----:B------:R-:W-:-:S10]  /*11940*/  R2UR UR6, R24 ;  /* 0x00000000180672ca */ /* 0x000fd400000e0000 */
[----:B------:R-:W-:Y:S01]  /*11950*/  @UP0 ULDC UR4, c[0x0][0xdd4] ;  /* 0x0003750000040ab9 */ /* 0x000fe20000000800 */
[----:B------:R-:W-:Y:S01]  /*11960*/  @UP0 ULDC UR9, c[0x0][0xdd8] ;  /* 0x0003760000090ab9 */ /* 0x000fe20000000800 */
[----:B------:R-:W-:-:S04]  /*11970*/  UIMAD.WIDE.U32 UR4, UR7, UR4, URZ ;  /* 0x00000004070472a5 */ /* 0x000fc8000f8e003f */
[----:B------:R-:W-:-:S04]  /*11980*/  @UP0 USHF.R.U32.HI UR7, URZ, UR9, UR5 ;  /* 0x000000093f070299 */ /* 0x000fc80008011605 */
[----:B------:R-:W-:Y:S02]  /*11990*/  UIADD3 UR4, -UR7, URZ, URZ ;  /* 0x0000003f07047290 */ /* 0x000fe4000fffe13f */
[----:B-1----:R-:W-:Y:S02]  /*119a0*/  ISETP.LE.AND P0, PT, R0, UR7, PT ;  /* 0x0000000700007c0c */ /* 0x002fe4000bf03270 */
[----:B------:R-:W-:-:S11]  /*119b0*/  UIMAD UR8, UR8, UR4, UR6 ;  /* 0x00000004080872a4 */ /* 0x000fd6000f8e0206 */
[----:B------:R-:W-:Y:S05]  /*119c0*/  @!P0 BRA `(.L_x_716) ;  /* 0x0000000000208947 */ /* 0x000fea0003800000 */
        /* <DEDUP_REMOVED lines=8> */
.L_x_716:
[----:B------:R-:W-:Y:S01]  /*11a50*/  ULDC UR9, c[0x0][0xdc4] ;  /* 0x0003710000097ab9 */ /* 0x000fe20000000800 */
[----:B------:R-:W-:Y:S01]  /*11a60*/  UMOV UR6, UR8 ;  /* 0x0000000800067c82 */ /* 0x000fe20008000000 */
[----:B------:R-:W-:-:S11]  /*11a70*/  UISETP.NE.AND UP0, UPT, UR9, 0x1, UPT ;  /* 0x000000010900788c */ /* 0x000fd6000bf05270 */
[----:B------:R-:W-:Y:S02]  /*11a80*/  @UP0 ULDC.64 UR10, c[0x0][0xdc8] ;  /* 0x00037200000a0ab9 */ /* 0x000fe40000000a00 */
[----:B------:R-:W-:-:S04]  /*11a90*/  UIMAD.WIDE.U32 UR4, UR8, UR10, URZ ;  /* 0x0000000a080472a5 */ /* 0x000fc8000f8e003f */
[----:B------:R-:W-:-:S04]  /*11aa0*/  @UP0 USHF.R.U32.HI UR6, URZ, UR11, UR5 ;  /* 0x0000000b3f060299 */ /* 0x000fc80008011605 */
[----:B------:R-:W-:-:S12]  /*11ab0*/  UIMAD UR4, UR6, UR9, URZ ;  /* 0x00000009060472a4 */ /* 0x000fd8000f8e023f */
.L_x_717:
[----:B------:R-:W-:Y:S01]  /*11ac0*/  ULDC.64 UR10, c[0x0][0x3f8] ;  /* 0x0000fe00000a7ab9 */ /* 0x000fe20000000a00 */
[----:B------:R-:W-:Y:S02]  /*11ad0*/  UIADD3 UR8, UR8, -UR4, URZ ;  /* 0x8000000408087290 */ /* 0x000fe4000fffe03f */
[----:B------:R-:W-:Y:S02]  /*11ae0*/  UISETP.NE.U32.AND UP0, UPT, UR10, URZ, UPT ;  /* 0x0000003f0a00728c */ /* 0x000fe4000bf05070 */
[----:B------:R-:W-:Y:S02]  /*11af0*/  ULOP3.LUT UR9, URZ, UR6, URZ, 0x33, !UPT ;  /* 0x000000063f097292 */ /* 0x000fe4000f8e333f */
[----:B------:R-:W-:Y:S01]  /*11b00*/  UISETP.NE.AND.EX UP0, UPT, UR11, URZ, UPT, UP0 ;  /* 0x0000003f0b00728c */ /* 0x000fe2000bf05300 */
[----:B------:R-:W-:Y:S02]  /*11b10*/  ULDC.64 UR4, c[0x0][0x9e0] ;  /* 0x0002780000047ab9 */ /* 0x000fe40000000a00 */
[----:B------:R-:W-:Y:S01]  /*11b20*/  ULDC UR11, c[0x0][0xdb8] ;  /* 0x00036e00000b7ab9 */ /* 0x000fe20000000800 */
[----:B------:R-:W-:Y:S01]  /*11b30*/  ULDC UR10, c[0x0][0xdc4] ;  /* 0x00037100000a7ab9 */ /* 0x000fe20000000800 */
[----:B------:R-:W-:Y:S01]  /*11b40*/  UISETP.NE.AND UP1, UPT, UR11, 0x1, UPT ;  /* 0x000000010b00788c */ /* 0x000fe2000bf25270 */
[----:B------:R-:W-:Y:S01]  /*11b50*/  ULDC UR37, c[0x0][0xdac] ;  /* 0x00036b0000257ab9 */ /* 0x000fe20000000800 */
[----:B------:R-:W-:-:S02]  /*11b60*/  UISETP.GE.AND UP2, UPT, UR5, 0x1, UPT ;  /* 0x000000010500788c */ /* 0x000fc4000bf46270 */
[----:B------:R-:W-:Y:S02]  /*11b70*/  UIMAD UR10, UR7, UR10, UR8 ;  /* 0x0000000a070a72a4 */ /* 0x000fe4000f8e0208 */
[----:B------:R-:W-:Y:S02]  /*11b80*/  UIADD3 UR37, UR9, UR37, URZ ;  /* 0x0000002509257290 */ /* 0x000fe4000fffe03f */
[----:B------:R-:W-:Y:S01]  /*11b90*/  PLOP3.LUT P1, PT, PT, PT, UP2, 0x80, 0x0 ;  /* 0x000000000000781c */ /* 0x000fe20003f2f028 */
[----:B------:R-:W-:Y:S02]  /*11ba0*/  ULDC UR12, c[0x0][0x404] ;  /* 0x00010100000c7ab9 */ /* 0x000fe40000000800 */
[----:B------:R-:W-:Y:S01]  /*11bb0*/  @UP1 ULDC UR8, c[0x0][0xdbc] ;  /* 0x00036f0000081ab9 */ /* 0x000fe20000000800 */
[----:B------:R-:W-:Y:S02]  /*11bc0*/  UIMAD UR37, UR37, 0xc0, URZ ;  /* 0x000000c0252578a4 */ /* 0x000fe4000f8e023f */
[----:B------:R-:W-:Y:S01]  /*11bd0*/  UIMAD.WIDE.U32 UR8, UR10, UR8, URZ ;  /* 0x000000080a0872a5 */ /* 0x000fe2000f8e003f */
[----:B------:R-:W-:Y:S01]  /*11be0*/  ULDC UR13, c[0x0][0x288] ;  /* 0x0000a200000d7ab9 */ /* 0x000fe20000000800 */
[----:B------:R-:W-:Y:S01]  /*11bf0*/  @UP1 ULDC UR14, c[0x0][0xdc0] ;  /* 0x00037000000e1ab9 */ /* 0x000fe20000000800 */
[----:B------:R-:W-:Y:S01]  /*11c00*/  UMOV UR39, UR10 ;  /* 0x0000000a00277c82 */ /* 0x000fe20008000000 */
[----:B------:R-:W-:-:S02]  /*11c10*/  USEL UR12, UR12, 0x1, UP0 ;  /* 0x000000010c0c7887 */ /* 0x000fc40008000000 */
[----:B------:R-:W-:Y:S02]  /*11c20*/  UIADD3 UR7, UR37, 0xc0, -UR13 ;  /* 0x000000c025077890 */ /* 0x000fe4000fffe80d */
[----:B------:R-:W-:Y:S01]  /*11c30*/  @UP1 USHF.R.U32.HI UR39, URZ, UR14, UR9 ;  /* 0x0000000e3f271299 */ /* 0x000fe20008011609 */
[----:B------:R-:W-:Y:S02]  /*11c40*/  ULDC UR6, c[0x0][0x2e0] ;  /* 0x0000b80000067ab9 */ /* 0x000fe40000000800 */
[----:B------:R-:W-:Y:S02]  /*11c50*/  UIMAD UR8, UR12, UR6, UR7 ;  /* 0x000000060c0872a4 */ /* 0x000fe4000f8e0207 */
[----:B------:R-:W-:Y:S02]  /*11c60*/  UIADD3 UR38, -UR39, URZ, URZ ;  /* 0x0000003f27267290 */ /* 0x000fe4000fffe13f */
[----:B------:R-:W-:Y:S02]  /*11c70*/  UIADD3 UR4, UR8, UR4, URZ ;  /* 0x0000000408047290 */ /* 0x000fe4000fffe03f */
[----:B------:R-:W-:Y:S01]  /*11c80*/  UIMAD UR38, UR11, UR38, UR10 ;  /* 0x000000260b2672a4 */ /* 0x000fe2000f8e020a */
[----:B------:R-:W-:Y:S11]  /*11c90*/  @!P1 BRA `(.L_x_718) ;  /* 0x0000000000449947 */ /* 0x000ff60003800000 */
[----:B------:R-:W-:Y:S01]  /*11ca0*/  ISETP.LT.AND P0, PT, RZ, UR8, PT ;  /* 0x00000008ff007c0c */ /* 0x000fe2000bf01270 */
[----:B------:R-:W-:-:S12]  /*11cb0*/  UIADD3 UR7, UR8, -0x1, URZ ;  /* 0xffffffff08077890 */ /* 0x000fd8000fffe03f */
[----:B------:R-:W-:Y:S05]  /*11cc0*/  @P0 BRA `(.L_x_719) ;  /* 0x00000000001c0947 */ /* 0x000fea0003800000 */
[----:B------:R-:W-:Y:S02]  /*11cd0*/  UISETP.NE.AND UP0, UPT, UR5, 0x1, UPT ;  /* 0x000000010500788c */ /* 0x000fe4000bf05270 */
[----:B------:R-:W-:-:S09]  /*11ce0*/  UIADD3 UR7, -UR8, URZ, URZ ;  /* 0x0000003f08077290 */ /* 0x000fd2000fffe13f */
[----:B------:R-:W-:Y:S02]  /*11cf0*/  @UP0 ULDC.64 UR10, c[0x0][0x9e8] ;  /* 0x00027a00000a0ab9 */ /* 0x000fe40000000a00 */
[----:B------:R-:W-:-:S04]  /*11d00*/  UIMAD.WIDE.U32 UR8, UR7, UR10, URZ ;  /* 0x0000000a070872a5 */ /* 0x000fc8000f8e003f */
[----:B------:R-:W-:-:S04]  /*11d10*/  @UP0 USHF.R.U32.HI UR7, URZ, UR11, UR9 ;  /* 0x0000000b3f070299 */ /* 0x000fc80008011609 */
[----:B------:R-:W-:Y:S01]  /*11d20*/  ULOP3.LUT UR7, URZ, UR7, URZ, 0x33, !UPT ;  /* 0x000000073f077292 */ /* 0x000fe2000f8e333f */
[----:B------:R-:W-:Y:S11]  /*11d30*/  BRA `(.L_x_720) ;  /* 0x0000000000107947 */ /* 0x000ff60003800000 */
.L_x_719:
[----:B------:R-:W-:-:S11]  /*11d40*/  UISETP.NE.AND UP0, UPT, UR5, 0x1, UPT ;  /* 0x000000010500788c */ /* 0x000fd6000bf05270 */
[----:B------:R-:W-:Y:S02]  /*11d50*/  @UP0 ULDC.64 UR10, c[0x0][0x9e8] ;  /* 0x00027a00000a0ab9 */ /* 0x000fe40000000a00 */
[----:B------:R-:W-:-:S04]  /*11d60*/  UIMAD.WIDE.U32 UR8, UR7, UR10, URZ ;  /* 0x0000000a070872a5 */ /* 0x000fc8000f8e003f */
[----:B------:R-:W-:-:S12]  /*11d70*/  @UP0 USHF.R.U32.HI UR7, URZ, UR11, UR9 ;  /* 0x0000000b3f070299 */ /* 0x000fd80008011609 */
.L_x_720:
[----:B------:R-:W-:-:S04]  /*11d80*/  UIMAD UR7, UR7, UR5, UR5 ;  /* 0x00000005070772a4 */ /* 0x000fc8000f8e0205 */
[----:B------:R-:W-:-:S04]  /*11d90*/  UISETP.LT.AND UP0, UPT, UR4, UR7, UPT ;  /* 0x000000070400728c */ /* 0x000fc8000bf01270 */
[----:B------:R-:W-:-:S12]  /*11da0*/  USEL UR4, UR4, UR7, UP0 ;  /* 0x0000000704047287 */ /* 0x000fd80008000000 */
.L_x_718:
[----:B------:R-:W-:Y:S02]  /*11db0*/  UIMAD UR8, UR12, UR6, 0x9f ;  /* 0x0000009f0c0874a4 */ /* 0x000fe4000f8e0206 */
[----:B------:R-:W-:Y:S02]  /*11dc0*/  UIADD3 UR10, UR4, 0x9f, URZ ;  /* 0x0000009f040a7890 */ /* 0x000fe4000fffe03f */
[----:B------:R-:W-:Y:S02]  /*11dd0*/  UIMAD.WIDE UR8, UR8, 0x66666667, URZ ;  /* 0x66666667080878a5 */ /* 0x000fe4000f8e023f */
[----:B------:R-:W-:Y:S02]  /*11de0*/  UIMAD.WIDE UR10, UR10, 0x66666667, URZ ;  /* 0x666666670a0a78a5 */ /* 0x000fe4000f8e023f */
[----:B------:R-:W-:Y:S02]  /*11df0*/  USHF.R.U32.HI UR8, URZ, 0x1f, UR9 ;  /* 0x0000001f3f087899 */ /* 0x000fe40008011609 */
[----:B------:R-:W-:-:S02]  /*11e00*/  USHF.R.U32.HI UR4, URZ, 0x1f, UR11 ;  /* 0x0000001f3f047899 */ /* 0x000fc4000801160b */
[----:B------:R-:W-:Y:S02]  /*11e10*/  UIADD3 UR7, UR37, -UR13, URZ ;  /* 0x8000000d25077290 */ /* 0x000fe4000fffe03f */
[----:B------:R-:W-:Y:S02]  /*11e20*/  ULEA.HI.SX32 UR9, UR9, UR8, 0x1a ;  /* 0x0000000809097291 */ /* 0x000fe4000f8fd23f */
[----:B------:R-:W-:Y:S02]  /*11e30*/  ULEA.HI.SX32 UR4, UR11, UR4, 0x1a ;  /* 0x000000040b047291 */ /* 0x000fe4000f8fd23f */
[----:B------:R-:W-:Y:S02]  /*11e40*/  UIMAD UR7, UR12, UR6, UR7 ;  /* 0x000000060c0772a4 */ /* 0x000fe4000f8e0207 */
[----:B------:R-:W-:Y:S01]  /*11e50*/  UISETP.LT.AND UP0, UPT, UR9, UR4, UPT ;  /* 0x000000040900728c */ /* 0x000fe2000bf01270 */
[----:B------:R-:W-:Y:S02]  /*11e60*/  ULDC UR8, c[0x0][0x9dc] ;  /* 0x0002770000087ab9 */ /* 0x000fe40000000800 */
[----:B------:R-:W-:-:S02]  /*11e70*/  UIADD3 UR8, UR7, -UR8, URZ ;  /* 0x8000000807087290 */ /* 0x000fc4000fffe03f */
[----:B------:R-:W-:Y:S01]  /*11e80*/  USEL UR43, UR9, UR4, UP0 ;  /* 0x00000004092b7287 */ /* 0x000fe20008000000 */
[----:B------:R-:W-:Y:S11]  /*11e90*/  @!P1 BRA `(.L_x_721) ;  /* 0x0000000000489947 */ /* 0x000ff60003800000 */
[----:B------:R-:W-:Y:S02]  /*11ea0*/  UMOV UR4, UR7 ;  /* 0x0000000700047c82 */ /* 0x000fe40008000000 */
[----:B------:R-:W-:-:S06]  /*11eb0*/  UISETP.GT.AND UP0, UPT, UR4, -0x1, UPT ;  /* 0xffffffff0400788c */ /* 0x000fcc000bf04270 */
[----:B------:R-:W-:-:S13]  /*11ec0*/  PLOP3.LUT P0, PT, PT, PT, UP0, 0x80, 0x0 ;  /* 0x000000000000781c */ /* 0x000fda0003f0f008 */
[----:B------:R-:W-:Y:S05]  /*11ed0*/  @P0 BRA `(.L_x_722) ;  /* 0x00000000001c0947 */ /* 0x000fea0003800000 */
[----:B------:R-:W-:Y:S02]  /*11ee0*/  UISETP.NE.AND UP0, UPT, UR5, 0x1, UPT ;  /* 0x000000010500788c */ /* 0x000fe4000bf05270 */
[----:B------:R-:W-:-:S09]  /*11ef0*/  ULOP3.LUT UR4, URZ, UR4, URZ, 0x33, !UPT ;  /* 0x000000043f047292 */ /* 0x000fd2000f8e333f */
[----:B------:R-:W-:Y:S02]  /*11f00*/  @UP0 ULDC.64 UR10, c[0x0][0x9e8] ;  /* 0x00027a00000a0ab9 */ /* 0x000fe40000000a00 */
[----:B------:R-:W-:-:S04]  /*11f10*/  UIMAD.WIDE.U32 UR6, UR4, UR10, URZ ;  /* 0x0000000a040672a5 */ /* 0x000fc8000f8e003f */
[----:B------:R-:W-:-:S04]  /*11f20*/  @UP0 USHF.R.U32.HI UR4, URZ, UR11, UR7 ;  /* 0x0000000b3f040299 */ /* 0x000fc80008011607 */
[----:B------:R-:W-:Y:S01]  /*11f30*/  ULOP3.LUT UR4, URZ, UR4, URZ, 0x33, !UPT ;  /* 0x000000043f047292 */ /* 0x000fe2000f8e333f */
[----:B------:R-:W-:Y:S11]  /*11f40*/  BRA `(.L_x_723) ;  /* 0x0000000000107947 */ /* 0x000ff60003800000 */
.L_x_722:
[----:B------:R-:W-:-:S11]  /*11f50*/  UISETP.NE.AND UP0, UPT, UR5, 0x1, UPT ;  /* 0x000000010500788c */ /* 0x000fd6000bf05270 */
[----:B------:R-:W-:Y:S02]  /*11f60*/  @UP0 ULDC.64 UR10, c[0x0][0x9e8] ;  /* 0x00027a00000a0ab9 */ /* 0x000fe40000000a00 */
[----:B------:R-:W-:-:S04]  /*11f70*/  UIMAD.WIDE.U32 UR6, UR4, UR10, URZ ;  /* 0x0000000a040672a5 */ /* 0x000fc8000f8e003f */
[----:B------:R-:W-:-:S12]  /*11f80*/  @UP0 USHF.R.U32.HI UR4, URZ, UR11, UR7 ;  /* 0x0000000b3f040299 */ /* 0x000fd80008011607 */
.L_x_723:
[----:B------:R-:W-:-:S04]  /*11f90*/  UIMAD UR4, UR4, UR5, URZ ;  /* 0x00000005040472a4 */ /* 0x000fc8000f8e023f */
[----:B------:R-:W-:-:S04]  /*11fa0*/  UISETP.LT.AND UP0, UPT, UR8, UR4, UPT ;  /* 0x000000040800728c */ /* 0x000fc8000bf01270 */
[----:B------:R-:W-:-:S12]  /*11fb0*/  USEL UR8, UR8, UR4, !UP0 ;  /* 0x0000000408087287 */ /* 0x000fd8000c000000 */
.L_x_721:
[----:B------:R-:W-:Y:S01]  /*11fc0*/  UIMAD.WIDE UR4, UR8, 0x66666667, URZ ;  /* 0x66666667080478a5 */ /* 0x000fe2000f8e023f */
[----:B------:R-:W-:Y:S03]  /*11fd0*/  BSSY B6, `(.L_x_724) ;  /* 0x00001f6000067945 */ /* 0x000fe60003800000 */
[----:B------:R-:W-:-:S04]  /*11fe0*/  USHF.R.U32.HI UR4, URZ, 0x1f, UR5 ;  /* 0x0000001f3f047899 */ /* 0x000fc80008011605 */
[----:B------:R-:W-:-:S04]  /*11ff0*/  ULEA.HI.SX32 UR4, UR5, UR4, 0x1a ;  /* 0x0000000405047291 */ /* 0x000fc8000f8fd23f */
[----:B------:R-:W-:-:S04]  /*12000*/  UISETP.LT.AND UP0, UPT, URZ, UR4, UPT ;  /* 0x000000043f00728c */ /* 0x000fc8000bf01270 */
[----:B------:R-:W-:-:S04]  /*12010*/  USEL UR42, URZ, UR4, !UP0 ;  /* 0x000000043f2a7287 */ /* 0x000fc8000c000000 */
[----:B------:R-:W-:-:S06]  /*12020*/  UISETP.GT.AND UP0, UPT, UR43, UR42, UPT ;  /* 0x0000002a2b00728c */ /* 0x000fcc000bf04270 */
[----:B------:R-:W-:-:S13]  /*12030*/  PLOP3.LUT P0, PT, PT, PT, UP0, 0x80, 0x0 ;  /* 0x000000000000781c */ /* 0x000fda0003f0f008 */
[----:B------:R-:W-:Y:S05]  /*12040*/  @P0 BRA `(.L_x_725) ;  /* 0x00000000003c0947 */ /* 0x000fea0003800000 */
[----:B------:R-:W-:-:S13]  /*12050*/  ISETP.NE.AND P0, PT, R27, RZ, PT ;  /* 0x000000ff1b00720c */ /* 0x000fda0003f05270 */
[----:B------:R-:W-:Y:S05]  /*12060*/  @P0 BRA `(.L_x_726) ;  /* 0x0000001c00b00947 */ /* 0x000fea0003800000 */
[----:B------:R-:W1:Y:S01]  /*12070*/  S2R R7, SR_LANEID ;  /* 0x0000000000077919 */ /* 0x000e620000000000 */
[----:B------:R-:W-:Y:S01]  /*12080*/  VOTEU.ANY UR4, UPT, PT ;  /* 0x0000000000047886 */ /* 0x000fe200038e0100 */
[----:B------:R-:W2:Y:S01]  /*12090*/  LDC.64 R2, c[0x0][0xdf0] ;  /* 0x00037c00ff027b82 */ /* 0x000ea20000000a00 */
[----:B------:R-:W1:Y:S08]  /*120a0*/  FLO.U32 R0, UR4 ;  /* 0x0000000400007d00 */ /* 0x000e7000080e0000 */
[----:B------:R-:W2:Y:S01]  /*120b0*/  POPC R5, UR4 ;  /* 0x0000000400057d09 */ /* 0x000ea20008000000 */
[----:B-1----:R-:W-:-:S13]  /*120c0*/  ISETP.EQ.U32.AND P0, PT, R0, R7, PT ;  /* 0x000000070000720c */ /* 0x002fda0003f02070 */
[----:B--2---:R-:W2:Y:S01]  /*120d0*/  @P0 ATOMG.E.ADD.STRONG.GPU PT, R3, desc[UR50][R2.64], R5 ;  /* 0x00000005020309a8 */ /* 0x004ea200081ee1f2 */
[----:B------:R-:W1:Y:S02]  /*120e0*/  S2R R4, SR_LTMASK ;  /* 0x0000000000047919 */ /* 0x000e640000003900 */
[----:B-1----:R-:W-:-:S04]  /*120f0*/  LOP3.LUT R4, R4, UR4, RZ, 0xc0, !PT ;  /* 0x0000000404047c12 */ /* 0x002fc8000f8ec0ff */
[----:B------:R-:W1:Y:S01]  /*12100*/  POPC R7, R4 ;  /* 0x0000000400077309 */ /* 0x000e620000000000 */
[----:B--2---:R-:W1:Y:S02]  /*12110*/  SHFL.IDX PT, R0, R3, R0, 0x1f ;  /* 0x00001f0003007589 */ /* 0x004e6400000e0000 */
[----:B-1----:R-:W-:Y:S01]  /*12120*/  IADD3 R24, R0, UR44, R7 ;  /* 0x0000002c00187c10 */ /* 0x002fe2000fffe007 */
[----:B------:R-:W-:Y:S06]  /*12130*/  BRA `(.L_x_726) ;  /* 0x0000001c007c7947 */ /* 0x000fec0003800000 */
.L_x_725:
[----:B------:R-:W1:Y:S01]  /*12140*/  S2UR UR4, SR_CgaCtaId ;  /* 0x00000000000479c3 */ /* 0x000e620000008800 */
[----:B------:R-:W-:Y:S02]  /*12150*/  UMOV UR40, 0x400 ;  /* 0x0000040000287882 */ /* 0x000fe40000000000 */
[----:B-1----:R-:W-:-:S04]  /*12160*/  ULEA UR40, UR4, UR40, 0x18 ;  /* 0x0000002804287291 */ /* 0x002fc8000f8ec03f */
        /* <DEDUP_REMOVED lines=20> */
.L_x_727:
[----:B------:R-:W-:Y:S01]  /*122b0*/  UIADD3 UR4, UR40, 0x6000, URZ ;  /* 0x0000600028047890 */ /* 0x000fe2000fffe03f */
[----:B------:R-:W-:-:S05]  /*122c0*/  LOP3.LUT R16, R16, 0xfffffffe, RZ, 0xc0, !PT ;  /* 0xfffffffe10107812 */ /* 0x000fca00078ec0ff */
[----:B------:R-:W-:-:S05]  /*122d0*/  IMAD.U32 R19, RZ, RZ, UR4 ;  /* 0x00000004ff137e24 */ /* 0x000fca000f8e00ff */
[----:B------:R-:W-:-:S13]  /*122e0*/  LOP3.LUT P0, RZ, R19, 0x1bf, RZ, 0xc0, !PT ;  /* 0x000001bf13ff7812 */ /* 0x000fda000780c0ff */
[----:B------:R-:W-:Y:S01]  /*122f0*/  @P0 LOP3.LUT R16, R16, 0x1, RZ, 0xfc, !PT ;  /* 0x0000000110100812 */ /* 0x000fe200078efcff */
[----:B------:R-:W-:Y:S06]  /*12300*/  @!P0 BRA `(.L_x_728) ;  /* 0x0000000000408947 */ /* 0x000fec0003800000 */
        /* <DEDUP_REMOVED lines=16> */
.L_x_728:
        /* <DEDUP_REMOVED lines=20> */
.L_x_729:
        /* <DEDUP_REMOVED lines=18> */
.L_x_730:
[----:B------:R-:W-:Y:S01]  /*12670*/  ULDC.64 UR4, c[0x0][0x9f8] ;  /* 0x00027e0000047ab9 */ /* 0x000fe20000000a00 */
[----:B------:R-:W-:Y:S01]  /*12680*/  IMAD.U32 R5, RZ, RZ, UR39 ;  /* 0x00000027ff057e24 */ /* 0x000fe2000f8e00ff */
[----:B------:R-:W-:Y:S01]  /*12690*/  ISETP.NE.U32.AND P0, PT, RZ, UR4, PT ;  /* 0x00000004ff007c0c */ /* 0x000fe2000bf05070 */
[----:B------:R-:W-:Y:S01]  /*126a0*/  IMAD.U32 R19, RZ, RZ, UR39 ;  /* 0x00000027ff137e24 */ /* 0x000fe2000f8e00ff */
[----:B------:R-:W1:Y:S02]  /*126b0*/  LDC R0, c[0x0][0x428] ;  /* 0x00010a00ff007b82 */ /* 0x000e640000000800 */
[----:B------:R-:W-:-:S13]  /*126c0*/  ISETP.NE.AND.EX P0, PT, RZ, UR5, PT, P0 ;  /* 0x00000005ff007c0c */ /* 0x000fda000bf05300 */
[----:B------:R-:W2:Y:S02]  /*126d0*/  @P0 LDC.64 R2, c[0x0][0x9f8] ;  /* 0x00027e00ff020b82 */ /* 0x000ea40000000a00 */
[----:B--2---:R-:W-:-:S05]  /*126e0*/  @P0 IMAD.WIDE R2, R5, 0x4, R2 ;  /* 0x0000000405020825 */ /* 0x004fca00078e0202 */
[----:B------:R2:W3:Y:S01]  /*126f0*/  @P0 LDG.E R19, desc[UR50][R2.64] ;  /* 0x0000003202130981 */ /* 0x0004e2000c1e1900 */
[----:B-1----:R-:W-:Y:S01]  /*12700*/  ISETP.NE.AND P0, PT, R0, 0x1, PT ;  /* 0x000000010000780c */ /* 0x002fe20003f05270 */
[----:B------:R-:W-:Y:S01]  /*12710*/  UMOV UR36, URZ ;  /* 0x0000003f00247c82 */ /* 0x000fe20008000000 */
[----:B------:R-:W-:Y:S01]  /*12720*/  ISETP.NE.AND P2, PT, R27, RZ, PT ;  /* 0x000000ff1b00720c */ /* 0x000fe20003f45270 */
[----:B------:R-:W-:Y:S01]  /*12730*/  UMOV UR6, 0xffffffff ;  /* 0xffffffff00067882 */ /* 0x000fe20000000000 */
[----:B------:R-:W-:Y:S01]  /*12740*/  IMAD.U32 R20, RZ, RZ, UR38 ;  /* 0x00000026ff147e24 */ /* 0x000fe2000f8e00ff */
[----:B--2---:R-:W1:Y:S10]  /*12750*/  LDC.64 R2, c[0x0][0x3f8] ;  /* 0x0000fe00ff027b82 */ /* 0x004e740000000a00 */
[----:B------:R-:W-:Y:S01]  /*12760*/  VOTEU.ALL UP1, P2 ;  /* 0x00000000003f7886 */ /* 0x000fe20001020000 */
[----:B------:R-:W2:Y:S04]  /*12770*/  @P0 LDC R0, c[0x0][0x42c] ;  /* 0x00010b00ff000b82 */ /* 0x000ea80000000800 */
[----:B------:R-:W-:-:S04]  /*12780*/  @!UP1 UIADD3 UR4, UP0, UR48, 0x270, URZ ;  /* 0x0000027030049890 */ /* 0x000fc8000ff1e03f */
[----:B------:R-:W-:Y:S01]  /*12790*/  @!UP1 UIADD3.X UR5, URZ, UR49, URZ, UP0, !UPT ;  /* 0x000000313f059290 */ /* 0x000fe200087fe43f */
[----:B------:R-:W4:Y:S01]  /*127a0*/  @P0 LDC R5, c[0x0][0x430] ;  /* 0x00010c00ff050b82 */ /* 0x000f220000000800 */
[----:B-1----:R-:W-:-:S07]  /*127b0*/  ISETP.NE.U32.AND P1, PT, R2, RZ, PT ;  /* 0x000000ff0200720c */ /* 0x002fce0003f25070 */
[----:B------:R1:W-:Y:S01]  /*127c0*/  @!UP1 UTMAPF.L2.4D [UR36], [UR4] ;  /* 0x00000024040095b8 */ /* 0x0003e20008018000 */
[----:B------:R-:W-:Y:S01]  /*127d0*/  ISETP.NE.AND.EX P1, PT, R3, RZ, PT, P1 ;  /* 0x000000ff0300720c */ /* 0x000fe20003f25310 */
[----:B--2---:R-:W-:-:S05]  /*127e0*/  @P0 IMAD.HI.U32 R0, R0, UR38, RZ ;  /* 0x0000002600000c27 */ /* 0x004fca000f8e00ff */
[----:B----4-:R-:W-:Y:S02]  /*127f0*/  @P0 SHF.R.U32.HI R20, RZ, R5, R0 ;  /* 0x00000005ff140219 */ /* 0x010fe40000011600 */
[----:B---3--:R-:W-:Y:S02]  /*12800*/  SHF.R.S32.HI R21, RZ, 0x1f, R19 ;  /* 0x0000001fff157819 */ /* 0x008fe40000011413 */
[----:B------:R-:W-:Y:S01]  /*12810*/  SEL R0, R19, RZ, !P1 ;  /* 0x000000ff13007207 */ /* 0x000fe20004800000 */
[----:B-1----:R-:W-:Y:S06]  /*12820*/  BRA.DIV UR6, `(.L_x_731) ;  /* 0x0000001e06e07947 */ /* 0x002fec000b800000 */
[----:B------:R1:W2:Y:S02]  /*12830*/  SHFL.IDX PT, R14, R28, RZ, 0x1f ;  /* 0x00001fff1c0e7589 */ /* 0x0002a400000e0000 */
.L_x_792:
[----:B--2---:R-:W-:Y:S02]  /*12840*/  ISETP.NE.AND P0, PT, R14, RZ, PT ;  /* 0x000000ff0e00720c */ /* 0x004fe40003f05270 */
[----:B------:R-:W-:-:S11]  /*12850*/  PLOP3.LUT P6, PT, PT, PT, PT, 0x8, 0x0 ;  /* 0x000000000000781c */ /* 0x000fd60003fce170 */
[----:B------:R-:W-:Y:S05]  /*12860*/  @P0 BRA `(.L_x_732) ;  /* 0x0000000400700947 */ /* 0x000fea0003800000 */
[----:B------:R-:W-:-:S06]  /*12870*/  UIADD3 UR4, UR43, -0x1, URZ ;  /* 0xffffffff2b047890 */ /* 0x000fcc000fffe03f */
[----:B------:R-:W-:Y:S01]  /*12880*/  IMAD.U32 R7, RZ, RZ, UR4 ;  /* 0x00000004ff077e24 */ /* 0x000fe2000f8e00ff */
[----:B------:R-:W-:-:S03]  /*12890*/  UMOV UR4, 0xffffffff ;  /* 0xffffffff00047882 */ /* 0x000fc60000000000 */
[----:B------:R-:W-:Y:S05]  /*128a0*/  BRA.DIV UR4, `(.L_x_733) ;  /* 0x0000001e04e07947 */ /* 0x000fea000b800000 */
[----:B------:R-:W-:-:S13]  /*128b0*/  ELECT P6, URZ, PT ;  /* 0x00000000003f782f */ /* 0x000fda00038c0000 */
.L_x_795:
[----:B------:R-:W-:Y:S05]  /*128c0*/  @!P6 BRA `(.L_x_734) ;  /* 0x000000040014e947 */ /* 0x000fea0003800000 */
[----:B------:R-:W-:Y:S01]  /*128d0*/  IMAD.MOV.U32 R0, RZ, RZ, R19 ;  /* 0x000000ffff007224 */ /* 0x000fe200078e0013 */
        /* <DEDUP_REMOVED lines=19> */
.L_x_735:
[----:B------:R-:W-:Y:S02]  /*12a10*/  LEA R5, R17, UR40, 0x3 ;  /* 0x0000002811057c11 */ /* 0x000fe4000f8e18ff */
[----:B--2---:R-:W-:Y:S02]  /*12a20*/  SHF.L.U32 R2, R18, 0x1f, RZ ;  /* 0x0000001f12027819 */ /* 0x004fe400000006ff */
[----:B------:R-:W-:Y:S02]  /*12a30*/  ISETP.NE.AND P0, PT, R27, RZ, PT ;  /* 0x000000ff1b00720c */ /* 0x000fe40003f05270 */
[----:B------:R-:W2:Y:S02]  /*12a40*/  SYNCS.PHASECHK.TRANS64.TRYWAIT P3, [R5+URZ+0x13280], R2 ;  /* 0x01328002050075a7 */ /* 0x000ea4000806017f */
[----:B--2---:R-:W-:Y:S09]  /*12a50*/  @!P3 BRA `(.L_x_736) ;  /* 0x0000001c0094b947 */ /* 0x004ff20003800000 */
.L_x_796:
[----:B------:R-:W-:Y:S05]  /*12a60*/  @P0 BRA `(.L_x_737) ;  /* 0x0000000000140947 */ /* 0x000fea0003800000 */
[----:B------:R-:W-:Y:S01]  /*12a70*/  ISETP.NE.AND P3, PT, R26, RZ, PT ;  /* 0x000000ff1a00720c */ /* 0x000fe20003f65270 */
[----:B------:R-:W-:-:S04]  /*12a80*/  IMAD.MOV.U32 R3, RZ, RZ, 0x2800 ;  /* 0x00002800ff037424 */ /* 0x000fc800078e00ff */
[----:B------:R3:W-:Y:S08]  /*12a90*/  SYNCS.ARRIVE.TRANS64 RZ, [R5+URZ+0x13270], R3 ;  /* 0x0132700305ff79a7 */ /* 0x0007f0000800003f */
[----:B------:R-:W-:Y:S05]  /*12aa0*/  @!P3 BRA `(.L_x_737) ;  /* 0x000000000004b947 */ /* 0x000fea0003800000 */
[----:B------:R-:W-:Y:S01]  /*12ab0*/  BPT.TRAP 0x1 ;  /* 0x000000040000795c */ /* 0x000fe20000300000 */
.L_x_737:
[----:B------:R-:W-:Y:S01]  /*12ac0*/  IMAD.U32 R4, RZ, RZ, UR40 ;  /* 0x00000028ff047e24 */ /* 0x000fe2000f8e00ff */
[----:B------:R-:W-:Y:S01]  /*12ad0*/  R2UR UR9, R5 ;  /* 0x00000000050972ca */ /* 0x000fe200000e0000 */
[----:B------:R-:W-:Y:S01]  /*12ae0*/  IMAD R7, R7, 0xa0, RZ ;  /* 0x000000a007077824 */ /* 0x000fe200078e02ff */
[----:B------:R-:W-:Y:S01]  /*12af0*/  R2UR UR12, R20 ;  /* 0x00000000140c72ca */ /* 0x000fe200000e0000 */
[----:B---3--:R-:W-:Y:S01]  /*12b00*/  IMAD R3, R17, 0x2800, R4 ;  /* 0x0000280011037824 */ /* 0x008fe200078e0204 */
        /* <DEDUP_REMOVED lines=12> */
[----:B---34-:R-:W-:Y:S05]  /*12bd0*/  @!P3 BRA `(.L_x_738) ;  /* 0x0000001c0048b947 */ /* 0x018fea0003800000 */
.L_x_797:
[----:B------:R-:W-:Y:S05]  /*12be0*/  @P0 BRA `(.L_x_739) ;  /* 0x0000000000140947 */ /* 0x000fea0003800000 */
[----:B------:R-:W-:Y:S01]  /*12bf0*/  ISETP.NE.AND P0, PT, R26, RZ, PT ;  /* 0x000000ff1a00720c */ /* 0x000fe20003f05270 */
[----:B--23--:R-:W-:-:S04]  /*12c00*/  IMAD.MOV.U32 R2, RZ, RZ, 0x2800 ;  /* 0x00002800ff027424 */ /* 0x00cfc800078e00ff */
[----:B------:R4:W-:Y:S08]  /*12c10*/  SYNCS.ARRIVE.TRANS64 RZ, [R5+URZ+0x13230], R2 ;  /* 0x0132300205ff79a7 */ /* 0x0009f0000800003f */
[----:B------:R-:W-:Y:S05]  /*12c20*/  @!P0 BRA `(.L_x_739) ;  /* 0x0000000000048947 */ /* 0x000fea0003800000 */
[----:B------:R-:W-:Y:S01]  /*12c30*/  BPT.TRAP 0x1 ;  /* 0x000000040000795c */ /* 0x000fe20000300000 */
.L_x_739:
        /* <DEDUP_REMOVED lines=14> */
.L_x_734:
[----:B------:R-:W-:Y:S05]  /*12d20*/  WARPSYNC.ALL ;  /* 0x0000000000007948 */ /* 0x000fea0003800000 */
[----:B------:R-:W-:Y:S01]  /*12d30*/  BAR.SYNC.DEFER_BLOCKING 0x8, 0x1a0 ;  /* 0x0206800000007b1d */ /* 0x000fe20000010000 */
[----:B------:R-:W-:Y:S01]  /*12d40*/  ELECT P0, URZ, PT ;  /* 0x00000000003f782f */ /* 0x000fe20003800000 */
[----:B------:R-:W-:Y:S02]  /*12d50*/  UIADD3 UR4, UP0, UR48, 0x270, URZ ;  /* 0x0000027030047890 */ /* 0x000fe4000ff1e03f */
[----:B------:R-:W-:Y:S02]  /*12d60*/  UIADD3 UR8, UR40, 0xb000, URZ ;  /* 0x0000b00028087890 */ /* 0x000fe4000fffe03f */
[----:B------:R-:W-:-:S02]  /*12d70*/  UIADD3 UR9, UR40, 0x13200, URZ ;  /* 0x0001320028097890 */ /* 0x000fc4000fffe03f */
[----:B------:R-:W-:Y:S01]  /*12d80*/  UIADD3.X UR5, URZ, UR49, URZ, UP0, !UPT ;  /* 0x000000313f057290 */ /* 0x000fe200087fe43f */
[----:B------:R-:W-:Y:S01]  /*12d90*/  UMOV UR6, 0x0 ;  /* 0x0000000000067882 */ /* 0x000fe20000000000 */
[----:B------:R-:W-:Y:S01]  /*12da0*/  UMOV UR7, 0x12f00000 ;  /* 0x12f0000000077882 */ /* 0x000fe20000000000 */
[----:B------:R-:W-:-:S03]  /*12db0*/  UMOV UR10, URZ ;  /* 0x0000003f000a7c82 */ /* 0x000fc60008000000 */
[----:B--234-:R-:W-:Y:S01]  /*12dc0*/  @P0 IMAD.MOV.U32 R2, RZ, RZ, 0x3000 ;  /* 0x00003000ff020424 */ /* 0x01cfe200078e00ff */
[----:B------:R-:W-:Y:S01]  /*12dd0*/  UMOV UR11, UR37 ;  /* 0x00000025000b7c82 */ /* 0x000fe20008000000 */
[----:B------:R-:W-:Y:S01]  /*12de0*/  UMOV UR12, UR38 ;  /* 0x00000026000c7c82 */ /* 0x000fe20008000000 */
[----:B------:R-:W-:Y:S01]  /*12df0*/  UMOV UR13, UR39 ;  /* 0x00000027000d7c82 */ /* 0x000fe20008000000 */
[----:B------:R2:W-:Y:S01]  /*12e00*/  @P0 SYNCS.ARRIVE.TRANS64 RZ, [UR40+0x13200], R2 ;  /* 0x01320002ffff09a7 */ /* 0x0005e20008000028 */
[----:B------:R2:W-:Y:S01]  /*12e10*/  UTMALDG.4D [UR8], [UR4], desc[UR6] ;  /* 0x00000608040075b4 */ /* 0x0005e20008019000 */
[----:B------:R-:W-:Y:S02]  /*12e20*/  NOP ;  /* 0x0000000000007918 */ /* 0x000fe40000000000 */
.L_x_732:
[----:B------:R-:W-:Y:S01]  /*12e30*/  VIADD R25, R25, 0x1 ;  /* 0x0000000119197836 */ /* 0x000fe20000000000 */
[----:B------:R-:W-:Y:S04]  /*12e40*/  BSSY B0, `(.L_x_740) ;  /* 0x0000007000007945 */ /* 0x000fe80003800000 */
[----:B--2---:R-:W-:-:S04]  /*12e50*/  LEA.HI R2, R25, R25, RZ, 0x1 ;  /* 0x0000001919027211 */ /* 0x004fc800078f08ff */
[----:B------:R-:W-:-:S05]  /*12e60*/  LOP3.LUT R2, R2, 0xfffffffe, RZ, 0xc0, !PT ;  /* 0xfffffffe02027812 */ /* 0x000fca00078ec0ff */
[----:B------:R-:W-:-:S05]  /*12e70*/  IMAD.IADD R2, R25, 0x1, -R2 ;  /* 0x0000000119027824 */ /* 0x000fca00078e0a02 */
[----:B------:R-:W-:-:S04]  /*12e80*/  SHF.L.U32 R2, R2, 0x1f, RZ ;  /* 0x0000001f02027819 */ /* 0x000fc800000006ff */
[----:B------:R-:W2:Y:S02]  /*12e90*/  SYNCS.PHASECHK.TRANS64.TRYWAIT P0, [UR40+0x13220], R2 ;  /* 0x01322002ff0075a7 */ /* 0x000ea40008000168 */
[----:B--2---:R-:W-:Y:S05]  /*12ea0*/  @!P0 BRA `(.L_x_741) ;  /* 0x0000001800a88947 */ /* 0x004fea0003800000 */
.L_x_798:
[----:B------:R-:W-:Y:S05]  /*12eb0*/  BSYNC B0 ;  /* 0x0000000000007941 */ /* 0x000fea0003800000 */
.L_x_740:
[----:B------:R-:W-:-:S04]  /*12ec0*/  UIADD3 UR4, UR43, -0x2, URZ ;  /* 0xfffffffe2b047890 */ /* 0x000fc8000fffe03f */
[----:B------:R-:W-:-:S06]  /*12ed0*/  UISETP.GE.AND UP0, UPT, UR4, UR42, UPT ;  /* 0x0000002a0400728c */ /* 0x000fcc000bf06270 */
[----:B------:R-:W-:-:S13]  /*12ee0*/  PLOP3.LUT P0, PT, PT, PT, UP0, 0x80, 0x0 ;  /* 0x000000000000781c */ /* 0x000fda0003f0f008 */
[----:B------:R-:W-:Y:S05]  /*12ef0*/  @!P0 BRA `(.L_x_742) ;  /* 0x0000000800b48947 */ /* 0x000fea0003800000 */
[----:B------:R-:W-:Y:S02]  /*12f00*/  IMAD.MOV.U32 R8, RZ, RZ, R17 ;  /* 0x000000ffff087224 */ /* 0x000fe400078e0011 */
[----:B--2---:R-:W-:Y:S02]  /*12f10*/  IMAD.MOV.U32 R3, RZ, RZ, R18 ;  /* 0x000000ffff037224 */ /* 0x004fe400078e0012 */
[----:B------:R-:W-:-:S07]  /*12f20*/  IMAD.U32 R2, RZ, RZ, UR4 ;  /* 0x00000004ff027e24 */ /* 0x000fce000f8e00ff */
.L_x_762:
        /* <DEDUP_REMOVED lines=31> */
.L_x_745:
[----:B------:R-:W3:Y:S01]  /*13120*/  SYNCS.PHASECHK.TRANS64.TRYWAIT P0, [R9+URZ+0x13280], R10 ;  /* 0x0132800a090075a7 */ /* 0x000ee2000800017f */
[----:B------:R-:W-:Y:S01]  /*13130*/  BSSY B1, `(.L_x_746) ;  /* 0x0000003000017945 */ /* 0x000fe20003800000 */
[----:B------:R-:W-:-:S03]  /*13140*/  ISETP.NE.AND P3, PT, R27, RZ, PT ;  /* 0x000000ff1b00720c */ /* 0x000fc60003f65270 */
[----:B---3--:R-:W-:Y:S10]  /*13150*/  @!P0 BRA `(.L_x_747) ;  /* 0x0000001800148947 */ /* 0x008ff40003800000 */
.L_x_799:
[----:B------:R-:W-:Y:S05]  /*13160*/  BSYNC B1 ;  /* 0x0000000000017941 */ /* 0x000fea0003800000 */
.L_x_746:
[----:B------:R-:W-:Y:S04]  /*13170*/  BSSY B1, `(.L_x_748) ;  /* 0x0000007000017945 */ /* 0x000fe80003800000 */
[----:B------:R-:W-:Y:S05]  /*13180*/  @P3 BRA `(.L_x_749) ;  /* 0x0000000000143947 */ /* 0x000fea0003800000 */
[----:B------:R-:W-:Y:S01]  /*13190*/  ISETP.NE.AND P0, PT, R26, RZ, PT ;  /* 0x000000ff1a00720c */ /* 0x000fe20003f05270 */
[----:B------:R-:W-:-:S04]  /*131a0*/  IMAD.MOV.U32 R4, RZ, RZ, 0x2800 ;  /* 0x00002800ff047424 */ /* 0x000fc800078e00ff */
[----:B------:R4:W-:Y:S08]  /*131b0*/  SYNCS.ARRIVE.TRANS64 RZ, [R9+URZ+0x13270], R4 ;  /* 0x0132700409ff79a7 */ /* 0x0009f0000800003f */
[----:B------:R-:W-:Y:S05]  /*131c0*/  @!P0 BRA `(.L_x_749) ;  /* 0x0000000000048947 */ /* 0x000fea0003800000 */
[----:B------:R-:W-:Y:S01]  /*131d0*/  BPT.TRAP 0x1 ;  /* 0x000000040000795c */ /* 0x000fe20000300000 */
.L_x_749:
[----:B------:R-:W-:Y:S05]  /*131e0*/  BSYNC B1 ;  /* 0x0000000000017941 */ /* 0x000fea0003800000 */
.L_x_748:
[----:B------:R-:W-:Y:S01]  /*131f0*/  IMAD.MOV.U32 R12, RZ, RZ, RZ ;  /* 0x000000ffff0c7224 */ /* 0x000fe200078e00ff */
[----:B------:R-:W-:Y:S01]  /*13200*/  R2UR UR12, R20 ;  /* 0x00000000140c72ca */ /* 0x000fe200000e0000 */
[----:B--2---:R-:W-:Y:S01]  /*13210*/  IMAD.U32 R6, RZ, RZ, UR40 ;  /* 0x00000028ff067e24 */ /* 0x004fe2000f8e00ff */
[----:B------:R-:W-:Y:S01]  /*13220*/  UIADD3 UR4, UP0, UR48, 0x470, URZ ;  /* 0x0000047030047890 */ /* 0x000fe2000ff1e03f */
[----:B------:R-:W-:Y:S01]  /*13230*/  PLOP3.LUT P0, PT, PT, PT, PT, 0x80, 0x0 ;  /* 0x000000000000781c */ /* 0x000fe20003f0f070 */
[----:B------:R-:W-:Y:S01]  /*13240*/  IMAD R7, R11, 0xa0, RZ ;  /* 0x000000a00b077824 */ /* 0x000fe200078e02ff */
[----:B------:R-:W-:Y:S01]  /*13250*/  R2UR UR10, R12 ;  /* 0x000000000c0a72ca */ /* 0x000fe200000e0000 */
[----:B------:R-:W-:Y:S01]  /*13260*/  IMAD R6, R17, 0x2800, R6 ;  /* 0x0000280011067824 */ /* 0x000fe200078e0206 */
[----:B------:R-:W-:Y:S01]  /*13270*/  UIADD3.X UR5, URZ, UR49, URZ, UP0, !UPT ;  /* 0x000000313f057290 */ /* 0x000fe200087fe43f */
[----:B------:R-:W-:Y:S01]  /*13280*/  VIADD R5, R9, 0x13270 ;  /* 0x0001327009057836 */ /* 0x000fe20000000000 */
[----:B------:R-:W-:Y:S01]  /*13290*/  UMOV UR6, 0x0 ;  /* 0x0000000000067882 */ /* 0x000fe20000000000 */
[----:B----4-:R-:W-:Y:S01]  /*132a0*/  VIADD R4, R6, 0x6000 ;  /* 0x0000600006047836 */ /* 0x010fe20000000000 */
[----:B------:R-:W-:-:S09]  /*132b0*/  UMOV UR7, 0x14f00000 ;  /* 0x14f0000000077882 */ /* 0x000fd20000000000 */
.L_x_750:
        /* <DEDUP_REMOVED lines=12> */
.L_x_800:
[----:B------:R-:W-:Y:S05]  /*13380*/  BSYNC B1 ;  /* 0x0000000000017941 */ /* 0x000fea0003800000 */
.L_x_751:
        /* <DEDUP_REMOVED lines=9> */
.L_x_754:
[----:B------:R-:W-:Y:S05]  /*13420*/  BSYNC B1 ;  /* 0x0000000000017941 */ /* 0x000fea0003800000 */
.L_x_753:
        /* <DEDUP_REMOVED lines=9> */
.L_x_755:
        /* <DEDUP_REMOVED lines=8> */
[----:B--2---:R-:W-:Y:S05]  /*13540*/  @P0 BRA.U.ANY `(.L_x_755) ;  /* 0xfffffffd00dc0947 */ /* 0x004fea000393ffff */
.L_x_744:
[----:B------:R-:W-:Y:S05]  /*13550*/  BSYNC B0 ;  /* 0x0000000000007941 */ /* 0x000fea0003800000 */
.L_x_743:
[----:B------:R-:W-:-:S06]  /*13560*/  UISETP.NE.AND UP0, UPT, UR41, 0x3, UPT ;  /* 0x000000032900788c */ /* 0x000fcc000bf05270 */
[----:B------:R-:W-:-:S13]  /*13570*/  PLOP3.LUT P0, PT, PT, PT, UP0, 0x80, 0x0 ;  /* 0x000000000000781c */ /* 0x000fda0003f0f008 */
[----:B------:R-:W-:Y:S05]  /*13580*/  @!P0 BRA `(.L_x_756) ;  /* 0x0000000000048947 */ /* 0x000fea0003800000 */
[----:B------:R-:W-:Y:S01]  /*13590*/  BPT.TRAP 0x1 ;  /* 0x000000040000795c */ /* 0x000fe20000300000 */
.L_x_756:
[----:B------:R-:W-:Y:S01]  /*135a0*/  LOP3.LUT R5, R3, 0x1, RZ, 0x3c, !PT ;  /* 0x0000000103057812 */ /* 0x000fe200078e3cff */
[----:B------:R-:W-:Y:S01]  /*135b0*/  IMAD.U32 R4, RZ, RZ, UR45 ;  /* 0x0000002dff047e24 */ /* 0x000fe2000f8e00ff */
[----:B------:R-:W-:Y:S01]  /*135c0*/  LEA R12, R8, UR40, 0x3 ;  /* 0x00000028080c7c11 */ /* 0x000fe2000f8e18ff */
[----:B------:R-:W-:Y:S01]  /*135d0*/  BSSY B0, `(.L_x_757) ;  /* 0x0000005000007945 */ /* 0x000fe20003800000 */
[----:B------:R-:W-:Y:S02]  /*135e0*/  SHF.L.U32 R5, R5, 0x1f, RZ ;  /* 0x0000001f05057819 */ /* 0x000fe400000006ff */
[----:B------:R-:W-:Y:S02]  /*135f0*/  ISETP.NE.AND P0, PT, R4, 0x3, PT ;  /* 0x000000030400780c */ /* 0x000fe40003f05270 */
[----:B------:R-:W2:Y:S02]  /*13600*/  SYNCS.PHASECHK.TRANS64.TRYWAIT P3, [R12+URZ+0x13270], R5 ;  /* 0x013270050c0075a7 */ /* 0x000ea4000806017f */
[----:B--2---:R-:W-:Y:S09]  /*13610*/  @!P3 BRA `(.L_x_758) ;  /* 0x00000014000cb947 */ /* 0x004ff20003800000 */
.L_x_801:
[----:B------:R-:W-:Y:S05]  /*13620*/  BSYNC B0 ;  /* 0x0000000000007941 */ /* 0x000fea0003800000 */
.L_x_757:
[----:B------:R-:W-:Y:S05]  /*13630*/  @!P0 BRA `(.L_x_759) ;  /* 0x0000000000048947 */ /* 0x000fea0003800000 */
[----:B------:R-:W-:Y:S01]  /*13640*/  BPT.TRAP 0x1 ;  /* 0x000000040000795c */ /* 0x000fe20000300000 */
.L_x_759:
[----:B------:R-:W-:Y:S01]  /*13650*/  SHF.L.U32 R3, R3, 0x1f, RZ ;  /* 0x0000001f03037819 */ /* 0x000fe200000006ff */
[----:B------:R-:W-:-:S03]  /*13660*/  IMAD R10, R8, 0x2800, RZ ;  /* 0x00002800080a7824 */ /* 0x000fc600078e02ff */
[----:B------:R-:W3:Y:S02]  /*13670*/  SYNCS.PHASECHK.TRANS64.TRYWAIT P3, [R12+URZ+0x13260], R3 ;  /* 0x013260030c0075a7 */ /* 0x000ee4000806017f */
[----:B---3--:R-:W-:Y:S05]  /*13680*/  @!P3 BRA `(.L_x_760) ;  /* 0x000000140004b947 */ /* 0x008fea0003800000 */
.L_x_802:
[C---:B---3--:R-:W-:Y:S01]  /*13690*/  LOP3.LUT R3, R10.reuse, R23, RZ, 0xfc, !PT ;  /* 0x000000170a037212 */ /* 0x048fe200078efcff */
        /* <DEDUP_REMOVED lines=41> */
.L_x_761:
[----:B---3--:R-:W-:Y:S01]  /*13930*/  SYNCS.ARRIVE.TRANS64.A1T0 RZ, [R12+URZ+0x13250], RZ ;  /* 0x013250ff0cff79a7 */ /* 0x008fe2000810003f */
[----:B------:R-:W-:Y:S01]  /*13940*/  BAR.SYNC.DEFER_BLOCKING 0x2, 0x80 ;  /* 0x0082000000007b1d */ /* 0x000fe20000010000 */
[----:B------:R-:W-:Y:S01]  /*13950*/  ISETP.GT.AND P0, PT, R2, UR42, PT ;  /* 0x0000002a02007c0c */ /* 0x000fe2000bf04270 */
[----:B------:R-:W-:Y:S02]  /*13960*/  @!P2 VIADD R3, R12, 0x13280 ;  /* 0x000132800c03a836 */ /* 0x000fe40000000000 */
[----:B------:R-:W-:Y:S02]  /*13970*/  VIADD R2, R2, 0xffffffff ;  /* 0xffffffff02027836 */ /* 0x000fe40000000000 */
[----:B--2---:R-:W-:Y:S01]  /*13980*/  IMAD.MOV.U32 R8, RZ, RZ, R17 ;  /* 0x000000ffff087224 */ /* 0x004fe200078e0011 */
[----:B------:R-:W-:-:S04]  /*13990*/  @!P2 PRMT R3, RZ, 0x654, R3 ;  /* 0x00000654ff03a816 */ /* 0x000fc80000000003 */
[----:B------:R2:W-:Y:S02]  /*139a0*/  @!P2 SYNCS.ARRIVE.TRANS64.RED.A1T0 RZ, [R3+URZ], RZ ;  /* 0x000000ff03ffa9a7 */ /* 0x0005e4000810043f */
[----:B--2---:R-:W-:Y:S01]  /*139b0*/  IMAD.MOV.U32 R3, RZ, RZ, R18 ;  /* 0x000000ffff037224 */ /* 0x004fe200078e0012 */
[----:B------:R-:W-:Y:S06]  /*139c0*/  @P0 BRA `(.L_x_762) ;  /* 0xfffffff400580947 */ /* 0x000fec000383ffff */
.L_x_742:
[----:B------:R-:W-:Y:S04]  /*139d0*/  BSSY B0, `(.L_x_763) ;  /* 0x000000e000007945 */ /* 0x000fe80003800000 */
[----:B------:R-:W-:Y:S05]  /*139e0*/  @P2 BRA `(.L_x_764) ;  /* 0x0000000000302947 */ /* 0x000fea0003800000 */
[----:B------:R-:W3:Y:S01]  /*139f0*/  S2R R7, SR_LANEID ;  /* 0x0000000000077919 */ /* 0x000ee20000000000 */
[----:B------:R-:W-:Y:S01]  /*13a00*/  VOTEU.ANY UR4, UPT, PT ;  /* 0x0000000000047886 */ /* 0x000fe200038e0100 */
[----:B--2---:R-:W2:Y:S01]  /*13a10*/  LDC.64 R2, c[0x0][0xdf0] ;  /* 0x00037c00ff027b82 */ /* 0x004ea20000000a00 */
[----:B------:R-:W3:Y:S08]  /*13a20*/  FLO.U32 R0, UR4 ;  /* 0x0000000400007d00 */ /* 0x000ef000080e0000 */
[----:B------:R-:W2:Y:S01]  /*13a30*/  POPC R5, UR4 ;  /* 0x0000000400057d09 */ /* 0x000ea20008000000 */
[----:B---3--:R-:W-:-:S13]  /*13a40*/  ISETP.EQ.U32.AND P0, PT, R0, R7, PT ;  /* 0x000000070000720c */ /* 0x008fda0003f02070 */
[----:B--2---:R-:W2:Y:S01]  /*13a50*/  @P0 ATOMG.E.ADD.STRONG.GPU PT, R3, desc[UR50][R2.64], R5 ;  /* 0x00000005020309a8 */ /* 0x004ea200081ee1f2 */
[----:B------:R-:W3:Y:S02]  /*13a60*/  S2R R4, SR_LTMASK ;  /* 0x0000000000047919 */ /* 0x000ee40000003900 */
[----:B---3--:R-:W-:-:S04]  /*13a70*/  LOP3.LUT R4, R4, UR4, RZ, 0xc0, !PT ;  /* 0x0000000404047c12 */ /* 0x008fc8000f8ec0ff */
[----:B------:R-:W3:Y:S01]  /*13a80*/  POPC R7, R4 ;  /* 0x0000000400077309 */ /* 0x000ee20000000000 */
[----:B--2---:R-:W3:Y:S02]  /*13a90*/  SHFL.IDX PT, R0, R3, R0, 0x1f ;  /* 0x00001f0003007589 */ /* 0x004ee400000e0000 */
[----:B---3--:R-:W-:-:S07]  /*13aa0*/  IADD3 R24, R0, UR44, R7 ;  /* 0x0000002c00187c10 */ /* 0x008fce000fffe007 */
.L_x_764:
[----:B------:R-:W-:Y:S05]  /*13ab0*/  BSYNC B0 ;  /* 0x0000000000007941 */ /* 0x000fea0003800000 */
.L_x_763:
[----:B------:R-:W-:-:S06]  /*13ac0*/  UISETP.NE.AND UP0, UPT, UR41, 0x3, UPT ;  /* 0x000000032900788c */ /* 0x000fcc000bf05270 */
[----:B------:R-:W-:-:S13]  /*13ad0*/  PLOP3.LUT P0, PT, PT, PT, UP0, 0x80, 0x0 ;  /* 0x000000000000781c */ /* 0x000fda0003f0f008 */
[----:B------:R-:W-:Y:S05]  /*13ae0*/  @!P0 BRA `(.L_x_765) ;  /* 0x0000000000048947 */ /* 0x000fea0003800000 */
[----:B------:R-:W-:Y:S01]  /*13af0*/  BPT.TRAP 0x1 ;  /* 0x000000040000795c */ /* 0x000fe20000300000 */
.L_x_765:
[----:B--2---:R-:W-:Y:S01]  /*13b00*/  LOP3.LUT R3, R18, 0x1, RZ, 0x3c, !PT ;  /* 0x0000000112037812 */ /* 0x004fe200078e3cff */
[----:B------:R-:W-:Y:S01]  /*13b10*/  IMAD.U32 R0, RZ, RZ, UR45 ;  /* 0x0000002dff007e24 */ /* 0x000fe2000f8e00ff */
[----:B------:R-:W-:Y:S01]  /*13b20*/  LEA R2, R17, UR40, 0x3 ;  /* 0x0000002811027c11 */ /* 0x000fe2000f8e18ff */
[----:B------:R-:W-:Y:S01]  /*13b30*/  BSSY B0, `(.L_x_766) ;  /* 0x0000005000007945 */ /* 0x000fe20003800000 */
[----:B------:R-:W-:Y:S02]  /*13b40*/  SHF.L.U32 R3, R3, 0x1f, RZ ;  /* 0x0000001f03037819 */ /* 0x000fe400000006ff */
[----:B------:R-:W-:Y:S02]  /*13b50*/  ISETP.NE.AND P1, PT, R0, 0x3, PT ;  /* 0x000000030000780c */ /* 0x000fe40003f25270 */
[----:B------:R-:W2:Y:S02]  /*13b60*/  SYNCS.PHASECHK.TRANS64.TRYWAIT P0, [R2+URZ+0x13270], R3 ;  /* 0x01327003020075a7 */ /* 0x000ea4000800017f */
[----:B--2---:R-:W-:Y:S09]  /*13b70*/  @!P0 BRA `(.L_x_767) ;  /* 0x0000000c00dc8947 */ /* 0x004ff20003800000 */
.L_x_803:
[----:B------:R-:W-:Y:S05]  /*13b80*/  BSYNC B0 ;  /* 0x0000000000007941 */ /* 0x000fea0003800000 */
.L_x_766:
[----:B------:R-:W-:Y:S05]  /*13b90*/  @!P1 BRA `(.L_x_768) ;  /* 0x0000000000049947 */ /* 0x000fea0003800000 */
[----:B------:R-:W-:Y:S01]  /*13ba0*/  BPT.TRAP 0x1 ;  /* 0x000000040000795c */ /* 0x000fe20000300000 */
.L_x_768:
[----:B------:R-:W-:Y:S01]  /*13bb0*/  SHF.L.U32 R5, R18, 0x1f, RZ ;  /* 0x0000001f12057819 */ /* 0x000fe200000006ff */
[----:B--2---:R-:W-:-:S03]  /*13bc0*/  IMAD R3, R17, 0x2800, RZ ;  /* 0x0000280011037824 */ /* 0x004fc600078e02ff */
[----:B------:R-:W2:Y:S02]  /*13bd0*/  SYNCS.PHASECHK.TRANS64.TRYWAIT P0, [R2+URZ+0x13260], R5 ;  /* 0x01326005020075a7 */ /* 0x000ea4000800017f */
[----:B------:R-:W-:Y:S01]  /*13be0*/  LOP3.LUT R0, R3, R23, RZ, 0xfc, !PT ;  /* 0x0000001703007212 */ /* 0x000fe200078efcff */
[----:B--2---:R-:W-:Y:S06]  /*13bf0*/  @!P0 BRA `(.L_x_769) ;  /* 0x0000000c00d08947 */ /* 0x004fec0003800000 */
.L_x_804:
        /* <DEDUP_REMOVED lines=41> */
.L_x_770:
[----:B---3--:R3:W-:Y:S01]  /*13e90*/  SYNCS.ARRIVE.TRANS64.A1T0 RZ, [R2+URZ+0x13250], RZ ;  /* 0x013250ff02ff79a7 */ /* 0x0087e2000810003f */
[----:B------:R-:W-:Y:S02]  /*13ea0*/  @!P2 VIADD R0, R2, 0x13280 ;  /* 0x000132800200a836 */ /* 0x000fe40000000000 */
[----:B------:R-:W-:-:S03]  /*13eb0*/  VIADD R17, R17, 0x1 ;  /* 0x0000000111117836 */ /* 0x000fc60000000000 */
[----:B------:R-:W-:Y:S01]  /*13ec0*/  @!P2 PRMT R0, RZ, 0x654, R0 ;  /* 0x00000654ff00a816 */ /* 0x000fe20000000000 */
[----:B------:R-:W-:Y:S01]  /*13ed0*/  BAR.SYNC.DEFER_BLOCKING 0x2, 0x80 ;  /* 0x0082000000007b1d */ /* 0x000fe20000010000 */
[----:B------:R-:W-:-:S04]  /*13ee0*/  ISETP.NE.AND P0, PT, R17, 0x2, PT ;  /* 0x000000021100780c */ /* 0x000fc80003f05270 */
[----:B--2---:R-:W-:Y:S02]  /*13ef0*/  SEL R3, RZ, 0x1, P0 ;  /* 0x00000001ff037807 */ /* 0x004fe40000000000 */
[----:B------:R-:W-:Y:S02]  /*13f00*/  SEL R17, R17, RZ, P0 ;  /* 0x000000ff11117207 */ /* 0x000fe40000000000 */
[----:B------:R-:W-:Y:S01]  /*13f10*/  LOP3.LUT R18, R18, R3, RZ, 0x3c, !PT ;  /* 0x0000000312127212 */ /* 0x000fe200078e3cff */
[----:B------:R3:W-:Y:S06]  /*13f20*/  @!P2 SYNCS.ARRIVE.TRANS64.RED.A1T0 RZ, [R0+URZ], RZ ;  /* 0x000000ff00ffa9a7 */ /* 0x0007ec000810043f */
.L_x_726:
[----:B------:R-:W-:Y:S05]  /*13f30*/  BSYNC B6 ;  /* 0x0000000000067941 */ /* 0x000fea0003800000 */
.L_x_724:
[----:B------:R-:W-:-:S13]  /*13f40*/  LOP3.LUT P0, RZ, R16, 0x2, RZ, 0xc0, !PT ;  /* 0x0000000210ff7812 */ /* 0x000fda000780c0ff */
[----:B------:R-:W-:Y:S05]  /*13f50*/  @!P0 BRA `(.L_x_771) ;  /* 0x00000000001c8947 */ /* 0x000fea0003800000 */
[----:B------:R-:W2:Y:S08]  /*13f60*/  S2UR UR5, SR_CgaCtaId ;  /* 0x00000000000579c3 */ /* 0x000eb00000008800 */
[----:B------:R-:W-:Y:S06]  /*13f70*/  BAR.SYNC.DEFER_BLOCKING 0x5, 0x200 ;  /* 0x0148000000007b1d */ /* 0x000fec0000010000 */
[----:B------:R-:W-:-:S02]  /*13f80*/  UMOV UR4, 0x400 ;  /* 0x0000040000047882 */ /* 0x000fc40000000000 */
[----:B--2---:R-:W-:-:S09]  /*13f90*/  ULEA UR4, UR5, UR4, 0x18 ;  /* 0x0000000405047291 */ /* 0x004fd2000f8ec03f */
[----:B------:R-:W2:Y:S01]  /*13fa0*/  LDS R24, [UR4+0x132d0] ;  /* 0x0132d004ff187984 */ /* 0x000ea20008000800 */
[----:B------:R-:W-:Y:S06]  /*13fb0*/  BAR.ARV 0x4, 0x200 ;  /* 0x0108000000007b1d */ /* 0x000fec0000002000 */
[----:B------:R-:W-:Y:S05]  /*13fc0*/  BRA `(.L_x_772) ;  /* 0x0000000000247947 */ /* 0x000fea0003800000 */
.L_x_771:
[----:B------:R-:W-:Y:S01]  /*13fd0*/  BAR.SYNC.DEFER_BLOCKING 0x4, 0x200 ;  /* 0x0108000000007b1d */ /* 0x000fe20000010000 */
[----:B------:R-:W-:-:S13]  /*13fe0*/  ISETP.NE.AND P0, PT, R27, RZ, PT ;  /* 0x000000ff1b00720c */ /* 0x000fda0003f05270 */
[----:B------:R-:W2:Y:S01]  /*13ff0*/  @!P0 S2R R3, SR_CgaCtaId ;  /* 0x0000000000038919 */ /* 0x000ea20000008800 */
[----:B---3--:R-:W-:-:S04]  /*14000*/  @!P0 MOV R0, 0x400 ;  /* 0x0000040000008802 */ /* 0x008fc80000000f00 */
[----:B--2---:R-:W-:Y:S02]  /*14010*/  @!P0 LEA R3, R3, R0, 0x18 ;  /* 0x0000000003038211 */ /* 0x004fe400078ec0ff */
[----:B------:R-:W2:Y:S04]  /*14020*/  SHFL.IDX PT, R0, R24, RZ, 0x1f ;  /* 0x00001fff18007589 */ /* 0x000ea800000e0000 */
[----:B------:R2:W-:Y:S02]  /*14030*/  @!P0 STS [R3+0x132d0], R24 ;  /* 0x0132d01803008388 */ /* 0x0005e40000000800 */
[----:B--2---:R-:W-:Y:S01]  /*14040*/  IMAD.MOV.U32 R24, RZ, RZ, R0 ;  /* 0x000000ffff187224 */ /* 0x004fe200078e0000 */
[----:B------:R-:W-:Y:S06]  /*14050*/  BAR.ARV 0x5, 0x200 ;  /* 0x0148000000007b1d */ /* 0x000fec0000002000 */
.L_x_772:
[----:B------:R-:W-:Y:S02]  /*14060*/  ULDC UR4, c[0x0][0xda8] ;  /* 0x00036a0000047ab9 */ /* 0x000fe40000000800 */
[----:B--2---:R-:W-:-:S13]  /*14070*/  ISETP.GE.AND P0, PT, R24, UR4, PT ;  /* 0x0000000418007c0c */ /* 0x004fda000bf06270 */
[----:B------:R-:W-:Y:S05]  /*14080*/  @!P0 BRA `(.L_x_773) ;  /* 0xffffffd8001c8947 */ /* 0x000fea000383ffff */
.L_x_715:
[----:B------:R-:W2:Y:S01]  /*14090*/  S2R R3, SR_CgaCtaId ;  /* 0x0000000000037919 */ /* 0x000ea20000008800 */
[----:B------:R-:W-:Y:S01]  /*140a0*/  VIADD R25, R25, 0x1 ;  /* 0x0000000119197836 */ /* 0x000fe20000000000 */
[----:B---3--:R-:W-:Y:S01]  /*140b0*/  MOV R2, 0x400 ;  /* 0x0000040000027802 */ /* 0x008fe20000000f00 */
[----:B------:R-:W-:Y:S03]  /*140c0*/  BSSY B0, `(.L_x_774) ;  /* 0x0000008000007945 */ /* 0x000fe60003800000 */
[----:B------:R-:W-:-:S04]  /*140d0*/  LEA.HI R0, R25, R25, RZ, 0x1 ;  /* 0x0000001919007211 */ /* 0x000fc800078f08ff */
[----:B------:R-:W-:-:S05]  /*140e0*/  LOP3.LUT R0, R0, 0xfffffffe, RZ, 0xc0, !PT ;  /* 0xfffffffe00007812 */ /* 0x000fca00078ec0ff */
[----:B------:R-:W-:-:S05]  /*140f0*/  IMAD.IADD R0, R25, 0x1, -R0 ;  /* 0x0000000119007824 */ /* 0x000fca00078e0a00 */
[----:B------:R-:W-:Y:S02]  /*14100*/  SHF.L.U32 R0, R0, 0x1f, RZ ;  /* 0x0000001f00007819 */ /* 0x000fe400000006ff */
[----:B--2---:R-:W-:-:S04]  /*14110*/  LEA R6, R3, R2, 0x18 ;  /* 0x0000000203067211 */ /* 0x004fc800078ec0ff */
[----:B------:R-:W2:Y:S02]  /*14120*/  SYNCS.PHASECHK.TRANS64.TRYWAIT P0, [R6+URZ+0x13220], R0 ;  /* 0x01322000060075a7 */ /* 0x000ea4000800017f */
[----:B--2---:R-:W-:Y:S05]  /*14130*/  @!P0 BRA `(.L_x_775) ;  /* 0x0000000800948947 */ /* 0x004fea0003800000 */
.L_x_805:
[----:B------:R-:W-:Y:S05]  /*14140*/  BSYNC B0 ;  /* 0x0000000000007941 */ /* 0x000fea0003800000 */
.L_x_774:
[----:B------:R-:W-:-:S03]  /*14150*/  UMOV UR4, 0xffffffff ;  /* 0xffffffff00047882 */ /* 0x000fc60000000000 */
[----:B------:R-:W-:Y:S05]  /*14160*/  BRA.DIV UR4, `(.L_x_776) ;  /* 0x0000000a049c7947 */ /* 0x000fea000b800000 */
[----:B------:R3:W4:Y:S02]  /*14170*/  SHFL.IDX PT, R14, R28, RZ, 0x1f ;  /* 0x00001fff1c0e7589 */ /* 0x00072400000e0000 */
.L_x_808:
[----:B----4-:R-:W-:Y:S01]  /*14180*/  ISETP.NE.AND P0, PT, R14, RZ, PT ;  /* 0x000000ff0e00720c */ /* 0x010fe20003f05270 */
[----:B------:R-:W-:-:S12]  /*14190*/  BSSY B0, `(.L_x_777) ;  /* 0x000002b000007945 */ /* 0x000fd80003800000 */
[----:B------:R-:W-:Y:S05]  /*141a0*/  @P0 BRA `(.L_x_778) ;  /* 0x0000000000a40947 */ /* 0x000fea0003800000 */
[----:B------:R-:W-:-:S03]  /*141b0*/  UMOV UR4, 0xffffffff ;  /* 0xffffffff00047882 */ /* 0x000fc60000000000 */
[----:B------:R-:W-:Y:S05]  /*141c0*/  BRA.DIV UR4, `(.L_x_779) ;  /* 0x0000000a04ac7947 */ /* 0x000fea000b800000 */
[----:B------:R-:W-:-:S13]  /*141d0*/  ELECT P6, URZ, PT ;  /* 0x00000000003f782f */ /* 0x000fda00038c0000 */
.L_x_811:
[----:B------:R-:W-:Y:S05]  /*141e0*/  @!P6 BRA `(.L_x_778) ;  /* 0x000000000094e947 */ /* 0x000fea0003800000 */
[----:B------:R-:W-:-:S06]  /*141f0*/  ULOP3.LUT UR4, UR46, 0x2, URZ, 0xfc, !UPT ;  /* 0x000000022e047892 */ /* 0x000fcc000f8efc3f */
[----:B--2---:R-:W-:-:S05]  /*14200*/  IMAD.U32 R0, RZ, RZ, UR4 ;  /* 0x00000004ff007e24 */ /* 0x004fca000f8e00ff */
[----:B------:R-:W-:-:S13]  /*14210*/  ISETP.NE.AND P0, PT, R0, 0x3, PT ;  /* 0x000000030000780c */ /* 0x000fda0003f05270 */
[----:B------:R-:W-:Y:S05]  /*14220*/  @!P0 BRA `(.L_x_780) ;  /* 0x0000000000048947 */ /* 0x000fea0003800000 */
[----:B------:R-:W-:Y:S01]  /*14230*/  BPT.TRAP 0x1 ;  /* 0x000000040000795c */ /* 0x000fe20000300000 */
.L_x_780:
[----:B------:R-:W-:Y:S01]  /*14240*/  VIADD R0, R6, 0x13240 ;  /* 0x0001324006007836 */ /* 0x000fe20000000000 */
[----:B------:R-:W-:Y:S01]  /*14250*/  SHF.L.U32 R4, R18, 0x1f, RZ ;  /* 0x0000001f12047819 */ /* 0x000fe200000006ff */
[C---:B------:R-:W-:Y:S02]  /*14260*/  VIADD R2, R17.reuse, 0x1 ;  /* 0x0000000111027836 */ /* 0x040fe40000000000 */
[----:B------:R-:W-:-:S03]  /*14270*/  IMAD R5, R17, 0x8, R0 ;  /* 0x0000000811057824 */ /* 0x000fc600078e0200 */
[C---:B------:R-:W-:Y:S01]  /*14280*/  ISETP.NE.AND P2, PT, R2.reuse, 0x2, PT ;  /* 0x000000020200780c */ /* 0x040fe20003f45270 */
[----:B------:R-:W2:Y:S03]  /*14290*/  SYNCS.PHASECHK.TRANS64.TRYWAIT P1, [R5+URZ], R4 ;  /* 0x00000004050075a7 */ /* 0x000ea6000802017f */
[----:B------:R-:W-:Y:S02]  /*142a0*/  SEL R3, RZ, 0x1, P2 ;  /* 0x00000001ff037807 */ /* 0x000fe40001000000 */
[----:B------:R-:W-:Y:S02]  /*142b0*/  SEL R7, R2, RZ, P2 ;  /* 0x000000ff02077207 */ /* 0x000fe40001000000 */
[----:B------:R-:W-:-:S03]  /*142c0*/  LOP3.LUT R3, R18, R3, RZ, 0x3c, !PT ;  /* 0x0000000312037212 */ /* 0x000fc600078e3cff */
[----:B------:R-:W-:Y:S01]  /*142d0*/  IMAD R9, R7, 0x8, R0 ;  /* 0x0000000807097824 */ /* 0x000fe200078e0200 */
[----:B------:R-:W-:Y:S01]  /*142e0*/  SHF.L.U32 R0, R3, 0x1f, RZ ;  /* 0x0000001f03007819 */ /* 0x000fe200000006ff */
[----:B--2---:R-:W-:Y:S06]  /*142f0*/  @!P1 BRA `(.L_x_781) ;  /* 0x0000000800809947 */ /* 0x004fec0003800000 */
.L_x_812:
[----:B------:R-:W4:Y:S02]  /*14300*/  SYNCS.PHASECHK.TRANS64.TRYWAIT P1, [R9+URZ], R0 ;  /* 0x00000000090075a7 */ /* 0x000f24000802017f */
[----:B----4-:R-:W-:Y:S05]  /*14310*/  @!P1 BRA `(.L_x_782) ;  /* 0x00000008008c9947 */ /* 0x010fea0003800000 */
.L_x_813:
[----:B------:R-:W-:Y:S05]  /*14320*/  @!P0 BRA `(.L_x_783) ;  /* 0x0000000000048947 */ /* 0x000fea0003800000 */
[----:B------:R-:W-:Y:S01]  /*14330*/  BPT.TRAP 0x1 ;  /* 0x000000040000795c */ /* 0x000fe20000300000 */
.L_x_783:
[----:B------:R-:W-:-:S04]  /*14340*/  IMAD R17, R17, 0x8, R6 ;  /* 0x0000000811117824 */ /* 0x000fc800078e0206 */
[----:B------:R-:W5:Y:S02]  /*14350*/  SYNCS.PHASECHK.TRANS64.TRYWAIT P1, [R17+URZ+0x13260], R4 ;  /* 0x01326004110075a7 */ /* 0x000f64000802017f */
[----:B-----5:R-:W-:Y:S05]  /*14360*/  @!P1 BRA `(.L_x_784) ;  /* 0x00000008008c9947 */ /* 0x020fea0003800000 */
.L_x_814:
[----:B------:R-:W-:Y:S05]  /*14370*/  @!P0 BRA `(.L_x_785) ;  /* 0x0000000000048947 */ /* 0x000fea0003800000 */
[----:B------:R-:W-:Y:S01]  /*14380*/  BPT.TRAP 0x1 ;  /* 0x000000040000795c */ /* 0x000fe20000300000 */
.L_x_785:
[----:B------:R-:W-:-:S04]  /*14390*/  IMAD R7, R7, 0x8, R6 ;  /* 0x0000000807077824 */ /* 0x000fc800078e0206 */
[----:B------:R-:W5:Y:S02]  /*143a0*/  SYNCS.PHASECHK.TRANS64.TRYWAIT P1, [R7+URZ+0x13260], R0 ;  /* 0x01326000070075a7 */ /* 0x000f64000802017f */
[----:B-----5:R-:W-:Y:S05]  /*143b0*/  @!P1 BRA `(.L_x_786) ;  /* 0x00000008008c9947 */ /* 0x020fea0003800000 */
.L_x_815:
[----:B------:R-:W-:Y:S05]  /*143c0*/  @!P0 BRA `(.L_x_787) ;  /* 0x0000000000048947 */ /* 0x000fea0003800000 */
[----:B------:R-:W-:Y:S01]  /*143d0*/  BPT.TRAP 0x1 ;  /* 0x000000040000795c */ /* 0x000fe20000300000 */
.L_x_787:
[----:B------:R-:W5:Y:S02]  /*143e0*/  SYNCS.PHASECHK.TRANS64.TRYWAIT P0, [R17+URZ+0x13280], R4 ;  /* 0x01328004110075a7 */ /* 0x000f64000800017f */
[----:B-----5:R-:W-:Y:S05]  /*143f0*/  @!P0 BRA `(.L_x_788) ;  /* 0x0000000800908947 */ /* 0x020fea0003800000 */
.L_x_789:
[----:B------:R1:W1:Y:S02]  /*14400*/  SYNCS.PHASECHK.TRANS64.TRYWAIT P0, [R7+URZ+0x13280], R0 ;  /* 0x01328000070075a7 */ /* 0x000264000800017f */
[----:B-1----:R-:W-:Y:S05]  /*14410*/  @!P0 NANOSLEEP.SYNCS 0x989680 ;  /* 0x009896800000895d */ /* 0x002fea0003900000 */
[----:B------:R-:W1:Y:S02]  /*14420*/  @!P0 SYNCS.PHASECHK.TRANS64 P0, [R7+URZ+0x13280], R0 ;  /* 0x01328000070085a7 */ /* 0x000e64000800007f */
[----:B-1----:R-:W-:Y:S05]  /*14430*/  @!P0 BRA `(.L_x_789) ;  /* 0xfffffffc00f08947 */ /* 0x002fea000383ffff */
.L_x_778:
[----:B------:R-:W-:Y:S05]  /*14440*/  BSYNC B0 ;  /* 0x0000000000007941 */ /* 0x000fea0003800000 */
.L_x_777:
[----:B------:R-:W-:Y:S05]  /*14450*/  EXIT ;  /* 0x000000000000794d */ /* 0x000fea0003800000 */
.L_x_628:
[----:B-1----:R-:W-:-:S04]  /*14460*/  IMAD.U32 R3, RZ, RZ, UR40 ;  /* 0x00000028ff037e24 */ /* 0x002fc8000f8e00ff */
[----:B------:R1:W2:Y:S03]  /*14470*/  SYNCS.PHASECHK.TRANS64.TRYWAIT P1, [R3+URZ+0x13200], R0 ;  /* 0x01320000030075a7 */ /* 0x0002a6000802017f */
[----:B--2---:R-:W-:Y:S05]  /*14480*/  @!P1 NANOSLEEP.SYNCS 0x989680 ;  /* 0x009896800000995d */ /* 0x004fea0003900000 */
[----:B------:R-:W2:Y:S02]  /*14490*/  @!P1 SYNCS.PHASECHK.TRANS64 P1, [R3+URZ+0x13200], R0 ;  /* 0x01320000030095a7 */ /* 0x000ea4000802007f */
[----:B--2---:R-:W-:Y:S05]  /*144a0*/  @!P1 BRA `(.L_x_628) ;  /* 0xfffffffc00ec9947 */ /* 0x004fea000383ffff */
[----:B------:R-:W-:Y:S05]  /*144b0*/  BRA `(.L_x_790) ;  /* 0xfffffed400d47947 */ /* 0x000fea000383ffff */
.L_x_632:
[----:B--2---:R2:W3:Y:S02]  /*144c0*/  SYNCS.PHASECHK.TRANS64.TRYWAIT P1, [R5+URZ+0x13230], R0 ;  /* 0x01323000050075a7 */ /* 0x0044e4000802017f */
[----:B---3--:R-:W-:Y:S05]  /*144d0*/  @!P1 NANOSLEEP.SYNCS 0x989680 ;  /* 0x009896800000995d */ /* 0x008fea0003900000 */
[----:B------:R-:W3:Y:S02]  /*144e0*/  @!P1 SYNCS.PHASECHK.TRANS64 P1, [R5+URZ+0x13230], R0 ;  /* 0x01323000050095a7 */ /* 0x000ee4000802007f */
[----:B---3--:R-:W-:Y:S05]  /*144f0*/  @!P1 BRA `(.L_x_632) ;  /* 0xfffffffc00f09947 */ /* 0x008fea000383ffff */
[----:B------:R-:W-:Y:S05]  /*14500*/  BRA `(.L_x_631) ;  /* 0xfffffed400f07947 */ /* 0x000fea000383ffff */
.L_x_648:
[----:B--2---:R-:W-:-:S04]  /*14510*/  IMAD.U32 R12, RZ, RZ, UR23 ;  /* 0x00000017ff0c7e24 */ /* 0x004fc8000f8e00ff */
[----:B------:R2:W3:Y:S03]  /*14520*/  SYNCS.PHASECHK.TRANS64.TRYWAIT P1, [R12+URZ+0x13230], R11 ;  /* 0x0132300b0c0075a7 */ /* 0x0004e6000802017f */
[----:B---3--:R-:W-:Y:S05]  /*14530*/  @!P1 NANOSLEEP.SYNCS 0x989680 ;  /* 0x009896800000995d */ /* 0x008fea0003900000 */
[----:B------:R-:W3:Y:S02]  /*14540*/  @!P1 SYNCS.PHASECHK.TRANS64 P1, [R12+URZ+0x13230], R11 ;  /* 0x0132300b0c0095a7 */ /* 0x000ee4000802007f */
[----:B---3--:R-:W-:Y:S05]  /*14550*/  @!P1 BRA `(.L_x_648) ;  /* 0xfffffffc00ec9947 */ /* 0x008fea000383ffff */
[----:B------:R-:W-:Y:S05]  /*14560*/  BRA `(.L_x_647) ;  /* 0xffffff1400147947 */ /* 0x000fea000383ffff */
.L_x_652:
[----:B--2---:R-:W-:-:S04]  /*14570*/  IMAD.U32 R12, RZ, RZ, UR11 ;  /* 0x0000000bff0c7e24 */ /* 0x004fc8000f8e00ff */
[----:B------:R2:W3:Y:S03]  /*14580*/  SYNCS.PHASECHK.TRANS64.TRYWAIT P1, [R12+URZ+0x13250], R11 ;  /* 0x0132500b0c0075a7 */ /* 0x0004e6000802017f */
[----:B---3--:R-:W-:Y:S05]  /*14590*/  @!P1 NANOSLEEP.SYNCS 0x989680 ;  /* 0x009896800000995d */ /* 0x008fea0003900000 */
[----:B------:R-:W3:Y:S02]  /*145a0*/  @!P1 SYNCS.PHASECHK.TRANS64 P1, [R12+URZ+0x13250], R11 ;  /* 0x0132500b0c0095a7 */ /* 0x000ee4000802007f */
[----:B---3--:R-:W-:Y:S05]  /*145b0*/  @!P1 BRA `(.L_x_652) ;  /* 0xfffffffc00ec9947 */ /* 0x008fea000383ffff */
[----:B------:R-:W-:Y:S05]  /*145c0*/  BRA `(.L_x_651) ;  /* 0xffffff1800207947 */ /* 0x000fea000383ffff */
.L_x_670:
[----:B--2---:R-:W-:-:S04]  /*145d0*/  IMAD.U32 R3, RZ, RZ, UR6 ;  /* 0x00000006ff037e24 */ /* 0x004fc8000f8e00ff */
[----:B------:R2:W3:Y:S03]  /*145e0*/  SYNCS.PHASECHK.TRANS64.TRYWAIT P1, [R3+URZ+0x13230], R0 ;  /* 0x01323000030075a7 */ /* 0x0004e6000802017f */
[----:B---3--:R-:W-:Y:S05]  /*145f0*/  @!P1 NANOSLEEP.SYNCS 0x989680 ;  /* 0x009896800000995d */ /* 0x008fea0003900000 */
[----:B------:R-:W3:Y:S02]  /*14600*/  @!P1 SYNCS.PHASECHK.TRANS64 P1, [R3+URZ+0x13230], R0 ;  /* 0x01323000030095a7 */ /* 0x000ee4000802007f */
[----:B---3--:R-:W-:Y:S05]  /*14610*/  @!P1 BRA `(.L_x_670) ;  /* 0xfffffffc00ec9947 */ /* 0x008fea000383ffff */
[----:B------:R-:W-:Y:S05]  /*14620*/  BRA `(.L_x_669) ;  /* 0xffffff5400207947 */ /* 0x000fea000383ffff */
.L_x_674:
[----:B--2---:R-:W-:-:S04]  /*14630*/  IMAD.U32 R3, RZ, RZ, UR11 ;  /* 0x0000000bff037e24 */ /* 0x004fc8000f8e00ff */
[----:B------:R2:W3:Y:S03]  /*14640*/  SYNCS.PHASECHK.TRANS64.TRYWAIT P1, [R3+URZ+0x13250], R0 ;  /* 0x01325000030075a7 */ /* 0x0004e6000802017f */
[----:B---3--:R-:W-:Y:S05]  /*14650*/  @!P1 NANOSLEEP.SYNCS 0x989680 ;  /* 0x009896800000995d */ /* 0x008fea0003900000 */
[----:B------:R-:W3:Y:S02]  /*14660*/  @!P1 SYNCS.PHASECHK.TRANS64 P1, [R3+URZ+0x13250], R0 ;  /* 0x01325000030095a7 */ /* 0x000ee4000802007f */
[----:B---3--:R-:W-:Y:S05]  /*14670*/  @!P1 BRA `(.L_x_674) ;  /* 0xfffffffc00ec9947 */ /* 0x008fea000383ffff */
[----:B------:R-:W-:Y:S05]  /*14680*/  BRA `(.L_x_673) ;  /* 0xffffff58002c7947 */ /* 0x000fea000383ffff */
.L_x_681:
[----:B--2---:R-:W-:-:S04]  /*14690*/  IMAD.U32 R3, RZ, RZ, UR24 ;  /* 0x00000018ff037e24 */ /* 0x004fc8000f8e00ff */
[----:B------:R2:W3:Y:S03]  /*146a0*/  SYNCS.PHASECHK.TRANS64.TRYWAIT P1, [R3+URZ+0x13230], R0 ;  /* 0x01323000030075a7 */ /* 0x0004e6000802017f */
[----:B---3--:R-:W-:Y:S05]  /*146b0*/  @!P1 NANOSLEEP.SYNCS 0x989680 ;  /* 0x009896800000995d */ /* 0x008fea0003900000 */
[----:B------:R-:W3:Y:S02]  /*146c0*/  @!P1 SYNCS.PHASECHK.TRANS64 P1, [R3+URZ+0x13230], R0 ;  /* 0x01323000030095a7 */ /* 0x000ee4000802007f */
[----:B---3--:R-:W-:Y:S05]  /*146d0*/  @!P1 BRA `(.L_x_681) ;  /* 0xfffffffc00ec9947 */ /* 0x008fea000383ffff */
[----:B------:R-:W-:Y:S05]  /*146e0*/  BRA `(.L_x_680) ;  /* 0xffffff7400b47947 */ /* 0x000fea000383ffff */
.L_x_685:
[----:B--2---:R-:W-:-:S04]  /*146f0*/  IMAD.U32 R3, RZ, RZ, UR11 ;  /* 0x0000000bff037e24 */ /* 0x004fc8000f8e00ff */
[----:B------:R2:W3:Y:S03]  /*14700*/  SYNCS.PHASECHK.TRANS64.TRYWAIT P1, [R3+URZ+0x13250], R0 ;  /* 0x01325000030075a7 */ /* 0x0004e6000802017f */
[----:B---3--:R-:W-:Y:S05]  /*14710*/  @!P1 NANOSLEEP.SYNCS 0x989680 ;  /* 0x009896800000995d */ /* 0x008fea0003900000 */
[----:B------:R-:W3:Y:S02]  /*14720*/  @!P1 SYNCS.PHASECHK.TRANS64 P1, [R3+URZ+0x13250], R0 ;  /* 0x01325000030095a7 */ /* 0x000ee4000802007f */
[----:B---3--:R-:W-:Y:S05]  /*14730*/  @!P1 BRA `(.L_x_685) ;  /* 0xfffffffc00ec9947 */ /* 0x008fea000383ffff */
[----:B------:R-:W-:Y:S05]  /*14740*/  BRA `(.L_x_684) ;  /* 0xffffff7800c07947 */ /* 0x000fea000383ffff */
.L_x_699:
[----:B--2---:R-:W-:-:S04]  /*14750*/  IMAD.U32 R7, RZ, RZ, UR14 ;  /* 0x0000000eff077e24 */ /* 0x004fc8000f8e00ff */
[----:B------:R2:W3:Y:S03]  /*14760*/  SYNCS.PHASECHK.TRANS64.TRYWAIT P1, [R7+URZ+0x13250], R4 ;  /* 0x01325004070075a7 */ /* 0x0004e6000802017f */
[----:B---3--:R-:W-:Y:S05]  /*14770*/  @!P1 NANOSLEEP.SYNCS 0x989680 ;  /* 0x009896800000995d */ /* 0x008fea0003900000 */
[----:B------:R-:W3:Y:S02]  /*14780*/  @!P1 SYNCS.PHASECHK.TRANS64 P1, [R7+URZ+0x13250], R4 ;  /* 0x01325004070095a7 */ /* 0x000ee4000802007f */
[----:B---3--:R-:W-:Y:S05]  /*14790*/  @!P1 BRA `(.L_x_699) ;  /* 0xfffffffc00ec9947 */ /* 0x008fea000383ffff */
[----:B------:R-:W-:Y:S05]  /*147a0*/  BRA `(.L_x_698) ;  /* 0xffffffb4000c7947 */ /* 0x000fea000383ffff */
.L_x_731:
[----:B------:R-:W-:Y:S02]  /*147b0*/  IMAD.MOV.U32 R13, RZ, RZ, R28 ;  /* 0x000000ffff0d7224 */ /* 0x000fe400078e001c */
[----:B------:R-:W-:Y:S02]  /*147c0*/  IMAD.MOV.U32 R12, RZ, RZ, RZ ;  /* 0x000000ffff0c7224 */ /* 0x000fe400078e00ff */
[----:B------:R-:W-:Y:S02]  /*147d0*/  IMAD.MOV.U32 R11, RZ, RZ, 0x1f ;  /* 0x0000001fff0b7424 */ /* 0x000fe400078e00ff */
[----:B------:R-:W-:-:S07]  /*147e0*/  IMAD.MOV.U32 R15, RZ, RZ, -0x1 ;  /* 0xffffffffff0f7424 */ /* 0x000fce00078e00ff */
[----:B------:R-:W-:Y:S05]  /*147f0*/  WARPSYNC.COLLECTIVE R15, `(.L_x_791) ;  /* 0x000000000f087348 */ /* 0x000fea0003c00000 */
[----:B------:R1:W2:Y:S02]  /*14800*/  SHFL.IDX P6, R14, R13, R12, R11 ;  /* 0x0000000c0d0e7389 */ /* 0x0002a400000c000b */
[----:B-12---:R-:W-:Y:S01]  /*14810*/  ENDCOLLECTIVE ;  /* 0x000000000000791b */ /* 0x006fe20003800000 */
.L_x_791:
[----:B------:R-:W-:Y:S05]  /*14820*/  BRA `(.L_x_792) ;  /* 0xffffffe000047947 */ /* 0x000fea000383ffff */
.L_x_733:
[----:B------:R-:W-:Y:S01]  /*14830*/  BSSY B0, `(.L_x_793) ;  /* 0x0000006000007945 */ /* 0x000fe20003800000 */
[----:B------:R-:W-:-:S07]  /*14840*/  IMAD.MOV.U32 R15, RZ, RZ, -0x1 ;  /* 0xffffffffff0f7424 */ /* 0x000fce00078e00ff */
[----:B-1----:R-:W-:Y:S05]  /*14850*/  WARPSYNC.COLLECTIVE R15, `(.L_x_794) ;  /* 0x000000000f0c7348 */ /* 0x002fea0003c00000 */
[----:B------:R-:W-:Y:S02]  /*14860*/  ELECT P6, UR62, PT ;  /* 0x00000000003e782f */ /* 0x000fe400038c0000 */
[----:B------:R-:W-:Y:S01]  /*14870*/  MOV R14, UR62 ;  /* 0x0000003e000e7c02 */ /* 0x000fe20008000f00 */
[----:B-1----:R-:W-:Y:S10]  /*14880*/  ENDCOLLECTIVE ;  /* 0x000000000000791b */ /* 0x002ff40003800000 */
.L_x_794:
[----:B------:R-:W-:Y:S05]  /*14890*/  BSYNC B0 ;  /* 0x0000000000007941 */ /* 0x000fea0003800000 */
.L_x_793:
[----:B------:R-:W-:Y:S05]  /*148a0*/  BRA `(.L_x_795) ;  /* 0xffffffe000047947 */ /* 0x000fea000383ffff */
.L_x_736:
[----:B--2---:R2:W3:Y:S02]  /*148b0*/  SYNCS.PHASECHK.TRANS64.TRYWAIT P3, [R5+URZ+0x13280], R2 ;  /* 0x01328002050075a7 */ /* 0x0044e4000806017f */
[----:B---3--:R-:W-:Y:S05]  /*148c0*/  @!P3 NANOSLEEP.SYNCS 0x989680 ;  /* 0x009896800000b95d */ /* 0x008fea0003900000 */
[----:B------:R-:W3:Y:S02]  /*148d0*/  @!P3 SYNCS.PHASECHK.TRANS64 P3, [R5+URZ+0x13280], R2 ;  /* 0x013280020500b5a7 */ /* 0x000ee4000806007f */
[----:B---3--:R-:W-:Y:S05]  /*148e0*/  @!P3 BRA `(.L_x_736) ;  /* 0xfffffffc00f0b947 */ /* 0x008fea000383ffff */
[----:B------:R-:W-:Y:S05]  /*148f0*/  BRA `(.L_x_796) ;  /* 0xffffffe000587947 */ /* 0x000fea000383ffff */
.L_x_738:
[----:B---3--:R3:W4:Y:S02]  /*14900*/  SYNCS.PHASECHK.TRANS64.TRYWAIT P3, [R5+URZ+0x13240], R2 ;  /* 0x01324002050075a7 */ /* 0x008724000806017f */
[----:B----4-:R-:W-:Y:S05]  /*14910*/  @!P3 NANOSLEEP.SYNCS 0x989680 ;  /* 0x009896800000b95d */ /* 0x010fea0003900000 */
[----:B------:R-:W4:Y:S02]  /*14920*/  @!P3 SYNCS.PHASECHK.TRANS64 P3, [R5+URZ+0x13240], R2 ;  /* 0x013240020500b5a7 */ /* 0x000f24000806007f */
[----:B----4-:R-:W-:Y:S05]  /*14930*/  @!P3 BRA `(.L_x_738) ;  /* 0xfffffffc00f0b947 */ /* 0x010fea000383ffff */
[----:B------:R-:W-:Y:S05]  /*14940*/  BRA `(.L_x_797) ;  /* 0xffffffe000a47947 */ /* 0x000fea000383ffff */
.L_x_741:
[----:B--2---:R-:W-:-:S04]  /*14950*/  IMAD.U32 R3, RZ, RZ, UR40 ;  /* 0x00000028ff037e24 */ /* 0x004fc8000f8e00ff */
[----:B------:R2:W3:Y:S03]  /*14960*/  SYNCS.PHASECHK.TRANS64.TRYWAIT P0, [R3+URZ+0x13220], R2 ;  /* 0x01322002030075a7 */ /* 0x0004e6000800017f */
[----:B---3--:R-:W-:Y:S05]  /*14970*/  @!P0 NANOSLEEP.SYNCS 0x989680 ;  /* 0x009896800000895d */ /* 0x008fea0003900000 */
[----:B------:R-:W3:Y:S02]  /*14980*/  @!P0 SYNCS.PHASECHK.TRANS64 P0, [R3+URZ+0x13220], R2 ;  /* 0x01322002030085a7 */ /* 0x000ee4000800007f */
[----:B---3--:R-:W-:Y:S05]  /*14990*/  @!P0 BRA `(.L_x_741) ;  /* 0xfffffffc00ec8947 */ /* 0x008fea000383ffff */
[----:B------:R-:W-:Y:S05]  /*149a0*/  BRA `(.L_x_798) ;  /* 0xffffffe400407947 */ /* 0x000fea000383ffff */
.L_x_747:
[----:B---3--:R3:W4:Y:S02]  /*149b0*/  SYNCS.PHASECHK.TRANS64.TRYWAIT P0, [R9+URZ+0x13280], R10 ;  /* 0x0132800a090075a7 */ /* 0x008724000800017f */
[----:B----4-:R-:W-:Y:S05]  /*149c0*/  @!P0 NANOSLEEP.SYNCS 0x989680 ;  /* 0x009896800000895d */ /* 0x010fea0003900000 */
[----:B------:R-:W4:Y:S02]  /*149d0*/  @!P0 SYNCS.PHASECHK.TRANS64 P0, [R9+URZ+0x13280], R10 ;  /* 0x0132800a090085a7 */ /* 0x000f24000800007f */
[----:B----4-:R-:W-:Y:S05]  /*149e0*/  @!P0 BRA `(.L_x_747) ;  /* 0xfffffffc00f08947 */ /* 0x010fea000383ffff */
[----:B------:R-:W-:Y:S05]  /*149f0*/  BRA `(.L_x_799) ;  /* 0xffffffe400d87947 */ /* 0x000fea000383ffff */
.L_x_752:
[----:B--2---:R2:W4:Y:S02]  /*14a00*/  SYNCS.PHASECHK.TRANS64.TRYWAIT P0, [R9+URZ+0x13240], R10 ;  /* 0x0132400a090075a7 */ /* 0x004524000800017f */
[----:B----4-:R-:W-:Y:S05]  /*14a10*/  @!P0 NANOSLEEP.SYNCS 0x989680 ;  /* 0x009896800000895d */ /* 0x010fea0003900000 */
[----:B------:R-:W4:Y:S02]  /*14a20*/  @!P0 SYNCS.PHASECHK.TRANS64 P0, [R9+URZ+0x13240], R10 ;  /* 0x0132400a090085a7 */ /* 0x000f24000800007f */
[----:B----4-:R-:W-:Y:S05]  /*14a30*/  @!P0 BRA `(.L_x_752) ;  /* 0xfffffffc00f08947 */ /* 0x010fea000383ffff */
[----:B------:R-:W-:Y:S05]  /*14a40*/  BRA `(.L_x_800) ;  /* 0xffffffe8004c7947 */ /* 0x000fea000383ffff */
.L_x_758:
[----:B--2---:R2:W3:Y:S02]  /*14a50*/  SYNCS.PHASECHK.TRANS64.TRYWAIT P3, [R12+URZ+0x13270], R5 ;  /* 0x013270050c0075a7 */ /* 0x0044e4000806017f */
[----:B---3--:R-:W-:Y:S05]  /*14a60*/  @!P3 NANOSLEEP.SYNCS 0x989680 ;  /* 0x009896800000b95d */ /* 0x008fea0003900000 */
[----:B------:R-:W3:Y:S02]  /*14a70*/  @!P3 SYNCS.PHASECHK.TRANS64 P3, [R12+URZ+0x13270], R5 ;  /* 0x013270050c00b5a7 */ /* 0x000ee4000806007f */
[----:B---3--:R-:W-:Y:S05]  /*14a80*/  @!P3 BRA `(.L_x_758) ;  /* 0xfffffffc00f0b947 */ /* 0x008fea000383ffff */
[----:B------:R-:W-:Y:S05]  /*14a90*/  BRA `(.L_x_801) ;  /* 0xffffffe800e07947 */ /* 0x000fea000383ffff */
.L_x_760:
[----:B---3--:R3:W4:Y:S02]  /*14aa0*/  SYNCS.PHASECHK.TRANS64.TRYWAIT P3, [R12+URZ+0x13260], R3 ;  /* 0x013260030c0075a7 */ /* 0x008724000806017f */
[----:B----4-:R-:W-:Y:S05]  /*14ab0*/  @!P3 NANOSLEEP.SYNCS 0x989680 ;  /* 0x009896800000b95d */ /* 0x010fea0003900000 */
[----:B------:R-:W4:Y:S02]  /*14ac0*/  @!P3 SYNCS.PHASECHK.TRANS64 P3, [R12+URZ+0x13260], R3 ;  /* 0x013260030c00b5a7 */ /* 0x000f24000806007f */
[----:B----4-:R-:W-:Y:S05]  /*14ad0*/  @!P3 BRA `(.L_x_760) ;  /* 0xfffffffc00f0b947 */ /* 0x010fea000383ffff */
[----:B------:R-:W-:Y:S05]  /*14ae0*/  BRA `(.L_x_802) ;  /* 0xffffffe800e87947 */ /* 0x000fea000383ffff */
.L_x_767:
[----:B--2---:R2:W3:Y:S02]  /*14af0*/  SYNCS.PHASECHK.TRANS64.TRYWAIT P0, [R2+URZ+0x13270], R3 ;  /* 0x01327003020075a7 */ /* 0x0044e4000800017f */
[----:B---3--:R-:W-:Y:S05]  /*14b00*/  @!P0 NANOSLEEP.SYNCS 0x989680 ;  /* 0x009896800000895d */ /* 0x008fea0003900000 */
[----:B------:R-:W3:Y:S02]  /*14b10*/  @!P0 SYNCS.PHASECHK.TRANS64 P0, [R2+URZ+0x13270], R3 ;  /* 0x01327003020085a7 */ /* 0x000ee4000800007f */
[----:B---3--:R-:W-:Y:S05]  /*14b20*/  @!P0 BRA `(.L_x_767) ;  /* 0xfffffffc00f08947 */ /* 0x008fea000383ffff */
[----:B------:R-:W-:Y:S05]  /*14b30*/  BRA `(.L_x_803) ;  /* 0xfffffff000107947 */ /* 0x000fea000383ffff */
.L_x_769:
[----:B--2---:R2:W3:Y:S02]  /*14b40*/  SYNCS.PHASECHK.TRANS64.TRYWAIT P0, [R2+URZ+0x13260], R5 ;  /* 0x01326005020075a7 */ /* 0x0044e4000800017f */
[----:B---3--:R-:W-:Y:S05]  /*14b50*/  @!P0 NANOSLEEP.SYNCS 0x989680 ;  /* 0x009896800000895d */ /* 0x008fea0003900000 */
[----:B------:R-:W3:Y:S02]  /*14b60*/  @!P0 SYNCS.PHASECHK.TRANS64 P0, [R2+URZ+0x13260], R5 ;  /* 0x01326005020085a7 */ /* 0x000ee4000800007f */
[----:B---3--:R-:W-:Y:S05]  /*14b70*/  @!P0 BRA `(.L_x_769) ;  /* 0xfffffffc00f08947 */ /* 0x008fea000383ffff */
[----:B------:R-:W-:Y:S05]  /*14b80*/  BRA `(.L_x_804) ;  /* 0xfffffff0001c7947 */ /* 0x000fea000383ffff */
.L_x_775:
[----:B--2---:R2:W3:Y:S02]  /*14b90*/  SYNCS.PHASECHK.TRANS64.TRYWAIT P0, [R6+URZ+0x13220], R0 ;  /* 0x01322000060075a7 */ /* 0x0044e4000800017f */
[----:B---3--:R-:W-:Y:S05]  /*14ba0*/  @!P0 NANOSLEEP.SYNCS 0x989680 ;  /* 0x009896800000895d */ /* 0x008fea0003900000 */
[----:B------:R-:W3:Y:S02]  /*14bb0*/  @!P0 SYNCS.PHASECHK.TRANS64 P0, [R6+URZ+0x13220], R0 ;  /* 0x01322000060085a7 */ /* 0x000ee4000800007f */
[----:B---3--:R-:W-:Y:S05]  /*14bc0*/  @!P0 BRA `(.L_x_775) ;  /* 0xfffffffc00f08947 */ /* 0x008fea000383ffff */
[----:B------:R-:W-:Y:S05]  /*14bd0*/  BRA `(.L_x_805) ;  /* 0xfffffff400587947 */ /* 0x000fea000383ffff */
.L_x_776:
[----:B------:R-:W-:Y:S01]  /*14be0*/  BSSY B0, `(.L_x_806) ;  /* 0x0000008000007945 */ /* 0x000fe20003800000 */
[----:B------:R-:W-:Y:S02]  /*14bf0*/  IMAD.MOV.U32 R13, RZ, RZ, R28 ;  /* 0x000000ffff0d7224 */ /* 0x000fe400078e001c */
[----:B------:R-:W-:Y:S02]  /*14c00*/  IMAD.MOV.U32 R12, RZ, RZ, RZ ;  /* 0x000000ffff0c7224 */ /* 0x000fe400078e00ff */
[----:B------:R-:W-:Y:S02]  /*14c10*/  IMAD.MOV.U32 R11, RZ, RZ, 0x1f ;  /* 0x0000001fff0b7424 */ /* 0x000fe400078e00ff */
[----:B------:R-:W-:-:S07]  /*14c20*/  IMAD.MOV.U32 R15, RZ, RZ, -0x1 ;  /* 0xffffffffff0f7424 */ /* 0x000fce00078e00ff */
[----:B-12---:R-:W-:Y:S05]  /*14c30*/  WARPSYNC.COLLECTIVE R15, `(.L_x_807) ;  /* 0x000000000f087348 */ /* 0x006fea0003c00000 */
[----:B------:R3:W4:Y:S02]  /*14c40*/  SHFL.IDX P6, R14, R13, R12, R11 ;  /* 0x0000000c0d0e7389 */ /* 0x00072400000c000b */
[----:B-1234-:R-:W-:Y:S01]  /*14c50*/  ENDCOLLECTIVE ;  /* 0x000000000000791b */ /* 0x01efe20003800000 */
.L_x_807:
[----:B------:R-:W-:Y:S05]  /*14c60*/  BSYNC B0 ;  /* 0x0000000000007941 */ /* 0x000fea0003800000 */
.L_x_806:
[----:B------:R-:W-:Y:S05]  /*14c70*/  BRA `(.L_x_808) ;  /* 0xfffffff400407947 */ /* 0x000fea000383ffff */
.L_x_779:
[----:B------:R-:W-:Y:S01]  /*14c80*/  BSSY B1, `(.L_x_809) ;  /* 0x0000006000017945 */ /* 0x000fe20003800000 */
[----:B------:R-:W-:-:S07]  /*14c90*/  IMAD.MOV.U32 R15, RZ, RZ, -0x1 ;  /* 0xffffffffff0f7424 */ /* 0x000fce00078e00ff */
[----:B-123--:R-:W-:Y:S05]  /*14ca0*/  WARPSYNC.COLLECTIVE R15, `(.L_x_810) ;  /* 0x000000000f0c7348 */ /* 0x00efea0003c00000 */
[----:B------:R-:W-:Y:S02]  /*14cb0*/  ELECT P6, UR62, PT ;  /* 0x00000000003e782f */ /* 0x000fe400038c0000 */
[----:B------:R-:W-:Y:S01]  /*14cc0*/  MOV R14, UR62 ;  /* 0x0000003e000e7c02 */ /* 0x000fe20008000f00 */
[----:B-123--:R-:W-:Y:S10]  /*14cd0*/  ENDCOLLECTIVE ;  /* 0x000000000000791b */ /* 0x00eff40003800000 */
.L_x_810:
[----:B------:R-:W-:Y:S05]  /*14ce0*/  BSYNC B1 ;  /* 0x0000000000017941 */ /* 0x000fea0003800000 */
.L_x_809:
[----:B------:R-:W-:Y:S05]  /*14cf0*/  BRA `(.L_x_811) ;  /* 0xfffffff400387947 */ /* 0x000fea000383ffff */
.L_x_781:
[----:B--2---:R2:W4:Y:S02]  /*14d00*/  SYNCS.PHASECHK.TRANS64.TRYWAIT P1, [R5+URZ], R4 ;  /* 0x00000004050075a7 */ /* 0x004524000802017f */
[----:B----4-:R-:W-:Y:S05]  /*14d10*/  @!P1 NANOSLEEP.SYNCS 0x989680 ;  /* 0x009896800000995d */ /* 0x010fea0003900000 */
[----:B------:R-:W4:Y:S02]  /*14d20*/  @!P1 SYNCS.PHASECHK.TRANS64 P1, [R5+URZ], R4 ;  /* 0x00000004050095a7 */ /* 0x000f24000802007f */
[----:B----4-:R-:W-:Y:S05]  /*14d30*/  @!P1 BRA `(.L_x_781) ;  /* 0xfffffffc00f09947 */ /* 0x010fea000383ffff */
[----:B------:R-:W-:Y:S05]  /*14d40*/  BRA `(.L_x_812) ;  /* 0xfffffff4006c7947 */ /* 0x000fea000383ffff */
.L_x_782:
[----:B----4-:R4:W1:Y:S02]  /*14d50*/  SYNCS.PHASECHK.TRANS64.TRYWAIT P1, [R9+URZ], R0 ;  /* 0x00000000090075a7 */ /* 0x010864000802017f */
[----:B-1----:R-:W-:Y:S05]  /*14d60*/  @!P1 NANOSLEEP.SYNCS 0x989680 ;  /* 0x009896800000995d */ /* 0x002fea0003900000 */
[----:B------:R-:W1:Y:S02]  /*14d70*/  @!P1 SYNCS.PHASECHK.TRANS64 P1, [R9+URZ], R0 ;  /* 0x00000000090095a7 */ /* 0x000e64000802007f */
[----:B-1----:R-:W-:Y:S05]  /*14d80*/  @!P1 BRA `(.L_x_782) ;  /* 0xfffffffc00f09947 */ /* 0x002fea000383ffff */
[----:B------:R-:W-:Y:S05]  /*14d90*/  BRA `(.L_x_813) ;  /* 0xfffffff400607947 */ /* 0x000fea000383ffff */
.L_x_784:
[----:B------:R1:W1:Y:S02]  /*14da0*/  SYNCS.PHASECHK.TRANS64.TRYWAIT P1, [R17+URZ+0x13260], R4 ;  /* 0x01326004110075a7 */ /* 0x000264000802017f */
[----:B-1----:R-:W-:Y:S05]  /*14db0*/  @!P1 NANOSLEEP.SYNCS 0x989680 ;  /* 0x009896800000995d */ /* 0x002fea0003900000 */
[----:B------:R-:W1:Y:S02]  /*14dc0*/  @!P1 SYNCS.PHASECHK.TRANS64 P1, [R17+URZ+0x13260], R4 ;  /* 0x01326004110095a7 */ /* 0x000e64000802007f */
[----:B-1----:R-:W-:Y:S05]  /*14dd0*/  @!P1 BRA `(.L_x_784) ;  /* 0xfffffffc00f09947 */ /* 0x002fea000383ffff */
[----:B------:R-:W-:Y:S05]  /*14de0*/  BRA `(.L_x_814) ;  /* 0xfffffff400607947 */ /* 0x000fea000383ffff */
.L_x_786:
[----:B------:R1:W1:Y:S02]  /*14df0*/  SYNCS.PHASECHK.TRANS64.TRYWAIT P1, [R7+URZ+0x13260], R0 ;  /* 0x01326000070075a7 */ /* 0x000264000802017f */
[----:B-1----:R-:W-:Y:S05]  /*14e00*/  @!P1 NANOSLEEP.SYNCS 0x989680 ;  /* 0x009896800000995d */ /* 0x002fea0003900000 */
[----:B------:R-:W1:Y:S02]  /*14e10*/  @!P1 SYNCS.PHASECHK.TRANS64 P1, [R7+URZ+0x13260], R0 ;  /* 0x01326000070095a7 */ /* 0x000e64000802007f */
[----:B-1----:R-:W-:Y:S05]  /*14e20*/  @!P1 BRA `(.L_x_786) ;  /* 0xfffffffc00f09947 */ /* 0x002fea000383ffff */
[----:B------:R-:W-:Y:S05]  /*14e30*/  BRA `(.L_x_815) ;  /* 0xfffffff400607947 */ /* 0x000fea000383ffff */
.L_x_788:
[----:B------:R1:W1:Y:S02]  /*14e40*/  SYNCS.PHASECHK.TRANS64.TRYWAIT P0, [R17+URZ+0x13280], R4 ;  /* 0x01328004110075a7 */ /* 0x000264000800017f */
[----:B-1----:R-:W-:Y:S05]  /*14e50*/  @!P0 NANOSLEEP.SYNCS 0x989680 ;  /* 0x009896800000895d */ /* 0x002fea0003900000 */
[----:B------:R-:W1:Y:S02]  /*14e60*/  @!P0 SYNCS.PHASECHK.TRANS64 P0, [R17+URZ+0x13280], R4 ;  /* 0x01328004110085a7 */ /* 0x000e64000800007f */
[----:B-1----:R-:W-:Y:S05]  /*14e70*/  @!P0 BRA `(.L_x_788) ;  /* 0xfffffffc00f08947 */ /* 0x002fea000383ffff */
[----:B------:R-:W-:Y:S05]  /*14e80*/  BRA `(.L_x_789) ;  /* 0xfffffff4005c7947 */ /* 0x000fea000383ffff */
.L_x_816:
        /* <DEDUP_REMOVED lines=15> */
.L_x_2166:


//--------------------- .text._ZN7cutlass13device_kernelIN5flash11enable_sm90INS1_16FlashAttnFwdSm90INS1_25CollectiveMainloopFwdSm90ILi2EN4cute5tupleIJNS5_1CILi1EEES8_S8_EEENS6_IJNS7_ILi192EEENS7_ILi160EEENS7_ILi64EEEEEELi64ENS_12float_e4m3_tEfNS_4arch4Sm90ELb0ELb1ELb0ELb1ELb0ELb0ELb0ELb1ELb1ELb0ELb0ELb0EEENS1_21CollectiveEpilogueFwdINS6_IJSA_SC_SB_EEES9_NS_10bfloat16_tESG_Li384ELb1ELb0ELb0ELb1EEENS1_36VarlenDynamicPersistentTileSchedulerILi192ELi160ELi384ELi128ELb0ELb0ELb1ELb1ELb0ELb1EEEEEEEEEvNT_6ParamsE --------------------------
	.section	.text._ZN7cutlass13device_kernelIN5flash11enable_sm90INS1_16FlashAttnFwdSm90INS1_25CollectiveMainloopFwdSm90ILi2EN4cute5tupleIJNS5_1CILi1EEES8_S8_EEENS6_IJNS7_ILi192EEENS7_ILi160EEENS7_ILi64EEEEEELi64ENS_12float_e4m3_tEfNS_4arch4Sm90ELb0ELb1ELb0ELb1ELb0ELb0ELb0ELb1ELb1ELb0ELb0ELb0EEENS1_21CollectiveEpilogueFwdINS6_IJSA_SC_SB_EEES9_NS_10bfloat16_tESG_Li384ELb1ELb0ELb0ELb1EEENS1_36VarlenDynamicPersistentTileSchedulerILi192ELi160ELi384ELi128ELb0ELb0ELb1ELb1ELb0ELb1EEEEEEEEEvNT_6ParamsE,"ax",@progbits
	.align	128
.text._ZN7cutlass13device_kernelIN5flash11enable_sm90INS1_16FlashAttnFwdSm90INS1_25CollectiveMainloopFwdSm90ILi2EN4cute5tupleIJNS5_1CILi1EEES8_S8_EEENS6_IJNS7_ILi192EEENS7_ILi160EEENS7_ILi64EEEEEELi64ENS_12float_e4m3_tEfNS_4arch4Sm90ELb0ELb1ELb0ELb1ELb0ELb0ELb0ELb1ELb1ELb0ELb0ELb0EEENS1_21CollectiveEpilogueFwdINS6_IJSA_SC_SB_EEES9_NS_10bfloat16_tESG_Li384ELb1ELb0ELb0ELb1EEENS1_36VarlenDynamicPersistentTileSchedulerILi192ELi160ELi384ELi128ELb0ELb0ELb1ELb1ELb0ELb1EEEEEEEEEvNT_6ParamsE:
        .type           _ZN7cutlass13device_kernelIN5flash11enable_sm90INS1_16FlashAttnFwdSm90INS1_25CollectiveMainloopFwdSm90ILi2EN4cute5tupleIJNS5_1CILi1EEES8_S8_EEENS6_IJNS7_ILi192EEENS7_ILi160EEENS7_ILi64EEEEEELi64ENS_12float_e4m3_tEfNS_4arch4Sm90ELb0ELb1ELb0ELb1ELb0ELb0ELb0ELb1ELb1ELb0ELb0ELb0EEENS1_21CollectiveEpilogueFwdINS6_IJSA_SC_SB_EEES9_NS_10bfloat16_tESG_Li384ELb1ELb0ELb0ELb1EEENS1_36VarlenDynamicPersistentTileSchedulerILi192ELi160ELi384ELi128ELb0ELb0ELb1ELb1ELb0ELb1EEEEEEEEEvNT_6ParamsE,@function
        .size           _ZN7cutlass13device_kernelIN5flash11enable_sm90INS1_16FlashAttnFwdSm90INS1_25CollectiveMainloopFwdSm90ILi2EN4cute5tupleIJNS5_1CILi1EEES8_S8_EEENS6_IJNS7_ILi192EEENS7_ILi160EEENS7_ILi64EEEEEELi64ENS_12float_e4m3_tEfNS_4arch4Sm90ELb0ELb1ELb0ELb1ELb0ELb0ELb0ELb1ELb1ELb0ELb0ELb0EEENS1_21CollectiveEpilogueFwdINS6_IJSA_SC_SB_EEES9_NS_10bfloat16_tESG_Li384ELb1ELb0ELb0ELb1EEENS1_36VarlenDynamicPersistentTileSchedulerILi192ELi160ELi384ELi128ELb0ELb0ELb1ELb1ELb0ELb1EEEEEEEEEvNT_6ParamsE,(.L_x_2167 - _ZN7cutlass13device_kernelIN5flash11enable_sm90INS1_16FlashAttnFwdSm90INS1_25CollectiveMainloopFwdSm90ILi2EN4cute5tupleIJNS5_1CILi1EEES8_S8_EEENS6_IJNS7_ILi192EEENS7_ILi160EEENS7_ILi64EEEEEELi64ENS_12float_e4m3_tEfNS_4arch4Sm90ELb0ELb1ELb0ELb1ELb0ELb0ELb0ELb1ELb1ELb0ELb0ELb0EEENS1_21CollectiveEpilogueFwdINS6_IJSA_SC_SB_EEES9_NS_10bfloat16_tESG_Li384ELb1ELb0ELb0ELb1EEENS1_36VarlenDynamicPersistentTileSchedulerILi192ELi160ELi384ELi128ELb0ELb0ELb1ELb1ELb0ELb1EEEEEEEEEvNT_6ParamsE)
        .other          _ZN7cutlass13device_kernelIN5flash11enable_sm90INS1_16FlashAttnFwdSm90INS1_25CollectiveMainloopFwdSm90ILi2EN4cute5tupleIJNS5_1CILi1EEES8_S8_EEENS6_IJNS7_ILi192EEENS7_ILi160EEENS7_ILi64EEEEEELi64ENS_12float_e4m3_tEfNS_4arch4Sm90ELb0ELb1ELb0ELb1ELb0ELb0ELb0ELb1ELb1ELb0ELb0ELb0EEENS1_21CollectiveEpilogueFwdINS6_IJSA_SC_SB_EEES9_NS_10bfloat16_tESG_Li384ELb1ELb0ELb0ELb1EEENS1_36VarlenDynamicPersistentTileSchedulerILi192ELi160ELi384ELi128ELb0ELb0ELb1ELb1ELb0ELb1EEEEEEEEEvNT_6ParamsE,@"STO_CUDA_ENTRY STV_DEFAULT"
_ZN7cutlass13device_kernelIN5flash11enable_sm90INS1_16FlashAttnFwdSm90INS1_25CollectiveMainloopFwdSm90ILi2EN4cute5tupleIJNS5_1CILi1EEES8_S8_EEENS6_IJNS7_ILi192EEENS7_ILi160EEENS7_ILi64EEEEEELi64ENS_12float_e4m3_tEfNS_4arch4Sm90ELb0ELb1ELb0ELb1ELb0ELb0ELb0ELb1ELb1ELb0ELb0ELb0EEENS1_21CollectiveEpilogueFwdINS6_IJSA_SC_SB_EEES9_NS_10bfloat16_tESG_Li384ELb1ELb0ELb0ELb1EEENS1_36VarlenDynamicPersistentTileSchedulerILi192ELi160ELi384ELi128ELb0ELb0ELb1ELb1ELb0ELb1EEEEEEEEEvNT_6ParamsE:
        /* <DEDUP_REMOVED lines=21> */
.L_x_818:
[----:B------:R-:W-:Y:S05]  /*0150*/  BSYNC B0 ;  /* 0x0000000000007941 */ /* 0x000fea0003800000 */
.L_x_817:
        /* <DEDUP_REMOVED lines=41> */
.L_x_819:
        /* <DEDUP_REMOVED lines=22> */
.L_x_820:
        /* <DEDUP_REMOVED lines=18> */
.L_x_821:
        /* <DEDUP_REMOVED lines=22> */
.L_x_822:
        /* <DEDUP_REMOVED lines=22> */
.L_x_823:
[----:B------:R-:W-:Y:S01]  /*0930*/  PLOP3.LUT P0, PT, PT, PT, UP0, 0x80, 0x0 ;  /* 0x000000000000781c */ /* 0x000fe20003f0f008 */
[----:B------:R-:W-:Y:S01]  /*0940*/  UMOV UR40, 0x1 ;  /* 0x0000000100287882 */ /* 0x000fe20000000000 */
[----:B------:R-:W-:Y:S01]  /*0950*/  NOP ;  /* 0x0000000000007918 */ /* 0x000fe20000000000 */
[----:B------:R-:W-:Y:S01]  /*0960*/  USEL UR40, UR40, 0x2, !UP0 ;  /* 0x0000000228287887 */ /* 0x000fe2000c000000 */
[----:B------:R-:W-:Y:S01]  /*0970*/  ULDC.64 UR50, c[0x0][0x208] ;  /* 0x0000820000327ab9 */ /* 0x000fe20000000a00 */
[----:B012-4-:R-:W-:Y:S08]  /*0980*/  BAR.SYNC.DEFER_BLOCKING 0x0 ;  /* 0x0000000000007b1d */ /* 0x017ff00000010000 */
[----:B------:R-:W-:Y:S05]  /*0990*/  @!P0 BRA `(.L_x_824) ;  /* 0x0000011400e88947 */ /* 0x000fea0003800000 */
.L_x_825:
        /* <DEDUP_REMOVED lines=16> */
[----:B------:R-:W-:Y:S01]  /*0aa0*/  ULOP3.LUT UR47, UR40, 0x1, URZ, 0xfc, !UPT ;  /* 0x00000001282f7892 */ /* 0x000fe2000f8efc3f */
[----:B------:R-:W-:Y:S01]  /*0ab0*/  R2UR UR48, R107 ;  /* 0x000000006b3072ca */ /* 0x000fe200000e0000 */
[----:B------:R-:W-:Y:S01]  /*0ac0*/  UMOV UR46, URZ ;  /* 0x0000003f002e7c82 */ /* 0x000fe20008000000 */
[----:B------:R-:W-:Y:S01]  /*0ad0*/  UMOV UR36, URZ ;  /* 0x0000003f00247c82 */ /* 0x000fe20008000000 */
[----:B------:R-:W-:Y:S01]  /*0ae0*/  UMOV UR37, URZ ;  /* 0x0000003f00257c82 */ /* 0x000fe20008000000 */
[----:B0-----:R-:W-:-:S05]  /*0af0*/  VIADD R0, R0, 0xffffff80 ;  /* 0xffffff8000007836 */ /* 0x001fca0000000000 */
[----:B------:R-:W-:-:S04]  /*0b00*/  SHF.R.S32.HI R3, RZ, 0x1f, R0 ;  /* 0x0000001fff037819 */ /* 0x000fc80000011400 */
[CC--:B------:R-:W-:Y:S02]  /*0b10*/  LEA.HI R2, R3.reuse, R0.reuse, RZ, 0x7 ;  /* 0x0000000003027211 */ /* 0x0c0fe400078f38ff */
[CC--:B------:R-:W-:Y:S02]  /*0b20*/  LEA.HI R4, R3.reuse, R0.reuse, RZ, 0x4 ;  /* 0x0000000003047211 */ /* 0x0c0fe400078f20ff */
[----:B------:R-:W-:Y:S02]  /*0b30*/  LOP3.LUT R5, R2, 0xffffff80, RZ, 0xc0, !PT ;  /* 0xffffff8002057812 */ /* 0x000fe400078ec0ff */
[----:B------:R-:W-:Y:S02]  /*0b40*/  SHF.R.S32.HI R2, RZ, 0x7, R2 ;  /* 0x00000007ff027819 */ /* 0x000fe40000011402 */
[----:B------:R-:W-:Y:S01]  /*0b50*/  SHF.R.S32.HI R7, RZ, 0x4, R4 ;  /* 0x00000004ff077819 */ /* 0x000fe20000011404 */
[----:B------:R-:W-:Y:S01]  /*0b60*/  IMAD.IADD R17, R0, 0x1, -R5 ;  /* 0x0000000100117824 */ /* 0x000fe200078e0a05 */
[----:B------:R-:W-:Y:S01]  /*0b70*/  LEA.HI R5, R3, R0, RZ, 0x5 ;  /* 0x0000000003057211 */ /* 0x000fe200078f28ff */
[----:B------:R-:W-:Y:S01]  /*0b80*/  IMAD.HI R6, R2, 0x55555556, RZ ;  /* 0x5555555602067827 */ /* 0x000fe200078e02ff */
[----:B------:R-:W-:-:S02]  /*0b90*/  LOP3.LUT R3, R4, 0x3fffff0, RZ, 0xc0, !PT ;  /* 0x03fffff004037812 */ /* 0x000fc400078ec0ff */
[----:B------:R-:W-:Y:S01]  /*0ba0*/  SHF.R.S32.HI R8, RZ, 0x1f, R17 ;  /* 0x0000001fff087819 */ /* 0x000fe20000011411 */
[----:B------:R-:W-:Y:S01]  /*0bb0*/  IMAD.SHL.U32 R5, R5, 0x20, RZ ;  /* 0x0000002005057824 */ /* 0x000fe200078e00ff */
[----:B------:R-:W-:Y:S01]  /*0bc0*/  LEA.HI R4, R4, R7, RZ, 0x1 ;  /* 0x0000000704047211 */ /* 0x000fe200078f08ff */
[----:B------:R-:W-:Y:S01]  /*0bd0*/  IMAD.IADD R3, R0, 0x1, -R3 ;  /* 0x0000000100037824 */ /* 0x000fe200078e0a03 */
[CC--:B------:R-:W-:Y:S02]  /*0be0*/  LEA.HI R9, R8.reuse, R17.reuse, RZ, 0x2 ;  /* 0x0000001108097211 */ /* 0x0c0fe400078f10ff */
[----:B------:R-:W-:Y:S02]  /*0bf0*/  LEA.HI R8, R8, R17, RZ, 0x5 ;  /* 0x0000001108087211 */ /* 0x000fe400078f28ff */
[--C-:B------:R-:W-:Y:S02]  /*0c00*/  SHF.R.S32.HI R10, RZ, 0x2, R9.reuse ;  /* 0x00000002ff0a7819 */ /* 0x100fe40000011409 */
[----:B------:R-:W-:-:S02]  /*0c10*/  SHF.R.S32.HI R11, RZ, 0x1f, R9 ;  /* 0x0000001fff0b7819 */ /* 0x000fc40000011409 */
[----:B------:R-:W-:Y:S02]  /*0c20*/  LOP3.LUT R0, R5, 0xfffffc00, RZ, 0xc0, !PT ;  /* 0xfffffc0005007812 */ /* 0x000fe400078ec0ff */
[----:B------:R-:W-:Y:S02]  /*0c30*/  LEA.HI R11, R11, R10, RZ, 0x3 ;  /* 0x0000000a0b0b7211 */ /* 0x000fe400078f18ff */
[----:B------:R-:W-:Y:S01]  /*0c40*/  LOP3.LUT R4, R4, 0x1ffffffe, RZ, 0xc0, !PT ;  /* 0x1ffffffe04047812 */ /* 0x000fe200078ec0ff */
[----:B------:R-:W-:Y:S01]  /*0c50*/  IMAD R3, R3, 0x40, R0 ;  /* 0x0000004003037824 */ /* 0x000fe200078e0200 */
[----:B------:R-:W-:Y:S02]  /*0c60*/  LOP3.LUT R11, R11, 0xfffffff8, RZ, 0xc0, !PT ;  /* 0xfffffff80b0b7812 */ /* 0x000fe400078ec0ff */
[----:B------:R-:W-:Y:S01]  /*0c70*/  LEA.HI R5, R6, R6, RZ, 0x1 ;  /* 0x0000000606057211 */ /* 0x000fe200078f08ff */
[----:B------:R-:W-:Y:S01]  /*0c80*/  IMAD.IADD R4, R7, 0x1, -R4 ;  /* 0x0000000107047824 */ /* 0x000fe200078e0a04 */
[----:B------:R-:W-:Y:S01]  /*0c90*/  SHF.R.S32.HI R8, RZ, 0x5, R8 ;  /* 0x00000005ff087819 */ /* 0x000fe20000011408 */
[----:B------:R-:W-:Y:S01]  /*0ca0*/  IMAD.IADD R11, R10, 0x1, -R11 ;  /* 0x000000010a0b7824 */ /* 0x000fe200078e0a0b */
[----:B------:R-:W-:Y:S01]  /*0cb0*/  LOP3.LUT R0, R9, 0x7ffffffc, RZ, 0xc0, !PT ;  /* 0x7ffffffc09007812 */ /* 0x000fe200078ec0ff */
[----:B------:R-:W-:-:S02]  /*0cc0*/  IMAD R5, R5, -0x3, R2 ;  /* 0xfffffffd05057824 */ /* 0x000fc400078e0202 */
[----:B------:R-:W-:Y:S02]  /*0cd0*/  IMAD R8, R8, 0x10, R11 ;  /* 0x0000001008087824 */ /* 0x000fe400078e020b */
[----:B------:R-:W-:Y:S02]  /*0ce0*/  IMAD R157, R4, 0x8, R3 ;  /* 0x00000008049d7824 */ /* 0x000fe400078e0203 */
[----:B------:R-:W-:Y:S02]  /*0cf0*/  IMAD.IADD R17, R17, 0x1, -R0 ;  /* 0x0000000111117824 */ /* 0x000fe400078e0a00 */
[----:B------:R-:W-:-:S07]  /*0d00*/  IMAD R156, R5, 0x40, R8 ;  /* 0x00000040059c7824 */ /* 0x000fce00078e0208 */
.L_x_929:
[----:B------:R-:W-:Y:S01]  /*0d10*/  ULDC.64 UR4, c[0x0][0xa28] ;  /* 0x00028a0000047ab9 */ /* 0x000fe20000000a00 */
[----:B0-----:R-:W0:Y:S01]  /*0d20*/  LDC R19, c[0x0][0x288] ;  /* 0x0000a200ff137b82 */ /* 0x001e220000000800 */
[----:B------:R-:W-:Y:S01]  /*0d30*/  UISETP.NE.U32.AND UP0, UPT, UR4, URZ, UPT ;  /* 0x0000003f0400728c */ /* 0x000fe2000bf05070 */
[----:B------:R-:W-:-:S03]  /*0d40*/  IMAD.MOV.U32 R3, RZ, RZ, RZ ;  /* 0x000000ffff037224 */ /* 0x000fc600078e00ff */
[----:B------:R-:W-:-:S03]  /*0d50*/  UISETP.NE.AND.EX UP0, UPT, UR5, URZ, UPT, UP0 ;  /* 0x0000003f0500728c */ /* 0x000fc6000bf05300 */
[----:B------:R-:W-:Y:S01]  /*0d60*/  ULDC.64 UR4, c[0x0][0xa18] ;  /* 0x0002860000047ab9 */ /* 0x000fe20000000a00 */
[----:B-1--45:R-:W1:Y:S01]  /*0d70*/  LDC.64 R8, c[0x0][0x3f8] ;  /* 0x0000fe00ff087b82 */ /* 0x032e620000000a00 */
[----:B------:R-:W-:Y:S01]  /*0d80*/  UISETP.NE.U32.AND UP1, UPT, UR4, URZ, UPT ;  /* 0x0000003f0400728c */ /* 0x000fe2000bf25070 */
[----:B------:R-:W-:-:S03]  /*0d90*/  PLOP3.LUT P0, PT, PT, PT, UP0, 0x80, 0x0 ;  /* 0x000000000000781c */ /* 0x000fc60003f0f008 */
[----:B------:R-:W-:-:S03]  /*0da0*/  UISETP.NE.AND.EX UP1, UPT, UR5, URZ, UPT, UP1 ;  /* 0x0000003f0500728c */ /* 0x000fc6000bf25310 */
[----:B------:R-:W-:Y:S01]  /*0db0*/  @UP0 ULDC.64 UR4, c[0x0][0xa28] ;  /* 0x00028a0000040ab9 */ /* 0x000fe20000000a00 */
[----:B--2---:R-:W2:Y:S01]  /*0dc0*/  LDC R0, c[0x0][0x404] ;  /* 0x00010100ff007b82 */ /* 0x004ea20000000800 */
[----:B------:R-:W-:Y:S01]  /*0dd0*/  @UP0 UIMAD.WIDE UR4, UR48, 0x4, UR4 ;  /* 0x00000004300408a5 */ /* 0x000fe2000f8e0204 */
[----:B------:R-:W-:-:S05]  /*0de0*/  PLOP3.LUT P2, PT, PT, PT, UP1, 0x80, 0x0 ;  /* 0x000000000000781c */ /* 0x000fca0003f4f018 */
[----:B------:R-:W-:Y:S01]  /*0df0*/  @UP1 ULDC.64 UR6, c[0x0][0xa18] ;  /* 0x0002860000061ab9 */ /* 0x000fe20000000a00 */
[----:B------:R-:W-:Y:S01]  /*0e00*/  IMAD.U32 R4, RZ, RZ, UR4 ;  /* 0x00000004ff047e24 */ /* 0x000fe2000f8e00ff */
[----:B---3--:R-:W3:Y:S01]  /*0e10*/  LDC R11, c[0x0][0x2e0] ;  /* 0x0000b800ff0b7b82 */ /* 0x008ee20000000800 */
[----:B------:R-:W-:Y:S01]  /*0e20*/  IMAD.U32 R5, RZ, RZ, UR5 ;  /* 0x00000005ff057e24 */ /* 0x000fe2000f8e00ff */
[----:B------:R-:W-:-:S04]  /*0e30*/  @UP1 UIMAD.WIDE UR4, UR48, 0x4, UR6 ;  /* 0x00000004300418a5 */ /* 0x000fc8000f8e0206 */
[----:B------:R4:W5:Y:S02]  /*0e40*/  @P0 LDG.E R3, desc[UR50][R4.64] ;  /* 0x0000003204030981 */ /* 0x000964000c1e1900 */
[----:B------:R-:W-:Y:S02]  /*0e50*/  IMAD.U32 R6, RZ, RZ, UR4 ;  /* 0x00000004ff067e24 */ /* 0x000fe4000f8e00ff */
[----:B------:R-:W-:Y:S01]  /*0e60*/  IMAD.U32 R7, RZ, RZ, UR5 ;  /* 0x00000005ff077e24 */ /* 0x000fe2000f8e00ff */
[----:B------:R-:W-:-:S04]  /*0e70*/  ULDC.64 UR4, c[0x0][0xa20] ;  /* 0x0002880000047ab9 */ /* 0x000fc80000000a00 */
[----:B0-----:R4:W5:Y:S01]  /*0e80*/  @P2 LDG.E R19, desc[UR50][R6.64] ;  /* 0x0000003206132981 */ /* 0x001962000c1e1900 */
[----:B-1----:R-:W-:Y:S02]  /*0e90*/  ISETP.NE.U32.AND P0, PT, R8, RZ, PT ;  /* 0x000000ff0800720c */ /* 0x002fe40003f05070 */
[----:B------:R-:W-:Y:S02]  /*0ea0*/  ISETP.NE.U32.AND P1, PT, RZ, UR4, PT ;  /* 0x00000004ff007c0c */ /* 0x000fe4000bf25070 */
[----:B------:R-:W-:Y:S02]  /*0eb0*/  ISETP.NE.AND.EX P0, PT, R9, RZ, PT, P0 ;  /* 0x000000ff0900720c */ /* 0x000fe40003f05300 */
[----:B------:R-:W-:Y:S02]  /*0ec0*/  ISETP.NE.AND.EX P1, PT, RZ, UR5, PT, P1 ;  /* 0x00000005ff007c0c */ /* 0x000fe4000bf25310 */
[----:B--2---:R-:W-:Y:S01]  /*0ed0*/  SEL R0, R0, 0x1, P0 ;  /* 0x0000000100007807 */ /* 0x004fe20000000000 */
[----:B----4-:R-:W-:Y:S10]  /*0ee0*/  @P2 BRA `(.L_x_826) ;  /* 0x00000000002c2947 */ /* 0x010ff40003800000 */
        /* <DEDUP_REMOVED lines=8> */
[----:B-----5:R-:W2:Y:S04]  /*0f70*/  LDG.E R19, desc[UR50][R4.64] ;  /* 0x0000003204137981 */ /* 0x020ea8000c1e1900 */
[----:B------:R-:W2:Y:S02]  /*0f80*/  LDG.E R6, desc[UR50][R4.64+0x4] ;  /* 0x0000043204067981 */ /* 0x000ea4000c1e1900 */
[----:B--2---:R-:W-:-:S07]  /*0f90*/  IMAD.IADD R19, R6, 0x1, -R19 ;  /* 0x0000000106137824 */ /* 0x004fce00078e0a13 */
.L_x_826:
[----:B------:R-:W-:Y:S01]  /*0fa0*/  UMOV UR38, UR42 ;  /* 0x0000002a00267c82 */ /* 0x000fe20008000000 */
[----:B------:R-:W-:Y:S01]  /*0fb0*/  UMOV UR39, UR48 ;  /* 0x0000003000277c82 */ /* 0x000fe20008000000 */
[----:B---3--:R-:W-:Y:S02]  /*0fc0*/  IMAD R18, R0, R11, RZ ;  /* 0x0000000b00127224 */ /* 0x008fe400078e02ff */
[----:B------:R-:W-:Y:S01]  /*0fd0*/  IMAD.MOV.U32 R23, RZ, RZ, R105 ;  /* 0x000000ffff177224 */ /* 0x000fe200078e0069 */
[----:B------:R-:W-:Y:S06]  /*0fe0*/  @!P1 BRA `(.L_x_827) ;  /* 0x0000000000189947 */ /* 0x000fec0003800000 */
[----:B------:R-:W-:Y:S02]  /*0ff0*/  ULDC.64 UR4, c[0x0][0xa20] ;  /* 0x0002880000047ab9 */ /* 0x000fe40000000a00 */
[----:B------:R-:W-:-:S06]  /*1000*/  UIMAD.WIDE UR4, UR48, 0x4, UR4 ;  /* 0x00000004300478a5 */ /* 0x000fcc000f8e0204 */
[----:B------:R-:W-:Y:S02]  /*1010*/  IMAD.U32 R4, RZ, RZ, UR4 ;  /* 0x00000004ff047e24 */ /* 0x000fe4000f8e00ff */
[----:B------:R-:W-:-:S05]  /*1020*/  IMAD.U32 R5, RZ, RZ, UR5 ;  /* 0x00000005ff057e24 */ /* 0x000fca000f8e00ff */
[----:B------:R0:W5:Y:S01]  /*1030*/  LDG.E R18, desc[UR50][R4.64] ;  /* 0x0000003204127981 */ /* 0x000162000c1e1900 */
[----:B------:R-:W-:Y:S05]  /*1040*/  BRA `(.L_x_828) ;  /* 0x00000000002c7947 */ /* 0x000fea0003800000 */
.L_x_827:
        /* <DEDUP_REMOVED lines=9> */
[----:B------:R-:W2:Y:S02]  /*10e0*/  LDG.E R7, desc[UR50][R4.64+0x4] ;  /* 0x0000043204077981 */ /* 0x000ea4000c1e1900 */
[----:B--2---:R-:W-:-:S07]  /*10f0*/  IMAD.IADD R18, R7, 0x1, -R18 ;  /* 0x0000000107127824 */ /* 0x004fce00078e0a12 */
.L_x_828:
[----:B------:R-:W-:Y:S01]  /*1100*/  ULDC.64 UR6, c[0x0][0x990] ;  /* 0x0002640000067ab9 */ /* 0x000fe20000000a00 */
[----:B------:R-:W-:Y:S01]  /*1110*/  ULDC.64 UR4, c[0x0][0x998] ;  /* 0x0002660000047ab9 */ /* 0x000fe20000000a00 */
[----:B------:R-:W-:Y:S01]  /*1120*/  UISETP.NE.U32.AND UP0, UPT, UR6, URZ, UPT ;  /* 0x0000003f0600728c */ /* 0x000fe2000bf05070 */
[----:B------:R-:W-:Y:S01]  /*1130*/  IMAD.MOV.U32 R9, RZ, RZ, 0x3f800000 ;  /* 0x3f800000ff097424 */ /* 0x000fe200078e00ff */
[----:B------:R-:W-:Y:S01]  /*1140*/  UISETP.NE.U32.AND UP1, UPT, UR4, URZ, UPT ;  /* 0x0000003f0400728c */ /* 0x000fe2000bf25070 */
[----:B------:R-:W-:Y:S01]  /*1150*/  IMAD.MOV.U32 R0, RZ, RZ, 0x3f800000 ;  /* 0x3f800000ff007424 */ /* 0x000fe200078e00ff */
[----:B------:R-:W-:Y:S01]  /*1160*/  UISETP.NE.AND.EX UP0, UPT, UR7, URZ, UPT, UP0 ;  /* 0x0000003f0700728c */ /* 0x000fe2000bf05300 */
[----:B------:R-:W1:Y:S01]  /*1170*/  LDC.64 R10, c[0x0][0x9e0] ;  /* 0x00027800ff0a7b82 */ /* 0x000e620000000a00 */
[----:B------:R-:W-:Y:S01]  /*1180*/  UISETP.NE.AND.EX UP1, UPT, UR5, URZ, UPT, UP1 ;  /* 0x0000003f0500728c */ /* 0x000fe2000bf25310 */
[----:B------:R-:W-:Y:S02]  /*1190*/  ULDC UR8, c[0x0][0x428] ;  /* 0x00010a0000087ab9 */ /* 0x000fe40000000800 */
[----:B------:R-:W-:Y:S01]  /*11a0*/  UISETP.NE.AND UP2, UPT, UR8, 0x1, UPT ;  /* 0x000000010800788c */ /* 0x000fe2000bf45270 */
[----:B------:R-:W-:-:S02]  /*11b0*/  PLOP3.LUT P0, PT, PT, PT, UP0, 0x80, 0x0 ;  /* 0x000000000000781c */ /* 0x000fc40003f0f008 */
[----:B------:R-:W-:-:S03]  /*11c0*/  PLOP3.LUT P1, PT, PT, PT, UP1, 0x80, 0x0 ;  /* 0x000000000000781c */ /* 0x000fc60003f2f018 */
[----:B------:R-:W-:Y:S01]  /*11d0*/  @UP0 USHF.R.S32.HI UR8, URZ, 0x1f, UR48 ;  /* 0x0000001f3f080899 */ /* 0x000fe20008011430 */
[----:B------:R-:W-:Y:S01]  /*11e0*/  @UP0 ULDC.64 UR14, c[0x0][0x9a8] ;  /* 0x00026a00000e0ab9 */ /* 0x000fe20000000a00 */
[----:B------:R-:W-:Y:S02]  /*11f0*/  @UP1 ULDC.64 UR16, c[0x0][0x9b8] ;  /* 0x00026e0000101ab9 */ /* 0x000fe40000000a00 */
[----:B------:R-:W-:Y:S02]  /*1200*/  @UP0 UIMAD UR10, UR8, UR14, URZ ;  /* 0x0000000e080a02a4 */ /* 0x000fe4000f8e023f */
[----:B------:R-:W-:Y:S02]  /*1210*/  @UP0 UIMAD.WIDE.U32 UR8, UR48, UR14, URZ ;  /* 0x0000000e300802a5 */ /* 0x000fe4000f8e003f */
[----:B------:R-:W-:Y:S01]  /*1220*/  @UP1 USHF.R.S32.HI UR14, URZ, 0x1f, UR48 ;  /* 0x0000001f3f0e1899 */ /* 0x000fe20008011430 */
[----:B------:R-:W-:Y:S01]  /*1230*/  @UP2 ULDC UR12, c[0x0][0x42c] ;  /* 0x00010b00000c2ab9 */ /* 0x000fe20000000800 */
[----:B------:R-:W-:-:S02]  /*1240*/  @UP0 UIMAD UR15, UR48, UR15, UR10 ;  /* 0x0000000f300f02a4 */ /* 0x000fc4000f8e020a */
[----:B------:R-:W-:Y:S02]  /*1250*/  @UP1 UIMAD UR14, UR14, UR16, URZ ;  /* 0x000000100e0e12a4 */ /* 0x000fe4000f8e023f */
[----:B------:R-:W-:Y:S02]  /*1260*/  UIMAD.WIDE.U32 UR12, UR42, UR12, URZ ;  /* 0x0000000c2a0c72a5 */ /* 0x000fe4000f8e003f */
[----:B------:R-:W-:Y:S02]  /*1270*/  @UP1 UIMAD.WIDE.U32 UR10, UR48, UR16, URZ ;  /* 0x00000010300a12a5 */ /* 0x000fe4000f8e003f */
[----:B------:R-:W-:Y:S01]  /*1280*/  @UP1 UIMAD UR16, UR48, UR17, UR14 ;  /* 0x00000011301012a4 */ /* 0x000fe2000f8e020e */
[----:B------:R-:W-:Y:S02]  /*1290*/  @UP0 ULDC.64 UR18, c[0x0][0x9b0] ;  /* 0x00026c0000120ab9 */ /* 0x000fe40000000a00 */
[----:B------:R-:W-:Y:S01]  /*12a0*/  @UP2 ULDC UR17, c[0x0][0x430] ;  /* 0x00010c0000112ab9 */ /* 0x000fe20000000800 */
[----:B------:R-:W-:Y:S01]  /*12b0*/  UMOV UR14, UR42 ;  /* 0x0000002a000e7c82 */ /* 0x000fe20008000000 */
[----:B------:R-:W-:Y:S01]  /*12c0*/  @UP2 USHF.R.U32.HI UR14, URZ, UR17, UR13 ;  /* 0x000000113f0e2299 */ /* 0x000fe2000801160d */
[----:B------:R-:W-:Y:S01]  /*12d0*/  @UP1 ULDC.64 UR20, c[0x0][0x9c0] ;  /* 0x0002700000141ab9 */ /* 0x000fe20000000a00 */
[----:B------:R-:W-:-:S02]  /*12e0*/  @UP0 UIADD3 UR9, UR9, UR15, URZ ;  /* 0x0000000f09090290 */ /* 0x000fc4000fffe03f */
[----:B------:R-:W-:Y:S02]  /*12f0*/  @UP0 USHF.R.S32.HI UR12, URZ, 0x1f, UR14 ;  /* 0x0000001f3f0c0899 */ /* 0x000fe4000801140e */
[----:B------:R-:W-:Y:S02]  /*1300*/  @UP1 USHF.R.S32.HI UR13, URZ, 0x1f, UR14 ;  /* 0x0000001f3f0d1899 */ /* 0x000fe4000801140e */
[----:B------:R-:W-:Y:S02]  /*1310*/  @UP0 UIMAD UR12, UR12, UR18, URZ ;  /* 0x000000120c0c02a4 */ /* 0x000fe4000f8e023f */
[----:B------:R-:W-:Y:S02]  /*1320*/  @UP1 UIADD3 UR11, UR11, UR16, URZ ;  /* 0x000000100b0b1290 */ /* 0x000fe4000fffe03f */
[----:B------:R-:W-:Y:S02]  /*1330*/  @UP1 UIMAD UR13, UR13, UR20, URZ ;  /* 0x000000140d0d12a4 */ /* 0x000fe4000f8e023f */
[----:B------:R-:W-:-:S02]  /*1340*/  @UP0 UIMAD.WIDE.U32 UR8, UR14, UR18, UR8 ;  /* 0x000000120e0802a5 */ /* 0x000fc4000f8e0008 */
[----:B------:R-:W-:Y:S02]  /*1350*/  @UP0 UIMAD UR12, UR14, UR19, UR12 ;  /* 0x000000130e0c02a4 */ /* 0x000fe4000f8e020c */
[----:B------:R-:W-:Y:S02]  /*1360*/  @UP1 UIMAD.WIDE.U32 UR10, UR14, UR20, UR10 ;  /* 0x000000140e0a12a5 */ /* 0x000fe4000f8e000a */
[----:B------:R-:W-:Y:S02]  /*1370*/  @UP1 UIMAD UR13, UR14, UR21, UR13 ;  /* 0x000000150e0d12a4 */ /* 0x000fe4000f8e020d */
[----:B------:R-:W-:Y:S02]  /*1380*/  @UP0 UIADD3 UR12, UR9, UR12, URZ ;  /* 0x0000000c090c0290 */ /* 0x000fe4000fffe03f */
[----:B------:R-:W-:Y:S02]  /*1390*/  @UP0 ULEA UR6, UP3, UR8, UR6, 0x2 ;  /* 0x0000000608060291 */ /* 0x000fe4000f86103f */
[----:B------:R-:W-:-:S02]  /*13a0*/  @UP1 UIADD3 UR9, UR11, UR13, URZ ;  /* 0x0000000d0b091290 */ /* 0x000fc4000fffe03f */
[----:B------:R-:W-:Y:S02]  /*13b0*/  @UP1 ULEA UR4, UP4, UR10, UR4, 0x2 ;  /* 0x000000040a041291 */ /* 0x000fe4000f88103f */
[----:B------:R-:W-:Y:S01]  /*13c0*/  @UP0 ULEA.HI.X UR7, UR8, UR7, UR12, 0x2, UP3 ;  /* 0x0000000708070291 */ /* 0x000fe200098f140c */
[----:B0-----:R-:W-:Y:S01]  /*13d0*/  IMAD.U32 R4, RZ, RZ, UR6 ;  /* 0x00000006ff047e24 */ /* 0x001fe2000f8e00ff */
[----:B------:R-:W-:Y:S02]  /*13e0*/  @UP1 ULEA.HI.X UR5, UR10, UR5, UR9, 0x2, UP4 ;  /* 0x000000050a051291 */ /* 0x000fe4000a0f1409 */
[----:B------:R-:W-:Y:S01]  /*13f0*/  IMAD.U32 R6, RZ, RZ, UR4 ;  /* 0x00000004ff067e24 */ /* 0x000fe2000f8e00ff */
[----:B------:R-:W-:Y:S01]  /*1400*/  ULDC UR4, c[0x0][0x988] ;  /* 0x0002620000047ab9 */ /* 0x000fe20000000800 */
[----:B------:R-:W-:Y:S01]  /*1410*/  IMAD.U32 R5, RZ, RZ, UR7 ;  /* 0x00000007ff057e24 */ /* 0x000fe2000f8e00ff */
[----:B------:R-:W-:Y:S01]  /*1420*/  @UP2 ULDC UR6, c[0x0][0x430] ;  /* 0x00010c0000062ab9 */ /* 0x000fe20000000800 */
[----:B------:R-:W-:-:S03]  /*1430*/  IMAD.U32 R7, RZ, RZ, UR5 ;  /* 0x00000005ff077e24 */ /* 0x000fc6000f8e00ff */
[----:B------:R-:W2:Y:S04]  /*1440*/  @P0 LDG.E R9, desc[UR50][R4.64] ;  /* 0x0000003204090981 */ /* 0x000ea8000c1e1900 */
[----:B------:R-:W2:Y:S01]  /*1450*/  @P1 LDG.E R0, desc[UR50][R6.64] ;  /* 0x0000003206001981 */ /* 0x000ea2000c1e1900 */
[----:B-1----:R-:W-:Y:S01]  /*1460*/  ISETP.GE.AND P1, PT, R11, 0x1, PT ;  /* 0x000000010b00780c */ /* 0x002fe20003f26270 */
[----:B-----5:R-:W-:-:S05]  /*1470*/  IMAD.IADD R18, R18, 0x1, -R3 ;  /* 0x0000000112127824 */ /* 0x020fca00078e0a03 */
[----:B------:R-:W-:-:S05]  /*1480*/  IADD3 R22, R18, 0xc0, -R19 ;  /* 0x000000c012167810 */ /* 0x000fca0007ffe813 */
[----:B------:R-:W-:Y:S02]  /*1490*/  IMAD R22, R105, 0xc0, R22 ;  /* 0x000000c069167824 */ /* 0x000fe400078e0216 */
[----:B--2---:R-:W-:-:S04]  /*14a0*/  FMUL.FTZ R0, R9, R0 ;  /* 0x0000000009007220 */ /* 0x004fc80000410000 */
[----:B------:R-:W-:Y:S01]  /*14b0*/  FMUL.FTZ R0, R0, UR4 ;  /* 0x0000000400007c20 */ /* 0x000fe20008410000 */
[----:B------:R-:W-:Y:S02]  /*14c0*/  @UP2 ULDC UR4, c[0x0][0x42c] ;  /* 0x00010b0000042ab9 */ /* 0x000fe40000000800 */
[----:B------:R-:W-:Y:S02]  /*14d0*/  UIMAD.WIDE.U32 UR4, UR42, UR4, URZ ;  /* 0x000000042a0472a5 */ /* 0x000fe4000f8e003f */
[----:B------:R-:W-:Y:S01]  /*14e0*/  R2UR UR41, R0 ;  /* 0x00000000002972ca */ /* 0x000fe200000e0000 */
[----:B------:R-:W-:Y:S01]  /*14f0*/  IMAD.IADD R0, R22, 0x1, R10 ;  /* 0x0000000116007824 */ /* 0x000fe200078e020a */
[----:B------:R-:W-:Y:S01]  /*1500*/  @UP2 USHF.R.U32.HI UR42, URZ, UR6, UR5 ;  /* 0x000000063f2a2299 */ /* 0x000fe20008011605 */
[----:B------:R-:W-:-:S12]  /*1510*/  @!P1 BRA `(.L_x_829) ;  /* 0x0000000000409947 */ /* 0x000fd80003800000 */
[C---:B------:R-:W-:Y:S01]  /*1520*/  ISETP.GT.AND P0, PT, R22.reuse, RZ, PT ;  /* 0x000000ff1600720c */ /* 0x040fe20003f04270 */
[----:B------:R-:W-:-:S12]  /*1530*/  VIADD R3, R22, 0xffffffff ;  /* 0xffffffff16037836 */ /* 0x000fd80000000000 */
[----:B------:R-:W-:Y:S05]  /*1540*/  @P0 BRA `(.L_x_830) ;  /* 0x00000000001c0947 */ /* 0x000fea0003800000 */
[----:B------:R-:W-:Y:S01]  /*1550*/  ISETP.NE.AND P0, PT, R11, 0x1, PT ;  /* 0x000000010b00780c */ /* 0x000fe20003f05270 */
[----:B------:R-:W-:-:S12]  /*1560*/  IMAD.MOV R3, RZ, RZ, -R22 ;  /* 0x000000ffff037224 */ /* 0x000fd800078e0a16 */
[----:B------:R-:W0:Y:S02]  /*1570*/  @P0 LDC.64 R4, c[0x0][0x9e8] ;  /* 0x00027a00ff040b82 */ /* 0x000e240000000a00 */
[----:B0-----:R-:W-:-:S05]  /*1580*/  @P0 IMAD.HI.U32 R4, R3, R4, RZ ;  /* 0x0000000403040227 */ /* 0x001fca00078e00ff */
[----:B------:R-:W-:-:S04]  /*1590*/  @P0 SHF.R.U32.HI R3, RZ, R5, R4 ;  /* 0x00000005ff030219 */ /* 0x000fc80000011604 */
[----:B------:R-:W-:Y:S01]  /*15a0*/  LOP3.LUT R3, RZ, R3, RZ, 0x33, !PT ;  /* 0x00000003ff037212 */ /* 0x000fe200078e33ff */
[----:B------:R-:W-:Y:S06]  /*15b0*/  BRA `(.L_x_831) ;  /* 0x0000000000107947 */ /* 0x000fec0003800000 */
.L_x_830:
[----:B------:R-:W-:-:S13]  /*15c0*/  ISETP.NE.AND P0, PT, R11, 0x1, PT ;  /* 0x000000010b00780c */ /* 0x000fda0003f05270 */
[----:B------:R-:W0:Y:S02]  /*15d0*/  @P0 LDC.64 R4, c[0x0][0x9e8] ;  /* 0x00027a00ff040b82 */ /* 0x000e240000000a00 */
[----:B0-----:R-:W-:-:S05]  /*15e0*/  @P0 IMAD.HI.U32 R4, R3, R4, RZ ;  /* 0x0000000403040227 */ /* 0x001fca00078e00ff */
[----:B------:R-:W-:-:S07]  /*15f0*/  @P0 SHF.R.U32.HI R3, RZ, R5, R4 ;  /* 0x00000005ff030219 */ /* 0x000fce0000011604 */
.L_x_831:
[----:B------:R-:W-:-:S05]  /*1600*/  IMAD R3, R3, R11, R11 ;  /* 0x0000000b03037224 */ /* 0x000fca00078e020b */
[----:B------:R-:W-:-:S07]  /*1610*/  VIMNMX R0, R0, R3, PT ;  /* 0x0000000300007248 */ /* 0x000fce0003fe0100 */
.L_x_829:
[----:B------:R-:W-:Y:S01]  /*1620*/  IMAD.IADD R4, R18, 0x1, -R19 ;  /* 0x0000000112047824 */ /* 0x000fe200078e0a13 */
[----:B------:R-:W-:Y:S01]  /*1630*/  ULDC UR4, c[0x0][0x9dc] ;  /* 0x0002770000047ab9 */ /* 0x000fe20000000800 */
[----:B------:R-:W-:Y:S02]  /*1640*/  VIADD R3, R0, 0x9f ;  /* 0x0000009f00037836 */ /* 0x000fe40000000000 */
[----:B------:R-:W-:Y:S02]  /*1650*/  VIADD R0, R18, 0x9f ;  /* 0x0000009f12007836 */ /* 0x000fe40000000000 */
[----:B------:R-:W-:Y:S02]  /*1660*/  IMAD R107, R105, 0xc0, R4 ;  /* 0x000000c0696b7824 */ /* 0x000fe400078e0204 */
[----:B------:R-:W-:-:S04]  /*1670*/  IMAD.HI R4, R3, 0x66666667, RZ ;  /* 0x6666666703047827 */ /* 0x000fc800078e02ff */
[----:B------:R-:W-:Y:S01]  /*1680*/  IMAD.HI R0, R0, 0x66666667, RZ ;  /* 0x6666666700007827 */ /* 0x000fe200078e02ff */
[----:B------:R-:W-:-:S03]  /*1690*/  SHF.R.U32.HI R5, RZ, 0x1f, R4 ;  /* 0x0000001fff057819 */ /* 0x000fc60000011604 */
[----:B------:R-:W-:Y:S01]  /*16a0*/  VIADD R6, R107, -UR4 ;  /* 0x800000046b067c36 */ /* 0x000fe20008000000 */
[----:B------:R-:W-:Y:S02]  /*16b0*/  SHF.R.U32.HI R3, RZ, 0x1f, R0 ;  /* 0x0000001fff037819 */ /* 0x000fe40000011600 */
[----:B------:R-:W-:Y:S02]  /*16c0*/  LEA.HI.SX32 R104, R4, R5, 0x1a ;  /* 0x0000000504687211 */ /* 0x000fe400078fd2ff */
[----:B------:R-:W-:Y:S02]  /*16d0*/  LEA.HI.SX32 R3, R0, R3, 0x1a ;  /* 0x0000000300037211 */ /* 0x000fe400078fd2ff */
[----:B------:R-:W-:Y:S02]  /*16e0*/  R2UR UR4, R6 ;  /* 0x00000000060472ca */ /* 0x000fe400000e0000 */
[----:B------:R-:W-:Y:S01]  /*16f0*/  VIMNMX R104, R3, R104, PT ;  /* 0x0000006803687248 */ /* 0x000fe20003fe0100 */
[----:B------:R-:W-:-:S12]  /*1700*/  @!P1 BRA `(.L_x_832) ;  /* 0x0000000000489947 */ /* 0x000fd80003800000 */
[----:B------:R-:W-:-:S13]  /*1710*/  ISETP.GT.AND P0, PT, R107, -0x1, PT ;  /* 0xffffffff6b00780c */ /* 0x000fda0003f04270 */
[----:B------:R-:W-:Y:S05]  /*1720*/  @P0 BRA `(.L_x_833) ;  /* 0x00000000001c0947 */ /* 0x000fea0003800000 */
[----:B------:R-:W-:Y:S02]  /*1730*/  ISETP.NE.AND P0, PT, R11, 0x1, PT ;  /* 0x000000010b00780c */ /* 0x000fe40003f05270 */
[----:B------:R-:W-:-:S11]  /*1740*/  LOP3.LUT R3, RZ, R107, RZ, 0x33, !PT ;  /* 0x0000006bff037212 */ /* 0x000fd600078e33ff */
[----:B------:R-:W0:Y:S02]  /*1750*/  @P0 LDC.64 R4, c[0x0][0x9e8] ;  /* 0x00027a00ff040b82 */ /* 0x000e240000000a00 */
[----:B0-----:R-:W-:-:S05]  /*1760*/  @P0 IMAD.HI.U32 R0, R3, R4, RZ ;  /* 0x0000000403000227 */ /* 0x001fca00078e00ff */
[----:B------:R-:W-:-:S04]  /*1770*/  @P0 SHF.R.U32.HI R3, RZ, R5, R0 ;  /* 0x00000005ff030219 */ /* 0x000fc80000011600 */
[----:B------:R-:W-:Y:S01]  /*1780*/  LOP3.LUT R0, RZ, R3, RZ, 0x33, !PT ;  /* 0x00000003ff007212 */ /* 0x000fe200078e33ff */
[----:B------:R-:W-:Y:S06]  /*1790*/  BRA `(.L_x_834) ;  /* 0x0000000000147947 */ /* 0x000fec0003800000 */
.L_x_833:
[----:B------:R-:W-:Y:S01]  /*17a0*/  ISETP.NE.AND P0, PT, R11, 0x1, PT ;  /* 0x000000010b00780c */ /* 0x000fe20003f05270 */
[----:B------:R-:W-:-:S12]  /*17b0*/  IMAD.MOV.U32 R0, RZ, RZ, R107 ;  /* 0x000000ffff007224 */ /* 0x000fd800078e006b */
[----:B------:R-:W0:Y:S02]  /*17c0*/  @P0 LDC.64 R4, c[0x0][0x9e8] ;  /* 0x00027a00ff040b82 */ /* 0x000e240000000a00 */
[----:B0-----:R-:W-:-:S05]  /*17d0*/  @P0 IMAD.HI.U32 R4, R107, R4, RZ ;  /* 0x000000046b040227 */ /* 0x001fca00078e00ff */
[----:B------:R-:W-:-:S07]  /*17e0*/  @P0 SHF.R.U32.HI R0, RZ, R5, R4 ;  /* 0x00000005ff000219 */ /* 0x000fce0000011604 */
.L_x_834:
[----:B------:R-:W-:-:S05]  /*17f0*/  IMAD R0, R0, R11, RZ ;  /* 0x0000000b00007224 */ /* 0x000fca00078e02ff */
[----:B------:R-:W-:-:S13]  /*1800*/  R2UR UR5, R0 ;  /* 0x00000000000572ca */ /* 0x000fda00000e0000 */
[----:B------:R-:W-:-:S04]  /*1810*/  UISETP.LT.AND UP0, UPT, UR4, UR5, UPT ;  /* 0x000000050400728c */ /* 0x000fc8000bf01270 */
[----:B------:R-:W-:-:S12]  /*1820*/  USEL UR4, UR4, UR5, !UP0 ;  /* 0x0000000504047287 */ /* 0x000fd8000c000000 */
.L_x_832:
[----:B------:R-:W-:Y:S01]  /*1830*/  UIMAD.WIDE UR4, UR4, 0x66666667, URZ ;  /* 0x66666667040478a5 */ /* 0x000fe2000f8e023f */
[----:B------:R-:W-:Y:S01]  /*1840*/  PLOP3.LUT P0, PT, PT, PT, PT, 0x80, 0x0 ;  /* 0x000000000000781c */ /* 0x000fe20003f0f070 */
[----:B------:R-:W-:Y:S01]  /*1850*/  IMAD.MOV.U32 R5, RZ, RZ, RZ ;  /* 0x000000ffff057224 */ /* 0x000fe200078e00ff */
[----:B------:R-:W-:Y:S01]  /*1860*/  CS2R R54, SRZ ;  /* 0x0000000000367805 */ /* 0x000fe2000001ff00 */
[----:B------:R-:W-:Y:S01]  /*1870*/  USHF.R.U32.HI UR4, URZ, 0x1f, UR5 ;  /* 0x0000001f3f047899 */ /* 0x000fe20008011605 */
[----:B------:R-:W-:Y:S01]  /*1880*/  IMAD.MOV.U32 R6, RZ, RZ, RZ ;  /* 0x000000ffff067224 */ /* 0x000fe200078e00ff */
[----:B------:R-:W-:Y:S02]  /*1890*/  CS2R R12, SRZ ;  /* 0x00000000000c7805 */ /* 0x000fe4000001ff00 */
[----:B------:R-:W-:Y:S01]  /*18a0*/  CS2R R52, SRZ ;  /* 0x0000000000347805 */ /* 0x000fe2000001ff00 */
[----:B------:R-:W-:Y:S01]  /*18b0*/  ULEA.HI.SX32 UR4, UR5, UR4, 0x1a ;  /* 0x0000000405047291 */ /* 0x000fe2000f8fd23f */
[----:B------:R-:W-:Y:S01]  /*18c0*/  CS2R R14, SRZ ;  /* 0x00000000000e7805 */ /* 0x000fe2000001ff00 */
[----:B------:R-:W-:Y:S01]  /*18d0*/  IMAD.MOV.U32 R11, RZ, RZ, RZ ;  /* 0x000000ffff0b7224 */ /* 0x000fe200078e00ff */
[----:B------:R-:W-:Y:S01]  /*18e0*/  CS2R R46, SRZ ;  /* 0x00000000002e7805 */ /* 0x000fe2000001ff00 */
[----:B------:R-:W-:Y:S01]  /*18f0*/  UISETP.LT.AND UP0, UPT, URZ, UR4, UPT ;  /* 0x000000043f00728c */ /* 0x000fe2000bf01270 */
[----:B------:R-:W-:-:S02]  /*1900*/  CS2R R20, SRZ ;  /* 0x0000000000147805 */ /* 0x000fc4000001ff00 */
[----:B------:R-:W-:Y:S02]  /*1910*/  CS2R R44, SRZ ;  /* 0x00000000002c7805 */ /* 0x000fe4000001ff00 */
[----:B------:R-:W-:Y:S01]  /*1920*/  CS2R R24, SRZ ;  /* 0x0000000000187805 */ /* 0x000fe2000001ff00 */
[----:B------:R-:W-:Y:S01]  /*1930*/  USEL UR43, URZ, UR4, !UP0 ;  /* 0x000000043f2b7287 */ /* 0x000fe2000c000000 */
[----:B------:R-:W-:Y:S01]  /*1940*/  CS2R R38, SRZ ;  /* 0x0000000000267805 */ /* 0x000fe2000001ff00 */
[----:B------:R-:W-:Y:S01]  /*1950*/  IMAD.MOV.U32 R26, RZ, RZ, RZ ;  /* 0x000000ffff1a7224 */ /* 0x000fe200078e00ff */
[----:B------:R-:W-:Y:S02]  /*1960*/  CS2R R36, SRZ ;  /* 0x0000000000247805 */ /* 0x000fe4000001ff00 */
[----:B------:R-:W-:Y:S02]  /*1970*/  CS2R R28, SRZ ;  /* 0x00000000001c7805 */ /* 0x000fe4000001ff00 */
[----:B------:R-:W-:-:S02]  /*1980*/  CS2R R30, SRZ ;  /* 0x00000000001e7805 */ /* 0x000fc4000001ff00 */
[----:B------:R-:W-:Y:S02]  /*1990*/  ISETP.GT.AND P1, PT, R104, UR43, PT ;  /* 0x0000002b68007c0c */ /* 0x000fe4000bf24270 */
[----:B------:R-:W-:Y:S02]  /*19a0*/  CS2R R32, SRZ ;  /* 0x0000000000207805 */ /* 0x000fe4000001ff00 */
[----:B------:R-:W-:Y:S02]  /*19b0*/  CS2R R56, SRZ ;  /* 0x0000000000387805 */ /* 0x000fe4000001ff00 */
[----:B------:R-:W-:-:S07]  /*19c0*/  CS2R R58, SRZ ;  /* 0x00000000003a7805 */ /* 0x000fce000001ff00 */
[----:B------:R-:W-:Y:S05]  /*19d0*/  @!P1 BRA `(.L_x_835) ;  /* 0x000000e800a09947 */ /* 0x000fea0003800000 */
[----:B------:R-:W0:Y:S01]  /*19e0*/  S2R R0, SR_TID.X ;  /* 0x0000000000007919 */ /* 0x000e220000002100 */
[----:B------:R-:W1:Y:S01]  /*19f0*/  S2UR UR44, SR_CgaCtaId ;  /* 0x00000000002c79c3 */ /* 0x000e620000008800 */
[----:B------:R-:W-:Y:S02]  /*1a00*/  UMOV UR45, 0x400 ;  /* 0x00000400002d7882 */ /* 0x000fe40000000000 */
[----:B-1----:R-:W-:Y:S01]  /*1a10*/  ULEA UR45, UR44, UR45, 0x18 ;  /* 0x0000002d2c2d7291 */ /* 0x002fe2000f8ec03f */
[----:B0-----:R-:W-:-:S05]  /*1a20*/  VIADD R0, R0, 0xffffff80 ;  /* 0xffffff8000007836 */ /* 0x001fca0000000000 */
[----:B------:R-:W-:-:S04]  /*1a30*/  SHF.R.S32.HI R3, RZ, 0x1f, R0 ;  /* 0x0000001fff037819 */ /* 0x000fc80000011400 */
[----:B------:R-:W-:-:S04]  /*1a40*/  LEA.HI R3, R3, R0, RZ, 0x7 ;  /* 0x0000000003037211 */ /* 0x000fc800078f38ff */
[----:B------:R-:W-:-:S06]  /*1a50*/  SHF.R.S32.HI R3, RZ, 0x7, R3 ;  /* 0x00000007ff037819 */ /* 0x000fcc0000011403 */
[----:B------:R-:W0:Y:S02]  /*1a60*/  SHFL.IDX PT, R3, R3, RZ, 0x1f ;  /* 0x00001fff03037589 */ /* 0x000e2400000e0000 */
[----:B0-----:R-:W-:-:S13]  /*1a70*/  R2UR UR6, R3 ;  /* 0x00000000030672ca */ /* 0x001fda00000e0000 */
        /* <DEDUP_REMOVED lines=26> */
.L_x_836:
[----:B------:R-:W-:Y:S01]  /*1c20*/  ULEA.HI UR4, UR46, UR46, URZ, 0x1 ;  /* 0x0000002e2e047291 */ /* 0x000fe2000f8f083f */
[----:B------:R-:W-:-:S03]  /*1c30*/  IMAD.U32 R3, RZ, RZ, UR47 ;  /* 0x0000002fff037e24 */ /* 0x000fc6000f8e00ff */
[----:B------:R-:W-:Y:S02]  /*1c40*/  ULOP3.LUT UR4, UR4, 0xfffffffe, URZ, 0xc0, !UPT ;  /* 0xfffffffe04047892 */ /* 0x000fe4000f8ec03f */
[----:B------:R-:W-:Y:S02]  /*1c50*/  ISETP.NE.AND P0, PT, R3, 0x3, PT ;  /* 0x000000030300780c */ /* 0x000fe40003f05270 */
[----:B------:R-:W-:-:S06]  /*1c60*/  UIADD3 UR4, UR46, -UR4, URZ ;  /* 0x800000042e047290 */ /* 0x000fcc000fffe03f */
[----:B------:R-:W-:-:S05]  /*1c70*/  IMAD.U32 R0, RZ, RZ, UR4 ;  /* 0x00000004ff007e24 */ /* 0x000fca000f8e00ff */
[----:B------:R-:W-:-:S04]  /*1c80*/  SHF.L.U32 R0, R0, 0x1f, RZ ;  /* 0x0000001f00007819 */ /* 0x000fc800000006ff */
[----:B------:R-:W0:Y:S02]  /*1c90*/  SYNCS.PHASECHK.TRANS64.TRYWAIT P1, [UR45+0x13200], R0 ;  /* 0x01320000ff0075a7 */ /* 0x000e24000802016d */
[----:B0-----:R-:W-:Y:S05]  /*1ca0*/  @!P1 BRA `(.L_x_837) ;  /* 0x0000014800f09947 */ /* 0x001fea0003800000 */
.L_x_1022:
[----:B------:R-:W-:Y:S05]  /*1cb0*/  @!P0 BRA `(.L_x_838) ;  /* 0x0000000000048947 */ /* 0x000fea0003800000 */
[----:B------:R-:W-:Y:S01]  /*1cc0*/  BPT.TRAP 0x1 ;  /* 0x000000040000795c */ /* 0x000fe20000300000 */
.L_x_838:
[----:B0-----:R-:W-:Y:S02]  /*1cd0*/  IMAD.U32 R3, RZ, RZ, UR37 ;  /* 0x00000025ff037e24 */ /* 0x001fe4000f8e00ff */
[----:B------:R-:W-:-:S03]  /*1ce0*/  IMAD.U32 R0, RZ, RZ, UR36 ;  /* 0x00000024ff007e24 */ /* 0x000fc6000f8e00ff */
[----:B------:R-:W-:Y:S02]  /*1cf0*/  LEA R3, R3, UR45, 0x3 ;  /* 0x0000002d03037c11 */ /* 0x000fe4000f8e18ff */
[----:B------:R-:W-:-:S04]  /*1d00*/  SHF.L.U32 R0, R0, 0x1f, RZ ;  /* 0x0000001f00007819 */ /* 0x000fc800000006ff */
[----:B------:R0:W1:Y:S01]  /*1d10*/  SYNCS.PHASECHK.TRANS64.TRYWAIT P1, [R3+URZ+0x13230], R0 ;  /* 0x01323000030075a7 */ /* 0x000062000802017f */
[----:B------:R-:W-:Y:S05]  /*1d20*/  @!P0 BRA `(.L_x_839) ;  /* 0x0000000000048947 */ /* 0x000fea0003800000 */
[----:B------:R-:W-:Y:S01]  /*1d30*/  BPT.TRAP 0x1 ;  /* 0x000000040000795c */ /* 0x000fe20000300000 */
.L_x_839:
[----:B-1----:R-:W-:Y:S05]  /*1d40*/  @P1 BRA `(.L_x_840) ;  /* 0x0000000000081947 */ /* 0x002fea0003800000 */
[----:B------:R-:W1:Y:S02]  /*1d50*/  SYNCS.PHASECHK.TRANS64.TRYWAIT P1, [R3+URZ+0x13230], R0 ;  /* 0x01323000030075a7 */ /* 0x000e64000802017f */
[----:B-1----:R-:W-:Y:S05]  /*1d60*/  @!P1 BRA `(.L_x_841) ;  /* 0x0000014800d89947 */ /* 0x002fea0003800000 */
.L_x_840:
[----:B------:R-:W2:Y:S01]  /*1d70*/  S2R R4, SR_TID.X ;  /* 0x0000000000047919 */ /* 0x000ea20000002100 */
[----:B------:R-:W-:Y:S01]  /*1d80*/  UIADD3 UR4, UR45, 0xe000, URZ ;  /* 0x0000e0002d047890 */ /* 0x000fe2000fffe03f */
[----:B------:R-:W-:-:S03]  /*1d90*/  LOP3.LUT R2, R2, 0xfffffff7, RZ, 0xc0, !PT ;  /* 0xfffffff702027812 */ /* 0x000fc600078ec0ff */
[----:B------:R-:W-:-:S04]  /*1da0*/  USHF.R.U32.HI UR4, URZ, 0x4, UR4 ;  /* 0x000000043f047899 */ /* 0x000fc80008011604 */
[----:B------:R-:W-:-:S06]  /*1db0*/  ULOP3.LUT UR4, UR4, 0x3fff, URZ, 0xc0, !UPT ;  /* 0x00003fff04047892 */ /* 0x000fcc000f8ec03f */
[----:B------:R-:W-:Y:S01]  /*1dc0*/  IMAD.U32 R9, RZ, RZ, UR4 ;  /* 0x00000004ff097e24 */ /* 0x000fe2000f8e00ff */
[----:B------:R-:W-:Y:S05]  /*1dd0*/  WARPSYNC.ALL ;  /* 0x0000000000007948 */ /* 0x000fea0003800000 */
[----:B------:R-:W-:Y:S02]  /*1de0*/  LOP3.LUT R9, R9, 0x10000, RZ, 0xfc, !PT ;  /* 0x0001000009097812 */ /* 0x000fe400078efcff */
[----:B--2---:R-:W-:-:S13]  /*1df0*/  LOP3.LUT P1, RZ, R4, 0x7f, RZ, 0xc0, !PT ;  /* 0x0000007f04ff7812 */ /* 0x004fda000782c0ff */
[----:B------:R-:W-:Y:S02]  /*1e00*/  @P1 LOP3.LUT R2, R2, 0x8, RZ, 0xfc, !PT ;  /* 0x0000000802021812 */ /* 0x000fe400078efcff */
[----:B------:R-:W-:Y:S01]  /*1e10*/  R2UR UR12, R9 ;  /* 0x00000000090c72ca */ /* 0x000fe200000e0000 */
[----:B------:R-:W-:Y:S01]  /*1e20*/  ULOP3.LUT UR49, UR49, 0x10000, URZ, 0xfc, !UPT ;  /* 0x0001000031317892 */ /* 0x000fe2000f8efc3f */
[----:B------:R-:W-:Y:S01]  /*1e30*/  WARPGROUP.ARRIVE ;  /* 0x00000000000079c5 */ /* 0x000fe20000000000 */
[----:B------:R-:W-:Y:S01]  /*1e40*/  UMOV UR9, 0x80000020 ;  /* 0x8000002000097882 */ /* 0x000fe20000000000 */
[----:B------:R-:W-:Y:S01]  /*1e50*/  UMOV UR11, 0x80000020 ;  /* 0x80000020000b7882 */ /* 0x000fe20000000000 */
[----:B------:R-:W-:Y:S01]  /*1e60*/  UMOV UR7, 0x80000020 ;  /* 0x8000002000077882 */ /* 0x000fe20000000000 */
[----:B------:R-:W-:Y:S01]  /*1e70*/  IMAD.MOV.U32 R5, RZ, RZ, -0xa0 ;  /* 0xffffff60ff057424 */ /* 0x000fe200078e00ff */
[----:B------:R-:W-:Y:S01]  /*1e80*/  ULDC UR21, c[0x0][0x9dc] ;  /* 0x0002770000157ab9 */ /* 0x000fe20000000800 */
[----:B------:R-:W-:Y:S01]  /*1e90*/  UMOV UR8, UR49 ;  /* 0x0000003100087c82 */ /* 0x000fe20008000000 */
[----:B01----:R-:W-:-:S02]  /*1ea0*/  @!P1 VIADD R0, R3, 0x13240 ;  /* 0x0001324003009836 */ /* 0x003fc40000000000 */
[----:B------:R-:W-:Y:S02]  /*1eb0*/  IMAD R6, R104, R5, 0xa0 ;  /* 0x000000a068067424 */ /* 0x000fe400078e0205 */
[----:B------:R-:W-:Y:S01]  /*1ec0*/  UIMAD UR12, UR37, 0x280, UR12 ;  /* 0x00000280250c78a4 */ /* 0x000fe2000f8e020c */
[----:B------:R-:W-:Y:S01]  /*1ed0*/  @!P1 PRMT R0, RZ, 0x654, R0 ;  /* 0x00000654ff009816 */ /* 0x000fe20000000000 */
[----:B------:R-:W-:Y:S02]  /*1ee0*/  IMAD.IADD R4, R18, 0x1, R6 ;  /* 0x0000000112047824 */ /* 0x000fe400078e0206 */
[----:B------:R-:W-:Y:S01]  /*1ef0*/  UIADD3 UR4, UR12, 0x80, URZ ;  /* 0x000000800c047890 */ /* 0x000fe2000fffe03f */
[----:B------:R-:W-:Y:S01]  /*1f00*/  IMAD R8, R105, 0xc0, R156 ;  /* 0x000000c069087824 */ /* 0x000fe200078e029c */
[----:B------:R-:W-:Y:S01]  /*1f10*/  UIADD3 UR5, UR12, 0x100, URZ ;  /* 0x000001000c057890 */ /* 0x000fe2000fffe03f */
[C---:B------:R-:W-:Y:S01]  /*1f20*/  IMAD R10, R17.reuse, -0x2, R4 ;  /* 0xfffffffe110a7824 */ /* 0x040fe200078e0204 */
[----:B------:R-:W-:Y:S01]  /*1f30*/  UMOV UR10, UR12 ;  /* 0x0000000c000a7c82 */ /* 0x000fe20008000000 */
[----:B------:R-:W-:Y:S01]  /*1f40*/  UIADD3 UR6, UR12, 0x180, URZ ;  /* 0x000001800c067890 */ /* 0x000fe2000fffe03f */
[----:B------:R-:W-:Y:S01]  /*1f50*/  QGMMA.64x32x32.F32.E4M3.E4M3 R88, gdesc[UR8], RZ, !UPT, gsb0 ;  /* 0x00600000085879f3 */ /* 0x000fe2000c0008ff */
[----:B------:R-:W-:Y:S01]  /*1f60*/  UMOV UR10, UR4 ;  /* 0x00000004000a7c82 */ /* 0x000fe20008000000 */
[----:B------:R-:W-:Y:S01]  /*1f70*/  UMOV UR11, 0x80000020 ;  /* 0x80000020000b7882 */ /* 0x000fe20000000000 */
[----:B------:R-:W-:Y:S01]  /*1f80*/  UIADD3 UR4, UR12, 0x200, URZ ;  /* 0x000002000c047890 */ /* 0x000fe2000fffe03f */
[----:B------:R-:W-:Y:S01]  /*1f90*/  IMAD R13, R17, -0x2, R6 ;  /* 0xfffffffe110d7824 */ /* 0x000fe200078e0206 */
[----:B------:R-:W-:Y:S01]  /*1fa0*/  UIADD3 UR13, UR12, 0x182, URZ ;  /* 0x000001820c0d7890 */ /* 0x000fe2000fffe03f */
[----:B------:R-:W-:-:S02]  /*1fb0*/  WARPGROUP.DEPBAR.LE gsb0, 0x0 ;  /* 0x00008000000079c5 */ /* 0x000fc40000010000 */
        /* <DEDUP_REMOVED lines=23> */
[----:B------:R-:W-:Y:S02]  /*2130*/  WARPGROUP.DEPBAR.LE gsb0, 0x0 ;  /* 0x00008000000079c5 */ /* 0x000fe40000010000 */
[----:B------:R-:W-:-:S06]  /*2140*/  WARPGROUP.ARRIVE ;  /* 0x00000000000079c5 */ /* 0x000fcc0000000000 */
[----:B------:R-:W-:Y:S01]  /*2150*/  QGMMA.64x32x32.F32.E4M3.E4M3 R88, gdesc[UR4], R88, gsb0 ;  /* 0x00600000045879f3 */ /* 0x000fe20008000858 */
[----:B------:R-:W-:Y:S01]  /*2160*/  UMOV UR6, UR10 ;  /* 0x0000000a00067c82 */ /* 0x000fe20008000000 */
[----:B------:R-:W-:Y:S01]  /*2170*/  UMOV UR7, 0x80000020 ;  /* 0x8000002000077882 */ /* 0x000fe20000000000 */
[----:B------:R-:W-:Y:S01]  /*2180*/  ULOP3.LUT UR10, URZ, UR21, URZ, 0x33, !UPT ;  /* 0x000000153f0a7292 */ /* 0x000fe2000f8e333f */
        /* <DEDUP_REMOVED lines=20> */
[----:B------:R-:W-:Y:S02]  /*22d0*/  WARPGROUP.DEPBAR.LE gsb0, 0x0 ;  /* 0x00008000000079c5 */ /* 0x000fe40000010000 */
[----:B------:R0:W-:Y:S03]  /*22e0*/  @!P1 SYNCS.ARRIVE.TRANS64.RED.A1T0 RZ, [R0+URZ], RZ ;  /* 0x000000ff00ff99a7 */ /* 0x0001e6000810043f */
[----:B------:R-:W-:Y:S02]  /*22f0*/  PLOP3.LUT P1, PT, PT, PT, UP0, 0x40, 0x0 ;  /* 0x000000000000781c */ /* 0x000fe40003f2e808 */
[----:B0-----:R-:W-:-:S05]  /*2300*/  IADD3 R0, -R19, 0x1, R4 ;  /* 0x0000000113007810 */ /* 0x001fca0007ffe104 */
[----:B------:R-:W-:-:S04]  /*2310*/  IMAD R0, R17, -0x2, R0 ;  /* 0xfffffffe11007824 */ /* 0x000fc800078e0200 */
[C---:B------:R-:W-:Y:S02]  /*2320*/  VIADD R11, R0.reuse, UR6 ;  /* 0x00000006000b7c36 */ /* 0x040fe40008000000 */
[----:B------:R-:W-:-:S03]  /*2330*/  VIADD R12, R0, UR10 ;  /* 0x0000000a000c7c36 */ /* 0x000fc60008000000 */
[----:B------:R-:W-:Y:S01]  /*2340*/  VIADDMNMX R0, R8, R11, R10, PT ;  /* 0x0000000b08007246 */ /* 0x000fe2000380010a */
[----:B------:R-:W-:Y:S01]  /*2350*/  IMAD.IADD R3, R12, 0x1, R8 ;  /* 0x000000010c037824 */ /* 0x000fe200078e0208 */
[----:B------:R-:W-:Y:S06]  /*2360*/  @P1 BRA `(.L_x_842) ;  /* 0x0000000000541947 */ /* 0x000fec0003800000 */
[----:B------:R-:W-:Y:S01]  /*2370*/  IADD3 R4, -R19, R18, R8 ;  /* 0x0000001213047210 */ /* 0x000fe20007ffe108 */
[----:B------:R-:W-:Y:S03]  /*2380*/  BSSY B0, `(.L_x_843) ;  /* 0x0000010000007945 */ /* 0x000fe60003800000 */
        /* <DEDUP_REMOVED lines=10> */
.L_x_844:
[----:B------:R-:W-:-:S06]  /*2430*/  UISETP.NE.AND UP1, UPT, UR7, 0x1, UPT ;  /* 0x000000010700788c */ /* 0x000fcc000bf25270 */
[----:B------:R-:W-:-:S05]  /*2440*/  PLOP3.LUT P1, PT, PT, PT, UP1, 0x80, 0x0 ;  /* 0x000000000000781c */ /* 0x000fca0003f2f018 */
[----:B------:R-:W-:-:S08]  /*2450*/  @UP1 ULDC.64 UR10, c[0x0][0x9e8] ;  /* 0x00027a00000a1ab9 */ /* 0x000fd00000000a00 */
[----:B------:R-:W-:-:S05]  /*2460*/  @P1 IMAD.HI.U32 R5, R4, UR10, RZ ;  /* 0x0000000a04051c27 */ /* 0x000fca000f8e00ff */
[----:B------:R-:W-:-:S07]  /*2470*/  @P1 SHF.R.U32.HI R4, RZ, UR11, R5 ;  /* 0x0000000bff041c19 */ /* 0x000fce0008011605 */
.L_x_845:
[----:B------:R-:W-:Y:S05]  /*2480*/  BSYNC B0 ;  /* 0x0000000000007941 */ /* 0x000fea0003800000 */
.L_x_843:
[----:B------:R-:W-:-:S05]  /*2490*/  IMAD R4, R4, UR7, R13 ;  /* 0x0000000704047c24 */ /* 0x000fca000f8e020d */
[----:B------:R-:W-:Y:S02]  /*24a0*/  VIMNMX R3, R3, R4, !PT ;  /* 0x0000000403037248 */ /* 0x000fe40007fe0100 */
[----:B------:R-:W-:-:S07]  /*24b0*/  VIADDMNMX R0, R4, UR7, R0, PT ;  /* 0x0000000704007c46 */ /* 0x000fce000b800100 */
.L_x_842:
        /* <DEDUP_REMOVED lines=8> */
[C---:B------:R-:W-:Y:S02]  /*2540*/  ISETP.GT.AND P1, PT, R3.reuse, 0x1, !P1 ;  /* 0x000000010300780c */ /* 0x040fe40004f24270 */
        /* <DEDUP_REMOVED lines=216> */
[----:B------:R-:W-:Y:S01]  /*32d0*/  FSEL R5, R88, -INF , !P6 ;  /* 0xff80000058057808 */ /* 0x000fe20007000000 */
[----:B------:R-:W-:Y:S01]  /*32e0*/  IMAD.IADD R88, R12, 0x1, R7 ;  /* 0x000000010c587824 */ /* 0x000fe200078e0207 */
[----:B------:R-:W-:-:S13]  /*32f0*/  ISETP.GE.AND P6, PT, R6, 0x9a, PT ;  /* 0x0000009a0600780c */ /* 0x000fda0003fc6270 */
[----:B------:R-:W-:Y:S02]  /*3300*/  @P6 LOP3.LUT R16, R16, 0x8000000, RZ, 0xfc, !PT ;  /* 0x0800000010106812 */ /* 0x000fe400078efcff */
[----:B------:R-:W-:-:S04]  /*3310*/  ISETP.GT.AND P6, PT, R3, 0x99, !P6 ;  /* 0x000000990300780c */ /* 0x000fc800077c4270 */
[----:B------:R-:W-:Y:S02]  /*3320*/  ISETP.LT.OR P6, PT, R0, 0x9a, P6 ;  /* 0x0000009a0000780c */ /* 0x000fe400037c1670 */
[----:B------:R-:W-:Y:S02]  /*3330*/  VIADDMNMX R0, R7, R11, R10, PT ;  /* 0x0000000b07007246 */ /* 0x000fe4000380010a */
[----:B------:R-:W-:Y:S02]  /*3340*/  FSEL R37, R37, -INF , !P6 ;  /* 0xff80000025257808 */ /* 0x000fe40007000000 */
[----:B------:R-:W-:-:S13]  /*3350*/  PLOP3.LUT P6, PT, PT, PT, UP0, 0x40, 0x0 ;  /* 0x000000000000781c */ /* 0x000fda0003fce808 */
[----:B------:R-:W-:Y:S05]  /*3360*/  @P6 BRA `(.L_x_846) ;  /* 0x0000000000606947 */ /* 0x000fea0003800000 */
[----:B------:R-:W-:Y:S01]  /*3370*/  IADD3 R4, R18, 0x8, R8 ;  /* 0x0000000812047810 */ /* 0x000fe20007ffe008 */
[----:B------:R-:W-:Y:S04]  /*3380*/  BSSY B0, `(.L_x_847) ;  /* 0x0000013000007945 */ /* 0x000fe80003800000 */
        /* <DEDUP_REMOVED lines=12> */
.L_x_848:
[----:B------:R-:W-:-:S06]  /*3450*/  UISETP.NE.AND UP1, UPT, UR7, 0x1, UPT ;  /* 0x000000010700788c */ /* 0x000fcc000bf25270 */
[----:B------:R-:W-:-:S05]  /*3460*/  PLOP3.LUT P6, PT, PT, PT, UP1, 0x80, 0x0 ;  /* 0x000000000000781c */ /* 0x000fca0003fcf018 */
[----:B------:R-:W-:-:S08]  /*3470*/  @UP1 ULDC.64 UR10, c[0x0][0x9e8] ;  /* 0x00027a00000a1ab9 */ /* 0x000fd00000000a00 */
[----:B------:R-:W-:Y:S01]  /*3480*/  @P6 IMAD.HI.U32 R3, R4, UR10, RZ ;  /* 0x0000000a04036c27 */ /* 0x000fe2000f8e00ff */
[----:B------:R-:W-:-:S13]  /*3490*/  PLOP3.LUT P6, PT, PT, PT, UP1, 0x80, 0x0 ;  /* 0x000000000000781c */ /* 0x000fda0003fcf018 */
[----:B------:R-:W-:-:S07]  /*34a0*/  @P6 SHF.R.U32.HI R4, RZ, UR11, R3 ;  /* 0x0000000bff046c19 */ /* 0x000fce0008011603 */
.L_x_849:
[----:B------:R-:W-:Y:S05]  /*34b0*/  BSYNC B0 ;  /* 0x0000000000007941 */ /* 0x000fea0003800000 */
.L_x_847:
[----:B------:R-:W-:-:S05]  /*34c0*/  IMAD R3, R4, UR7, R13 ;  /* 0x0000000704037c24 */ /* 0x000fca000f8e020d */
[----:B------:R-:W-:Y:S02]  /*34d0*/  VIMNMX R88, R88, R3, !PT ;  /* 0x0000000358587248 */ /* 0x000fe40007fe0100 */
[----:B------:R-:W-:-:S07]  /*34e0*/  VIADDMNMX R0, R3, UR7, R0, PT ;  /* 0x0000000703007c46 */ /* 0x000fce000b800100 */
.L_x_846:
        /* <DEDUP_REMOVED lines=111> */
[----:B------:R-:W0:Y:S01]  /*3be0*/  SHFL.BFLY PT, R3, R4, 0x2, 0x1f ;  /* 0x0c401f0004037f89 */ /* 0x000e2200000e0000 */
[----:B------:R-:W-:Y:S02]  /*3bf0*/  ISETP.LT.OR P1, PT, R0, 0x62, P1 ;  /* 0x000000620000780c */ /* 0x000fe40000f21670 */
[----:B------:R-:W-:Y:S02]  /*3c00*/  ISETP.GT.AND P4, PT, R88, 0x91, !P4 ;  /* 0x000000915800780c */ /* 0x000fe40006784270 */
[----:B------:R-:W-:Y:S02]  /*3c10*/  FSEL R43, R43, -INF , !P1 ;  /* 0xff8000002b2b7808 */ /* 0x000fe40004800000 */
[----:B------:R-:W-:-:S02]  /*3c20*/  LOP3.LUT P1, RZ, R16, 0x100, RZ, 0xc0, !PT ;  /* 0x0000010010ff7812 */ /* 0x000fc4000782c0ff */
[----:B------:R-:W-:Y:S02]  /*3c30*/  ISETP.LT.OR P3, PT, R0, 0x91, P3 ;  /* 0x000000910000780c */ /* 0x000fe40001f61670 */
[C---:B------:R-:W-:Y:S02]  /*3c40*/  ISETP.GT.AND P1, PT, R88.reuse, 0x68, !P1 ;  /* 0x000000685800780c */ /* 0x040fe40004f24270 */
[----:B------:R-:W-:Y:S02]  /*3c50*/  ISETP.GT.AND P5, PT, R88, 0x98, !P5 ;  /* 0x000000985800780c */ /* 0x000fe40006fa4270 */
[C---:B------:R-:W-:Y:S02]  /*3c60*/  ISETP.LT.OR P1, PT, R0.reuse, 0x69, P1 ;  /* 0x000000690000780c */ /* 0x040fe40000f21670 */
[----:B------:R-:W-:Y:S02]  /*3c70*/  ISETP.LT.OR P4, PT, R0, 0x92, P4 ;  /* 0x000000920000780c */ /* 0x000fe40002781670 */
[----:B------:R-:W-:-:S02]  /*3c80*/  FSEL R46, R46, -INF , !P1 ;  /* 0xff8000002e2e7808 */ /* 0x000fc40004800000 */
[----:B------:R-:W-:Y:S02]  /*3c90*/  LOP3.LUT P1, RZ, R16, 0x80, RZ, 0xc0, !PT ;  /* 0x0000008010ff7812 */ /* 0x000fe4000782c0ff */
[----:B------:R-:W-:Y:S02]  /*3ca0*/  FSEL R34, R34, -INF , !P3 ;  /* 0xff80000022227808 */ /* 0x000fe40005800000 */
[----:B------:R-:W-:Y:S02]  /*3cb0*/  ISETP.GT.AND P1, PT, R88, 0x69, !P1 ;  /* 0x000000695800780c */ /* 0x000fe40004f24270 */
[----:B0-----:R-:W-:Y:S02]  /*3cc0*/  FMNMX.FTZ R6, R4, R3, !PT ;  /* 0x0000000304067209 */ /* 0x001fe40007810000 */
[C---:B------:R-:W-:Y:S02]  /*3cd0*/  ISETP.LT.OR P1, PT, R0.reuse, 0x6a, P1 ;  /* 0x0000006a0000780c */ /* 0x040fe40000f21670 */
[----:B------:R-:W-:Y:S01]  /*3ce0*/  ISETP.LT.OR P5, PT, R0, 0x99, P5 ;  /* 0x000000990000780c */ /* 0x000fe20002fa1670 */
[----:B------:R-:W0:Y:S01]  /*3cf0*/  SHFL.BFLY PT, R3, R6, 0x1, 0x1f ;  /* 0x0c201f0006037f89 */ /* 0x000e2200000e0000 */
        /* <DEDUP_REMOVED lines=11> */
[----:B0-----:R-:W-:Y:S02]  /*3db0*/  FMNMX.FTZ R3, R6, R3, !PT ;  /* 0x0000000306037209 */ /* 0x001fe40007810000 */
        /* <DEDUP_REMOVED lines=46> */
[----:B------:R-:W-:Y:S02]  /*40a0*/  FMNMX.FTZ R20, R94, R21, !PT ;  /* 0x000000155e147209 */ /* 0x000fe40007810000 */
[----:B------:R-:W-:-:S02]  /*40b0*/  FSEL R26, R26, -INF , !P1 ;  /* 0xff8000001a1a7808 */ /* 0x000fc40004800000 */
[----:B------:R-:W-:Y:S02]  /*40c0*/  ISETP.GT.AND P1, PT, R88, 0x81, !P6 ;  /* 0x000000815800780c */ /* 0x000fe40007724270 */
[----:B------:R-:W-:Y:S02]  /*40d0*/  FMNMX.FTZ R21, R95, R20, !PT ;  /* 0x000000145f157209 */ /* 0x000fe40007810000 */
[----:B------:R-:W-:Y:S02]  /*40e0*/  ISETP.LT.OR P1, PT, R0, 0x82, P1 ;  /* 0x000000820000780c */ /* 0x000fe40000f21670 */
[----:B------:R-:W-:Y:S02]  /*40f0*/  FMNMX.FTZ R20, R98, R21, !PT ;  /* 0x0000001562147209 */ /* 0x000fe40007810000 */
[----:B------:R-:W-:Y:S02]  /*4100*/  FSEL R27, R27, -INF , !P1 ;  /* 0xff8000001b1b7808 */ /* 0x000fe40004800000 */
[----:B------:R-:W-:-:S02]  /*4110*/  FSETP.NEU.FTZ.AND P1, PT, R3, -INF , PT ;  /* 0xff8000000300780b */ /* 0x000fc40003f3d000 */
[----:B------:R-:W-:Y:S02]  /*4120*/  LOP3.LUT P6, RZ, R16, 0x4000000, RZ, 0xc0, !PT ;  /* 0x0400000010ff7812 */ /* 0x000fe400078cc0ff */
[----:B------:R-:W-:Y:S02]  /*4130*/  FSEL R106, R106, RZ, P1 ;  /* 0x000000ff6a6a7208 */ /* 0x000fe40000800000 */
[----:B------:R-:W-:Y:S02]  /*4140*/  ISETP.GT.AND P1, PT, R88, 0x88, !P6 ;  /* 0x000000885800780c */ /* 0x000fe40007724270 */
[----:B------:R-:W-:Y:S01]  /*4150*/  LOP3.LUT P2, RZ, R16, 0x800000, RZ, 0xc0, !PT ;  /* 0x0080000010ff7812 */ /* 0x000fe2000784c0ff */
[--C-:B------:R-:W-:Y:S01]  /*4160*/  FFMA.FTZ R4, R5, UR41, -R106.reuse ;  /* 0x0000002905047c23 */ /* 0x100fe2000801086a */
[----:B------:R-:W-:-:S01]  /*4170*/  FFMA.FTZ R5, R89, UR41, -R106 ;  /* 0x0000002959057c23 */ /* 0x000fc2000801086a */
        /* <DEDUP_REMOVED lines=8> */
[----:B------:R-:W-:Y:S01]  /*4200*/  ISETP.LT.OR P1, PT, R0, 0x89, P1 ;  /* 0x000000890000780c */ /* 0x000fe20000f21670 */
[--C-:B------:R-:W-:Y:S01]  /*4210*/  FFMA.FTZ R11, R93, UR41, -R106.reuse ;  /* 0x000000295d0b7c23 */ /* 0x100fe2000801086a */
[----:B------:R-:W-:Y:S01]  /*4220*/  FMNMX.FTZ R73, R103, R72, !PT ;  /* 0x0000004867497209 */ /* 0x000fe20007810000 */
[--C-:B------:R-:W-:Y:S01]  /*4230*/  FFMA.FTZ R10, R96, UR41, -R106.reuse ;  /* 0x00000029600a7c23 */ /* 0x100fe2000801086a */
[----:B------:R-:W-:Y:S01]  /*4240*/  FSEL R30, R30, -INF , !P1 ;  /* 0xff8000001e1e7808 */ /* 0x000fe20004800000 */
[--C-:B------:R-:W-:Y:S01]  /*4250*/  FFMA.FTZ R13, R97, UR41, -R106.reuse ;  /* 0x00000029610d7c23 */ /* 0x100fe2000801086a */
[----:B------:R-:W-:Y:S01]  /*4260*/  FMNMX.FTZ R72, R74, R73, !PT ;  /* 0x000000494a487209 */ /* 0x000fe20007810000 */
[----:B------:R-:W-:Y:S01]  /*4270*/  MUFU.EX2 R4, R4 ;  /* 0x0000000400047308 */ /* 0x000fe20000000800 */
[----:B0-----:R-:W-:-:S01]  /*4280*/  FFMA.FTZ R89, R81, UR41, -R106 ;  /* 0x0000002951597c23 */ /* 0x001fc2000801086a */
[----:B------:R-:W-:Y:S01]  /*4290*/  ISETP.GT.AND P1, PT, R88, 0x89, !P2 ;  /* 0x000000895800780c */ /* 0x000fe20005724270 */
        /* <DEDUP_REMOVED lines=11> */
[----:B------:R-:W-:Y:S01]  /*4350*/  LOP3.LUT P6, RZ, R16, 0x8000000, RZ, 0xc0, !PT ;  /* 0x0800000010ff7812 */ /* 0x000fe200078cc0ff */
[--C-:B------:R-:W-:Y:S01]  /*4360*/  FFMA.FTZ R60, R60, UR41, -R106.reuse ;  /* 0x000000293c3c7c23 */ /* 0x100fe2000801086a */
[----:B------:R-:W-:Y:S01]  /*4370*/  FMNMX.FTZ R76, R82, R77, !PT ;  /* 0x0000004d524c7209 */ /* 0x000fe20007810000 */
[----:B------:R-:W-:Y:S01]  /*4380*/  MUFU.EX2 R6, R6 ;  /* 0x0000000600067308 */ /* 0x000fe20000000800 */
[----:B------:R-:W-:Y:S01]  /*4390*/  ISETP.GT.AND P2, PT, R88, 0x99, !P6 ;  /* 0x000000995800780c */ /* 0x000fe20007744270 */
[--C-:B------:R-:W-:Y:S01]  /*43a0*/  FFMA.FTZ R61, R61, UR41, -R106.reuse ;  /* 0x000000293d3d7c23 */ /* 0x100fe2000801086a */
[----:B------:R-:W-:Y:S01]  /*43b0*/  FMNMX.FTZ R81, R83, R76, !PT ;  /* 0x0000004c53517209 */ /* 0x000fe20007810000 */
[--C-:B------:R-:W-:Y:S01]  /*43c0*/  FFMA.FTZ R76, R84, UR41, -R106.reuse ;  /* 0x00000029544c7c23 */ /* 0x100fe2000801086a */
        /* <DEDUP_REMOVED lines=9> */
[----:B------:R-:W-:-:S01]  /*4460*/  FFMA.FTZ R69, R69, UR41, -R106 ;  /* 0x0000002945457c23 */ /* 0x000fc2000801086a */
[--C-:B------:R-:W-:Y:S01]  /*4470*/  FFMA.FTZ R44, R44, UR41, -R106.reuse ;  /* 0x000000292c2c7c23 */ /* 0x100fe2000801086a */
[----:B------:R-:W-:Y:S01]  /*4480*/  FMNMX.FTZ R80, R58, R81, !PT ;  /* 0x000000513a507209 */ /* 0x000fe20007810000 */
[----:B------:R-:W0:Y:S01]  /*4490*/  MUFU.EX2 R11, R11 ;  /* 0x0000000b000b7308 */ /* 0x000e220000000800 */
        /* <DEDUP_REMOVED lines=16> */
[----:B0-----:R-:W-:Y:S01]  /*45a0*/  F2FP.SATFINITE.E4M3.F32.PACK_AB_MERGE_C R152, R11, R6, RZ ;  /* 0x000000060b98723e */ /* 0x001fe200048070ff */
[--C-:B------:R-:W-:Y:S01]  /*45b0*/  FFMA.FTZ R25, R25, UR41, -R106.reuse ;  /* 0x0000002919197c23 */ /* 0x100fe2000801086a */
[----:B------:R-:W-:Y:S01]  /*45c0*/  FMNMX.FTZ R85, R67, R80, !PT ;  /* 0x0000005043557209 */ /* 0x000fe20007810000 */
[----:B------:R-:W-:Y:S01]  /*45d0*/  FFMA.FTZ R36, R36, UR41, -R106 ;  /* 0x0000002924247c23 */ /* 0x000fe2000801086a */
[----:B------:R-:W-:Y:S01]  /*45e0*/  F2FP.SATFINITE.E4M3.F32.PACK_AB_MERGE_C R152, R5, R4, R152 ;  /* 0x000000040598723e */ /* 0x000fe20004807098 */
[--C-:B------:R-:W-:Y:S01]  /*45f0*/  FFMA.FTZ R32, R32, UR41, -R106.reuse ;  /* 0x0000002920207c23 */ /* 0x100fe2000801086a */
[----:B------:R-:W-:Y:S01]  /*4600*/  FMNMX.FTZ R80, R70, R85, !PT ;  /* 0x0000005546507209 */ /* 0x000fe20007810000 */
[----:B------:R-:W-:Y:S01]  /*4610*/  MUFU.EX2 R13, R13 ;  /* 0x0000000d000d7308 */ /* 0x000fe20000000800 */
[----:B------:R-:W-:-:S02]  /*4620*/  FFMA.FTZ R33, R33, UR41, -R106 ;  /* 0x0000002921217c23 */ /* 0x000fc4000801086a */
        /* <DEDUP_REMOVED lines=11> */
[----:B------:R-:W-:Y:S01]  /*46e0*/  MUFU.EX2 R73, R92 ;  /* 0x0000005c00497308 */ /* 0x000fe20000000800 */
[----:B0-----:R-:W-:Y:S02]  /*46f0*/  F2FP.SATFINITE.E4M3.F32.PACK_AB_MERGE_C R154, R15, R12, RZ ;  /* 0x0000000c0f9a723e */ /* 0x001fe400048070ff */
[----:B------:R-:W-:Y:S02]  /*4700*/  FMNMX.FTZ R85, R55, R80, !PT ;  /* 0x0000005037557209 */ /* 0x000fe40007810000 */
[----:B------:R-:W-:Y:S02]  /*4710*/  F2FP.SATFINITE.E4M3.F32.PACK_AB_MERGE_C R154, R13, R10, R154 ;  /* 0x0000000a0d9a723e */ /* 0x000fe4000480709a */
        /* <DEDUP_REMOVED lines=12> */
[----:B------:R-:W-:Y:S03]  /*47e0*/  MUFU.EX2 R56, R56 ;  /* 0x0000003800387308 */ /* 0x000fe60000000800 */
[----:B------:R-:W-:-:S05]  /*47f0*/  FMNMX.FTZ R0, R39, R0, !PT ;  /* 0x0000000027007209 */ /* 0x000fca0007810000 */
[----:B------:R-:W0:Y:S01]  /*4800*/  SHFL.BFLY PT, R85, R0, 0x2, 0x1f ;  /* 0x0c401f0000557f89 */ /* 0x000e2200000e0000 */
[----:B------:R-:W-:Y:S01]  /*4810*/  MUFU.EX2 R57, R57 ;  /* 0x0000003900397308 */ /* 0x000fe20000000800 */
[----:B-1----:R-:W-:-:S04]  /*4820*/  F2FP.SATFINITE.E4M3.F32.PACK_AB_MERGE_C R150, R81, R76, RZ ;  /* 0x0000004c5196723e */ /* 0x002fc800048070ff */
[----:B------:R-:W-:-:S03]  /*4830*/  F2FP.SATFINITE.E4M3.F32.PACK_AB_MERGE_C R150, R77, R72, R150 ;  /* 0x000000484d96723e */ /* 0x000fc60004807096 */
[----:B------:R-:W-:Y:S08]  /*4840*/  MUFU.EX2 R60, R60 ;  /* 0x0000003c003c7308 */ /* 0x000ff00000000800 */
[----:B------:R-:W1:Y:S01]  /*4850*/  MUFU.EX2 R61, R61 ;  /* 0x0000003d003d7308 */ /* 0x000e620000000800 */
[----:B0-----:R-:W-:-:S07]  /*4860*/  FMNMX.FTZ R85, R0, R85, !PT ;  /* 0x0000005500557209 */ /* 0x001fce0007810000 */
[----:B------:R-:W-:Y:S01]  /*4870*/  MUFU.EX2 R64, R64 ;  /* 0x0000004000407308 */ /* 0x000fe20000000800 */
[----:B------:R-:W0:Y:S07]  /*4880*/  SHFL.BFLY PT, R0, R85, 0x1, 0x1f ;  /* 0x0c201f0055007f89 */ /* 0x000e2e00000e0000 */
[----:B------:R-:W-:Y:S01]  /*4890*/  MUFU.EX2 R65, R65 ;  /* 0x0000004100417308 */ /* 0x000fe20000000800 */
[----:B-1----:R-:W-:-:S04]  /*48a0*/  F2FP.SATFINITE.E4M3.F32.PACK_AB_MERGE_C R144, R61, R60, RZ ;  /* 0x0000003c3d90723e */ /* 0x002fc800048070ff */
[----:B------:R-:W-:-:S03]  /*48b0*/  F2FP.SATFINITE.E4M3.F32.PACK_AB_MERGE_C R144, R57, R56, R144 ;  /* 0x000000383990723e */ /* 0x000fc60004807090 */
[----:B------:R-:W-:Y:S08]  /*48c0*/  MUFU.EX2 R68, R68 ;  /* 0x0000004400447308 */ /* 0x000ff00000000800 */
[----:B------:R-:W1:Y:S01]  /*48d0*/  MUFU.EX2 R69, R69 ;  /* 0x0000004500457308 */ /* 0x000e620000000800 */
[----:B0-----:R-:W-:Y:S01]  /*48e0*/  FMNMX.FTZ R0, R85, R0, !PT ;  /* 0x0000000055007209 */ /* 0x001fe20007810000 */
[----:B------:R-:W-:-:S03]  /*48f0*/  IMAD.U32 R85, RZ, RZ, UR41 ;  /* 0x00000029ff557e24 */ /* 0x000fc6000f8e00ff */
[C---:B------:R-:W-:Y:S01]  /*4900*/  FSETP.NEU.FTZ.AND P1, PT, R0.reuse, -INF , PT ;  /* 0xff8000000000780b */ /* 0x040fe20003f3d000 */
[----:B------:R-:W-:-:S01]  /*4910*/  FFMA.FTZ R80, R0, R85, -8 ;  /* 0xc100000000507423 */ /* 0x000fc20000010055 */
[----:B------:R-:W-:Y:S01]  /*4920*/  FFMA.FTZ R85, R37, UR41, -R106 ;  /* 0x0000002925557c23 */ /* 0x000fe2000801086a */
[----:B------:R-:W-:Y:S03]  /*4930*/  MUFU.EX2 R44, R44 ;  /* 0x0000002c002c7308 */ /* 0x000fe60000000800 */
[----:B------:R-:W-:Y:S02]  /*4940*/  FSEL R37, R80, RZ, P1 ;  /* 0x000000ff50257208 */ /* 0x000fe40000800000 */
[----:B------:R-:W-:Y:S02]  /*4950*/  PLOP3.LUT P1, PT, PT, PT, UP0, 0x40, 0x0 ;  /* 0x000000000000781c */ /* 0x000fe40003f2e808 */
[----:B-1----:R-:W-:Y:S01]  /*4960*/  F2FP.SATFINITE.E4M3.F32.PACK_AB_MERGE_C R146, R69, R68, RZ ;  /* 0x000000444592723e */ /* 0x002fe200048070ff */
[--C-:B------:R-:W-:Y:S01]  /*4970*/  FFMA.FTZ R80, R90, UR41, -R37.reuse ;  /* 0x000000295a507c23 */ /* 0x100fe20008010825 */
[----:B------:R-:W-:-:S01]  /*4980*/  FFMA.FTZ R89, R91, UR41, -R37 ;  /* 0x000000295b597c23 */ /* 0x000fc20008010825 */
[--C-:B------:R-:W-:Y:S01]  /*4990*/  FFMA.FTZ R84, R94, UR41, -R37.reuse ;  /* 0x000000295e547c23 */ /* 0x100fe20008010825 */
[----:B------:R-:W-:-:S01]  /*49a0*/  FFMA.FTZ R97, R79, UR41, -R37 ;  /* 0x000000294f617c23 */ /* 0x000fc20008010825 */
[--C-:B------:R-:W-:Y:S01]  /*49b0*/  FFMA.FTZ R79, R82, UR41, -R37.reuse ;  /* 0x00000029524f7c23 */ /* 0x100fe20008010825 */
[----:B------:R-:W-:-:S01]  /*49c0*/  FFMA.FTZ R82, R83, UR41, -R37 ;  /* 0x0000002953527c23 */ /* 0x000fc20008010825 */
        /* <DEDUP_REMOVED lines=8> */
[----:B------:R-:W0:Y:S01]  /*4a50*/  MUFU.EX2 R89, R89 ;  /* 0x0000005900597308 */ /* 0x000e220000000800 */
[----:B------:R-:W-:-:S01]  /*4a60*/  FFMA.FTZ R88, R98, UR41, -R37 ;  /* 0x0000002962587c23 */ /* 0x000fc20008010825 */
[--C-:B------:R-:W-:Y:S01]  /*4a70*/  FFMA.FTZ R66, R67, UR41, -R37.reuse ;  /* 0x0000002943427c23 */ /* 0x100fe20008010825 */
[----:B------:R-:W-:-:S01]  /*4a80*/  FFMA.FTZ R67, R70, UR41, -R37 ;  /* 0x0000002946437c23 */ /* 0x000fc20008010825 */
[----:B------:R-:W-:Y:S01]  /*4a90*/  FADD.FTZ R70, R6, R99 ;  /* 0x0000006306467221 */ /* 0x000fe20000010000 */
[----:B------:R-:W-:-:S01]  /*4aa0*/  FFMA.FTZ R90, R102, UR41, -R37 ;  /* 0x00000029665a7c23 */ /* 0x000fc20008010825 */
[--C-:B------:R-:W-:Y:S01]  /*4ab0*/  FFMA.FTZ R95, R103, UR41, -R37.reuse ;  /* 0x00000029675f7c23 */ /* 0x100fe20008010825 */
[----:B------:R-:W-:-:S01]  /*4ac0*/  FFMA.FTZ R74, R74, UR41, -R37 ;  /* 0x000000294a4a7c23 */ /* 0x000fc20008010825 */
[----:B------:R-:W1:Y:S01]  /*4ad0*/  MUFU.EX2 R84, R84 ;  /* 0x0000005400547308 */ /* 0x000e620000000800 */
[----:B------:R-:W-:-:S01]  /*4ae0*/  FADD.FTZ R99, R11, R70 ;  /* 0x000000460b637221 */ /* 0x000fc20000010000 */
[--C-:B------:R-:W-:Y:S01]  /*4af0*/  FFMA.FTZ R70, R71, UR41, -R37.reuse ;  /* 0x0000002947467c23 */ /* 0x100fe20008010825 */
[----:B------:R-:W-:-:S01]  /*4b00*/  FFMA.FTZ R75, R75, UR41, -R37 ;  /* 0x000000294b4b7c23 */ /* 0x000fc20008010825 */
[----:B------:R-:W-:Y:S01]  /*4b10*/  FFMA.FTZ R78, R78, UR41, -R37 ;  /* 0x000000294e4e7c23 */ /* 0x000fe20008010825 */
[----:B------:R-:W-:-:S01]  /*4b20*/  FADD.FTZ R92, R10, R99 ;  /* 0x000000630a5c7221 */ /* 0x000fc20000010000 */
[--C-:B------:R-:W-:Y:S01]  /*4b30*/  FFMA.FTZ R58, R58, UR41, -R37.reuse ;  /* 0x000000293a3a7c23 */ /* 0x100fe20008010825 */
[----:B------:R-:W-:-:S01]  /*4b40*/  FFMA.FTZ R59, R59, UR41, -R37 ;  /* 0x000000293b3b7c23 */ /* 0x000fc20008010825 */
[----:B------:R-:W2:Y:S01]  /*4b50*/  MUFU.EX2 R91, R91 ;  /* 0x0000005b005b7308 */ /* 0x000ea20000000800 */
[----:B0-----:R-:W-:-:S01]  /*4b60*/  FADD.FTZ R71, R80, R89 ;  /* 0x0000005950477221 */ /* 0x001fc20000010000 */
[----:B------:R-:W-:Y:S01]  /*4b70*/  FADD.FTZ R99, R13, R92 ;  /* 0x0000005c0d637221 */ /* 0x000fe20000010000 */
[----:B------:R-:W-:-:S01]  /*4b80*/  FFMA.FTZ R62, R62, UR41, -R37 ;  /* 0x000000293e3e7c23 */ /* 0x000fc20008010825 */
[--C-:B------:R-:W-:Y:S01]  /*4b90*/  FFMA.FTZ R42, R42, UR41, -R37.reuse ;  /* 0x000000292a2a7c23 */ /* 0x100fe20008010825 */
[----:B------:R-:W-:-:S01]  /*4ba0*/  FFMA.FTZ R43, R43, UR41, -R37 ;  /* 0x000000292b2b7c23 */ /* 0x000fc20008010825 */
[----:B------:R-:W-:Y:S01]  /*4bb0*/  FADD.FTZ R94, R12, R99 ;  /* 0x000000630c5e7221 */ /* 0x000fe20000010000 */
[----:B------:R-:W-:-:S01]  /*4bc0*/  FFMA.FTZ R46, R46, UR41, -R37 ;  /* 0x000000292e2e7c23 */ /* 0x000fc20008010825 */
[----:B------:R-:W0:Y:S01]  /*4bd0*/  MUFU.EX2 R88, R88 ;  /* 0x0000005800587308 */ /* 0x000e220000000800 */
[----:B-1----:R-:W-:-:S01]  /*4be0*/  FADD.FTZ R92, R84, R71 ;  /* 0x00000047545c7221 */ /* 0x002fc20000010000 */
[----:B------:R-:W-:Y:S01]  /*4bf0*/  FADD.FTZ R99, R15, R94 ;  /* 0x0000005e0f637221 */ /* 0x000fe20000010000 */
[----:B------:R-:W-:-:S01]  /*4c00*/  FFMA.FTZ R4, R50, UR41, -R37 ;  /* 0x0000002932047c23 */ /* 0x000fc20008010825 */
[--C-:B------:R-:W-:Y:S01]  /*4c10*/  FFMA.FTZ R5, R51, UR41, -R37.reuse ;  /* 0x0000002933057c23 */ /* 0x100fe20008010825 */
[----:B------:R-:W-:-:S01]  /*4c20*/  FFMA.FTZ R54, R54, UR41, -R37 ;  /* 0x0000002936367c23 */ /* 0x000fc20008010825 */
[----:B------:R-:W-:Y:S01]  /*4c30*/  FADD.FTZ R94, R14, R99 ;  /* 0x000000630e5e7221 */ /* 0x000fe20000010000 */
[----:B------:R-:W-:-:S01]  /*4c40*/  FFMA.FTZ R55, R55, UR41, -R37 ;  /* 0x0000002937377c23 */ /* 0x000fc20008010825 */
        /* <DEDUP_REMOVED lines=9> */
[----:B0-----:R-:W-:-:S01]  /*4ce0*/  FADD.FTZ R92, R88, R71 ;  /* 0x00000047585c7221 */ /* 0x001fc20000010000 */
[--C-:B------:R-:W-:Y:S01]  /*4cf0*/  FFMA.FTZ R35, R35, UR41, -R37.reuse ;  /* 0x0000002923237c23 */ /* 0x100fe20008010825 */
[----:B------:R-:W-:-:S01]  /*4d00*/  FFMA.FTZ R38, R38, UR41, -R37 ;  /* 0x0000002926267c23 */ /* 0x000fc20008010825 */
[----:B------:R-:W-:-:S02]  /*4d10*/  F2FP.SATFINITE.E4M3.F32.PACK_AB_MERGE_C R84, R91, R84, RZ ;  /* 0x000000545b54723e */ /* 0x000fc400048070ff */
[----:B------:R-:W-:Y:S02]  /*4d20*/  F2FP.SATFINITE.E4M3.F32.PACK_AB_MERGE_C R146, R65, R64, R146 ;  /* 0x000000404192723e */ /* 0x000fe40004807092 */
[----:B------:R-:W0:Y:S01]  /*4d30*/  MUFU.EX2 R95, R95 ;  /* 0x0000005f005f7308 */ /* 0x000e220000000800 */
[----:B-1----:R-:W-:-:S01]  /*4d40*/  FADD.FTZ R71, R93, R92 ;  /* 0x0000005c5d477221 */ /* 0x002fc20000010000 */
[----:B------:R-:W-:-:S06]  /*4d50*/  F2FP.SATFINITE.E4M3.F32.PACK_AB_MERGE_C R153, R89, R80, R84 ;  /* 0x000000505999723e */ /* 0x000fcc0004807054 */
[----:B------:R-:W1:Y:S01]  /*4d60*/  MUFU.EX2 R74, R74 ;  /* 0x0000004a004a7308 */ /* 0x000e620000000800 */
[----:B--2---:R-:W-:-:S01]  /*4d70*/  FADD.FTZ R92, R90, R71 ;  /* 0x000000475a5c7221 */ /* 0x004fc20000010000 */
[----:B------:R-:W-:-:S06]  /*4d80*/  FADD.FTZ R71, R73, R94 ;  /* 0x0000005e49477221 */ /* 0x000fcc0000010000 */
[----:B------:R-:W2:Y:S01]  /*4d90*/  MUFU.EX2 R75, R75 ;  /* 0x0000004b004b7308 */ /* 0x000ea20000000800 */
[----:B0-----:R-:W-:-:S01]  /*4da0*/  FADD.FTZ R11, R95, R92 ;  /* 0x0000005c5f0b7221 */ /* 0x001fc20000010000 */
[----:B------:R-:W-:Y:S01]  /*4db0*/  FADD.FTZ R92, R72, R71 ;  /* 0x00000047485c7221 */ /* 0x000fe20000010000 */
[----:B------:R-:W-:-:S04]  /*4dc0*/  F2FP.SATFINITE.E4M3.F32.PACK_AB_MERGE_C R90, R95, R90, RZ ;  /* 0x0000005a5f5a723e */ /* 0x000fc800048070ff */
[----:B------:R-:W-:Y:S01]  /*4dd0*/  F2FP.SATFINITE.E4M3.F32.PACK_AB_MERGE_C R155, R93, R88, R90 ;  /* 0x000000585d9b723e */ /* 0x000fe2000480705a */
[----:B------:R-:W0:Y:S01]  /*4de0*/  MUFU.EX2 R78, R78 ;  /* 0x0000004e004e7308 */ /* 0x000e220000000800 */
[----:B-1----:R-:W-:-:S01]  /*4df0*/  FADD.FTZ R12, R74, R11 ;  /* 0x0000000b4a0c7221 */ /* 0x002fc20000010000 */
[----:B------:R-:W-:Y:S01]  /*4e00*/  FFMA.FTZ R11, R47, UR41, -R37 ;  /* 0x000000292f0b7c23 */ /* 0x000fe20008010825 */
[----:B------:R-:W-:-:S04]  /*4e10*/  FADD.FTZ R47, R77, R92 ;  /* 0x0000005c4d2f7221 */ /* 0x000fc80000010000 */
[----:B------:R-:W-:Y:S01]  /*4e20*/  FADD.FTZ R20, R76, R47 ;  /* 0x0000002f4c147221 */ /* 0x000fe20000010000 */
[----:B------:R-:W1:Y:S01]  /*4e30*/  MUFU.EX2 R97, R97 ;  /* 0x0000006100617308 */ /* 0x000e620000000800 */
[----:B--2---:R-:W-:-:S02]  /*4e40*/  FADD.FTZ R15, R75, R12 ;  /* 0x0000000c4b0f7221 */ /* 0x004fc40000010000 */
[----:B------:R-:W-:-:S05]  /*4e50*/  FADD.FTZ R81, R81, R20 ;  /* 0x0000001451517221 */ /* 0x000fca0000010000 */
[----:B------:R-:W2:Y:S01]  /*4e60*/  MUFU.EX2 R79, R79 ;  /* 0x0000004f004f7308 */ /* 0x000ea20000000800 */
[----:B0-----:R-:W-:-:S07]  /*4e70*/  FADD.FTZ R12, R78, R15 ;  /* 0x0000000f4e0c7221 */ /* 0x001fce0000010000 */
[----:B------:R-:W0:Y:S01]  /*4e80*/  MUFU.EX2 R82, R82 ;  /* 0x0000005200527308 */ /* 0x000e220000000800 */
[----:B-1----:R-:W-:-:S01]  /*4e90*/  FADD.FTZ R12, R97, R12 ;  /* 0x0000000c610c7221 */ /* 0x002fc20000010000 */
[----:B------:R-:W-:-:S04]  /*4ea0*/  F2FP.SATFINITE.E4M3.F32.PACK_AB_MERGE_C R78, R97, R78, RZ ;  /* 0x0000004e614e723e */ /* 0x000fc800048070ff */
[----:B------:R-:W-:Y:S02]  /*4eb0*/  F2FP.SATFINITE.E4M3.F32.PACK_AB_MERGE_C R149, R75, R74, R78 ;  /* 0x0000004a4b95723e */ /* 0x000fe4000480704e */
[----:B------:R-:W1:Y:S01]  /*4ec0*/  MUFU.EX2 R83, R83 ;  /* 0x0000005300537308 */ /* 0x000e620000000800 */
[----:B--2---:R-:W-:-:S01]  /*4ed0*/  FADD.FTZ R13, R79, R12 ;  /* 0x0000000c4f0d7221 */ /* 0x004fc20000010000 */
[----:B------:R-:W-:-:S04]  /*4ee0*/  FADD.FTZ R12, R56, R81 ;  /* 0x00000051380c7221 */ /* 0x000fc80000010000 */
[----:B------:R-:W-:Y:S02]  /*4ef0*/  FADD.FTZ R15, R57, R12 ;  /* 0x0000000c390f7221 */ /* 0x000fe40000010000 */
[----:B------:R-:W2:Y:S01]  /*4f00*/  MUFU.EX2 R86, R86 ;  /* 0x0000005600567308 */ /* 0x000ea20000000800 */
[----:B0-----:R-:W-:-:S07]  /*4f10*/  FADD.FTZ R10, R82, R13 ;  /* 0x0000000d520a7221 */ /* 0x001fce0000010000 */
[----:B------:R-:W0:Y:S01]  /*4f20*/  MUFU.EX2 R58, R58 ;  /* 0x0000003a003a7308 */ /* 0x000e220000000800 */
[----:B-1----:R-:W-:-:S01]  /*4f30*/  FADD.FTZ R13, R83, R10 ;  /* 0x0000000a530d7221 */ /* 0x002fc20000010000 */
[----:B------:R-:W-:-:S04]  /*4f40*/  FADD.FTZ R10, R60, R15 ;  /* 0x0000000f3c0a7221 */ /* 0x000fc80000010000 */
[----:B------:R-:W-:Y:S02]  /*4f50*/  FADD.FTZ R61, R61, R10 ;  /* 0x0000000a3d3d7221 */ /* 0x000fe40000010000 */
[----:B------:R-:W1:Y:S01]  /*4f60*/  MUFU.EX2 R59, R59 ;  /* 0x0000003b003b7308 */ /* 0x000e620000000800 */
[----:B--2---:R-:W-:-:S01]  /*4f70*/  FADD.FTZ R13, R86, R13 ;  /* 0x0000000d560d7221 */ /* 0x004fc20000010000 */
[----:B------:R-:W-:Y:S01]  /*4f80*/  FADD.FTZ R12, R64, R61 ;  /* 0x0000003d400c7221 */ /* 0x000fe20000010000 */
[----:B------:R-:W-:-:S03]  /*4f90*/  F2FP.SATFINITE.E4M3.F32.PACK_AB_MERGE_C R83, R86, R83, RZ ;  /* 0x000000535653723e */ /* 0x000fc600048070ff */
[----:B------:R-:W-:Y:S01]  /*4fa0*/  FADD.FTZ R15, R65, R12 ;  /* 0x0000000c410f7221 */ /* 0x000fe20000010000 */
[----:B------:R-:W-:Y:S01]  /*4fb0*/  F2FP.SATFINITE.E4M3.F32.PACK_AB_MERGE_C R151, R82, R79, R83 ;  /* 0x0000004f5297723e */ /* 0x000fe20004807053 */
[----:B------:R-:W2:Y:S01]  /*4fc0*/  MUFU.EX2 R62, R62 ;  /* 0x0000003e003e7308 */ /* 0x000ea20000000800 */
[----:B0-----:R-:W-:-:S01]  /*4fd0*/  FADD.FTZ R10, R58, R13 ;  /* 0x0000000d3a0a7221 */ /* 0x001fc20000010000 */
[----:B------:R-:W-:-:S04]  /*4fe0*/  FADD.FTZ R68, R68, R15 ;  /* 0x0000000f44447221 */ /* 0x000fc80000010000 */
[----:B------:R-:W-:Y:S02]  /*4ff0*/  FADD.FTZ R69, R69, R68 ;  /* 0x0000004445457221 */ /* 0x000fe40000010000 */
[----:B------:R-:W0:Y:S01]  /*5000*/  MUFU.EX2 R87, R87 ;  /* 0x0000005700577308 */ /* 0x000e220000000800 */
[----:B-1----:R-:W-:-:S01]  /*5010*/  FADD.FTZ R13, R59, R10 ;  /* 0x0000000a3b0d7221 */ /* 0x002fc20000010000 */
[--C-:B------:R-:W-:Y:S01]  /*5020*/  FFMA.FTZ R10, R26, UR41, -R37.reuse ;  /* 0x000000291a0a7c23 */ /* 0x100fe20008010825 */
[----:B------:R-:W-:-:S05]  /*5030*/  FFMA.FTZ R37, R39, UR41, -R37 ;  /* 0x0000002927257c23 */ /* 0x000fca0008010825 */
[----:B------:R-:W1:Y:S01]  /*5040*/  MUFU.EX2 R63, R63 ;  /* 0x0000003f003f7308 */ /* 0x000e620000000800 */
[----:B--2---:R-:W-:-:S07]  /*5050*/  FADD.FTZ R12, R62, R13 ;  /* 0x0000000d3e0c7221 */ /* 0x004fce0000010000 */
[----:B------:R-:W2:Y:S01]  /*5060*/  MUFU.EX2 R66, R66 ;  /* 0x0000004200427308 */ /* 0x000ea20000000800 */
[----:B0-----:R-:W-:-:S01]  /*5070*/  FADD.FTZ R12, R87, R12 ;  /* 0x0000000c570c7221 */ /* 0x001fc20000010000 */
[----:B------:R-:W-:-:S04]  /*5080*/  F2FP.SATFINITE.E4M3.F32.PACK_AB_MERGE_C R62, R87, R62, RZ ;  /* 0x0000003e573e723e */ /* 0x000fc800048070ff */
[----:B------:R-:W-:Y:S02]  /*5090*/  F2FP.SATFINITE.E4M3.F32.PACK_AB_MERGE_C R145, R59, R58, R62 ;  /* 0x0000003a3b91723e */ /* 0x000fe4000480703e */
[----:B------:R-:W0:Y:S01]  /*50a0*/  MUFU.EX2 R67, R67 ;  /* 0x0000004300437308 */ /* 0x000e220000000800 */
[----:B-1----:R-:W-:-:S07]  /*50b0*/  FADD.FTZ R13, R63, R12 ;  /* 0x0000000c3f0d7221 */ /* 0x002fce0000010000 */
[----:B------:R-:W1:Y:S01]  /*50c0*/  MUFU.EX2 R45, R45 ;  /* 0x0000002d002d7308 */ /* 0x000e620000000800 */
[----:B--2---:R-:W-:-:S07]  /*50d0*/  FADD.FTZ R12, R66, R13 ;  /* 0x0000000d420c7221 */ /* 0x004fce0000010000 */
[----:B------:R-:W2:Y:S01]  /*50e0*/  MUFU.EX2 R70, R70 ;  /* 0x0000004600467308 */ /* 0x000ea20000000800 */
[----:B0-----:R-:W-:-:S07]  /*50f0*/  FADD.FTZ R13, R67, R12 ;  /* 0x0000000c430d7221 */ /* 0x001fce0000010000 */
[----:B------:R-:W-:Y:S01]  /*5100*/  MUFU.EX2 R40, R40 ;  /* 0x0000002800287308 */ /* 0x000fe20000000800 */
[----:B-1----:R-:W-:-:S07]  /*5110*/  F2FP.SATFINITE.E4M3.F32.PACK_AB_MERGE_C R140, R45, R44, RZ ;  /* 0x0000002c2d8c723e */ /* 0x002fce00048070ff */
[----:B------:R-:W0:Y:S01]  /*5120*/  MUFU.EX2 R41, R41 ;  /* 0x0000002900297308 */ /* 0x000e220000000800 */
[----:B--2---:R-:W-:-:S01]  /*5130*/  FADD.FTZ R13, R70, R13 ;  /* 0x0000000d460d7221 */ /* 0x004fc20000010000 */
[----:B------:R-:W-:-:S04]  /*5140*/  F2FP.SATFINITE.E4M3.F32.PACK_AB_MERGE_C R67, R70, R67, RZ ;  /* 0x000000434643723e */ /* 0x000fc800048070ff */
[----:B------:R-:W-:Y:S02]  /*5150*/  F2FP.SATFINITE.E4M3.F32.PACK_AB_MERGE_C R147, R66, R63, R67 ;  /* 0x0000003f4293723e */ /* 0x000fe40004807043 */
[----:B------:R-:W1:Y:S08]  /*5160*/  MUFU.EX2 R42, R42 ;  /* 0x0000002a002a7308 */ /* 0x000e700000000800 */
[----:B------:R-:W2:Y:S01]  /*5170*/  MUFU.EX2 R43, R43 ;  /* 0x0000002b002b7308 */ /* 0x000ea20000000800 */
[----:B0-----:R-:W-:Y:S01]  /*5180*/  F2FP.SATFINITE.E4M3.F32.PACK_AB_MERGE_C R140, R41, R40, R140 ;  /* 0x00000028298c723e */ /* 0x001fe2000480708c */
[----:B------:R-:W-:-:S04]  /*5190*/  FADD.FTZ R40, R40, R69 ;  /* 0x0000004528287221 */ /* 0x000fc80000010000 */
[----:B------:R-:W-:Y:S02]  /*51a0*/  FADD.FTZ R41, R41, R40 ;  /* 0x0000002829297221 */ /* 0x000fe40000010000 */
[----:B------:R-:W0:Y:S01]  /*51b0*/  MUFU.EX2 R6, R46 ;  /* 0x0000002e00067308 */ /* 0x000e220000000800 */
[----:B-1----:R-:W-:-:S01]  /*51c0*/  FADD.FTZ R12, R42, R13 ;  /* 0x0000000d2a0c7221 */ /* 0x002fc20000010000 */
[----:B------:R-:W-:-:S04]  /*51d0*/  FADD.FTZ R44, R44, R41 ;  /* 0x000000292c2c7221 */ /* 0x000fc80000010000 */
[----:B------:R-:W-:Y:S02]  /*51e0*/  FADD.FTZ R45, R45, R44 ;  /* 0x0000002c2d2d7221 */ /* 0x000fe40000010000 */
[----:B------:R-:W-:Y:S01]  /*51f0*/  MUFU.EX2 R52, R52 ;  /* 0x0000003400347308 */ /* 0x000fe20000000800 */
[----:B--2---:R-:W-:-:S07]  /*5200*/  FADD.FTZ R13, R43, R12 ;  /* 0x0000000c2b0d7221 */ /* 0x004fce0000010000 */
[----:B------:R-:W1:Y:S01]  /*5210*/  MUFU.EX2 R53, R53 ;  /* 0x0000003500357308 */ /* 0x000e620000000800 */
[----:B0-----:R-:W-:-:S07]  /*5220*/  FADD.FTZ R12, R6, R13 ;  /* 0x0000000d060c7221 */ /* 0x001fce0000010000 */
[----:B------:R-:W0:Y:S08]  /*5230*/  MUFU.EX2 R11, R11 ;  /* 0x0000000b000b7308 */ /* 0x000e300000000800 */
[----:B------:R-:W-:Y:S01]  /*5240*/  MUFU.EX2 R48, R48 ;  /* 0x0000003000307308 */ /* 0x000fe20000000800 */
[----:B-1----:R-:W-:-:S07]  /*5250*/  F2FP.SATFINITE.E4M3.F32.PACK_AB_MERGE_C R14, R53, R52, RZ ;  /* 0x00000034350e723e */ /* 0x002fce00048070ff */
[----:B------:R-:W1:Y:S01]  /*5260*/  MUFU.EX2 R49, R49 ;  /* 0x0000003100317308 */ /* 0x000e620000000800 */
[----:B0-----:R-:W-:-:S07]  /*5270*/  FADD.FTZ R13, R11, R12 ;  /* 0x0000000c0b0d7221 */ /* 0x001fce0000010000 */
[----:B------:R-:W0:Y:S08]  /*5280*/  MUFU.EX2 R4, R4 ;  /* 0x0000000400047308 */ /* 0x000e300000000800 */
[----:B------:R-:W2:Y:S01]  /*5290*/  MUFU.EX2 R5, R5 ;  /* 0x0000000500057308 */ /* 0x000ea20000000800 */
[----:B-1----:R-:W-:Y:S01]  /*52a0*/  F2FP.SATFINITE.E4M3.F32.PACK_AB_MERGE_C R142, R49, R48, R14 ;  /* 0x00000030318e723e */ /* 0x002fe2000480700e */
[----:B------:R-:W-:-:S04]  /*52b0*/  FADD.FTZ R48, R48, R45 ;  /* 0x0000002d30307221 */ /* 0x000fc80000010000 */
[----:B------:R-:W-:Y:S02]  /*52c0*/  FADD.FTZ R49, R49, R48 ;  /* 0x0000003031317221 */ /* 0x000fe40000010000 */
[----:B------:R-:W1:Y:S01]  /*52d0*/  MUFU.EX2 R54, R54 ;  /* 0x0000003600367308 */ /* 0x000e620000000800 */
[----:B0-----:R-:W-:-:S01]  /*52e0*/  FADD.FTZ R12, R4, R13 ;  /* 0x0000000d040c7221 */ /* 0x001fc20000010000 */
[----:B------:R-:W-:-:S04]  /*52f0*/  FADD.FTZ R52, R52, R49 ;  /* 0x0000003134347221 */ /* 0x000fc80000010000 */
[----:B------:R-:W-:Y:S02]  /*5300*/  FADD.FTZ R53, R53, R52 ;  /* 0x0000003435357221 */ /* 0x000fe40000010000 */
[----:B------:R-:W-:Y:S01]  /*5310*/  MUFU.EX2 R28, R28 ;  /* 0x0000001c001c7308 */ /* 0x000fe20000000800 */
[----:B--2---:R-:W-:-:S01]  /*5320*/  FADD.FTZ R13, R5, R12 ;  /* 0x0000000c050d7221 */ /* 0x004fc20000010000 */
[----:B------:R-:W-:-:S04]  /*5330*/  F2FP.SATFINITE.E4M3.F32.PACK_AB_MERGE_C R12, R11, R6, RZ ;  /* 0x000000060b0c723e */ /* 0x000fc800048070ff */
[----:B------:R-:W-:Y:S02]  /*5340*/  F2FP.SATFINITE.E4M3.F32.PACK_AB_MERGE_C R141, R43, R42, R12 ;  /* 0x0000002a2b8d723e */ /* 0x000fe4000480700c */
[----:B------:R-:W0:Y:S01]  /*5350*/  MUFU.EX2 R29, R29 ;  /* 0x0000001d001d7308 */ /* 0x000e220000000800 */
[----:B-1----:R-:W-:-:S07]  /*5360*/  FADD.FTZ R6, R54, R13 ;  /* 0x0000000d36067221 */ /* 0x002fce0000010000 */
[----:B------:R-:W1:Y:S08]  /*5370*/  MUFU.EX2 R55, R55 ;  /* 0x0000003700377308 */ /* 0x000e700000000800 */
[----:B------:R-:W-:Y:S01]  /*5380*/  MUFU.EX2 R24, R24 ;  /* 0x0000001800187308 */ /* 0x000fe20000000800 */
[----:B0-----:R-:W-:-:S07]  /*5390*/  F2FP.SATFINITE.E4M3.F32.PACK_AB_MERGE_C R14, R29, R28, RZ ;  /* 0x0000001c1d0e723e */ /* 0x001fce00048070ff */
[----:B------:R-:W0:Y:S01]  /*53a0*/  MUFU.EX2 R25, R25 ;  /* 0x0000001900197308 */ /* 0x000e220000000800 */
[C---:B-1----:R-:W-:Y:S01]  /*53b0*/  F2FP.SATFINITE.E4M3.F32.PACK_AB_MERGE_C R54, R55.reuse, R54, RZ ;  /* 0x000000363736723e */ /* 0x042fe200048070ff */
[----:B------:R-:W-:-:S03]  /*53c0*/  FADD.FTZ R55, R55, R6 ;  /* 0x0000000637377221 */ /* 0x000fc60000010000 */
[----:B------:R-:W-:-:S03]  /*53d0*/  F2FP.SATFINITE.E4M3.F32.PACK_AB_MERGE_C R143, R5, R4, R54 ;  /* 0x00000004058f723e */ /* 0x000fc60004807036 */
        /* <DEDUP_REMOVED lines=17> */
[C---:B0-----:R-:W-:Y:S01]  /*54f0*/  F2FP.SATFINITE.E4M3.F32.PACK_AB_MERGE_C R30, R31.reuse, R30, RZ ;  /* 0x0000001e1f1e723e */ /* 0x041fe200048070ff */
[----:B------:R-:W-:-:S03]  /*5500*/  FADD.FTZ R31, R31, R6 ;  /* 0x000000061f1f7221 */ /* 0x000fc60000010000 */
[----:B------:R-:W-:-:S03]  /*5510*/  F2FP.SATFINITE.E4M3.F32.PACK_AB_MERGE_C R137, R27, R10, R30 ;  /* 0x0000000a1b89723e */ /* 0x000fc6000480701e */
[----:B------:R-:W0:Y:S08]  /*5520*/  MUFU.EX2 R34, R34 ;  /* 0x0000002200227308 */ /* 0x000e300000000800 */
[----:B------:R-:W2:Y:S01]  /*5530*/  MUFU.EX2 R35, R35 ;  /* 0x0000002300237308 */ /* 0x000ea20000000800 */
[----:B-1----:R-:W-:Y:S01]  /*5540*/  F2FP.SATFINITE.E4M3.F32.PACK_AB_MERGE_C R138, R33, R32, R11 ;  /* 0x00000020218a723e */ /* 0x002fe2000480700b */
[----:B------:R-:W-:-:S04]  /*5550*/  FADD.FTZ R32, R32, R29 ;  /* 0x0000001d20207221 */ /* 0x000fc80000010000 */
[----:B------:R-:W-:Y:S02]  /*5560*/  FADD.FTZ R33, R33, R32 ;  /* 0x0000002021217221 */ /* 0x000fe40000010000 */
[----:B------:R-:W-:Y:S01]  /*5570*/  MUFU.EX2 R38, R38 ;  /* 0x0000002600267308 */ /* 0x000fe20000000800 */
[----:B0-----:R-:W-:-:S07]  /*5580*/  FADD.FTZ R6, R34, R31 ;  /* 0x0000001f22067221 */ /* 0x001fce0000010000 */
[----:B------:R-:W0:Y:S01]  /*5590*/  MUFU.EX2 R37, R37 ;  /* 0x0000002500257308 */ /* 0x000e220000000800 */
[----:B--2---:R-:W-:-:S01]  /*55a0*/  FADD.FTZ R11, R35, R6 ;  /* 0x00000006230b7221 */ /* 0x004fc20000010000 */
[----:B------:R-:W-:-:S04]  /*55b0*/  FADD.FTZ R6, R36, R33 ;  /* 0x0000002124067221 */ /* 0x000fc80000010000 */
[----:B------:R-:W-:Y:S01]  /*55c0*/  FADD.FTZ R6, R85, R6 ;  /* 0x0000000655067221 */ /* 0x000fe20000010000 */
[----:B0-----:R-:W-:Y:S01]  /*55d0*/  F2FP.SATFINITE.E4M3.F32.PACK_AB_MERGE_C R4, R37, R38, RZ ;  /* 0x000000262504723e */ /* 0x001fe200048070ff */
[----:B------:R-:W-:-:S03]  /*55e0*/  FADD.FTZ R38, R38, R11 ;  /* 0x0000000b26267221 */ /* 0x000fc60000010000 */
[----:B------:R-:W-:Y:S01]  /*55f0*/  F2FP.SATFINITE.E4M3.F32.PACK_AB_MERGE_C R139, R35, R34, R4 ;  /* 0x00000022238b723e */ /* 0x000fe20004807004 */
[----:B------:R-:W-:-:S01]  /*5600*/  FADD.FTZ R5, R37, R38 ;  /* 0x0000002625057221 */ /* 0x000fc20000010000 */
        /* <DEDUP_REMOVED lines=13> */
.L_x_851:
[----:B------:R-:W-:-:S11]  /*56e0*/  UISETP.NE.AND UP1, UPT, UR7, 0x1, UPT ;  /* 0x000000010700788c */ /* 0x000fd6000bf25270 */
[----:B------:R-:W-:Y:S02]  /*56f0*/  @UP1 ULDC.64 UR14, c[0x0][0x9e8] ;  /* 0x00027a00000e1ab9 */ /* 0x000fe40000000a00 */
[----:B------:R-:W-:-:S04]  /*5700*/  UIMAD.WIDE.U32 UR10, UR12, UR14, URZ ;  /* 0x0000000e0c0a72a5 */ /* 0x000fc8000f8e003f */
[----:B------:R-:W-:-:S12]  /*5710*/  @UP1 USHF.R.U32.HI UR12, URZ, UR15, UR11 ;  /* 0x0000000f3f0c1299 */ /* 0x000fd8000801160b */
.L_x_852:
[----:B------:R-:W-:-:S04]  /*5720*/  UIMAD UR7, UR12, UR7, UR7 ;  /* 0x000000070c0772a4 */ /* 0x000fc8000f8e0207 */
[----:B------:R-:W-:-:S04]  /*5730*/  UISETP.LT.AND UP1, UPT, UR6, UR7, UPT ;  /* 0x000000070600728c */ /* 0x000fc8000bf21270 */
[----:B------:R-:W-:-:S12]  /*5740*/  USEL UR6, UR6, UR7, UP1 ;  /* 0x0000000706067287 */ /* 0x000fd80008800000 */
.L_x_850:
        /* <DEDUP_REMOVED lines=23> */
[----:B------:R-:W-:Y:S01]  /*58c0*/  IADD3 R10, R8, R18, -R19 ;  /* 0x00000012080a7210 */ /* 0x000fe20007ffe813 */
[----:B------:R-:W-:Y:S01]  /*58d0*/  IMAD.MOV.U32 R55, RZ, RZ, RZ ;  /* 0x000000ffff377224 */ /* 0x000fe200078e00ff */
[----:B------:R-:W-:Y:S01]  /*58e0*/  ULDC UR20, c[0x0][0x9e4] ;  /* 0x0002790000147ab9 */ /* 0x000fe20000000800 */
[----:B------:R-:W-:Y:S01]  /*58f0*/  ULDC UR21, c[0x0][0x9dc] ;  /* 0x0002770000157ab9 */ /* 0x000fe20000000800 */
[----:B------:R-:W-:Y:S01]  /*5900*/  LOP3.LUT R12, RZ, R10, RZ, 0x33, !PT ;  /* 0x0000000aff0c7212 */ /* 0x000fe200078e33ff */
[----:B------:R-:W-:Y:S01]  /*5910*/  VIADD R11, R10, 0x8 ;  /* 0x000000080a0b7836 */ /* 0x000fe20000000000 */
[----:B------:R-:W-:-:S04]  /*5920*/  ULDC UR22, c[0x0][0x9e0] ;  /* 0x0002780000167ab9 */ /* 0x000fc80000000800 */
[----:B------:R-:W-:-:S07]  /*5930*/  LOP3.LUT R13, RZ, R11, RZ, 0x33, !PT ;  /* 0x0000000bff0d7212 */ /* 0x000fce00078e33ff */
.L_x_871:
[----:B------:R-:W-:-:S04]  /*5940*/  UIADD3 UR25, UR37, 0x1, URZ ;  /* 0x0000000125197890 */ /* 0x000fc8000fffe03f */
[----:B------:R-:W-:-:S04]  /*5950*/  UISETP.NE.AND UP1, UPT, UR25, 0x2, UPT ;  /* 0x000000021900788c */ /* 0x000fc8000bf25270 */
[----:B------:R-:W-:Y:S02]  /*5960*/  USEL UR24, URZ, 0x1, UP1 ;  /* 0x000000013f187887 */ /* 0x000fe40008800000 */
[----:B------:R-:W-:Y:S02]  /*5970*/  USEL UR25, UR25, URZ, UP1 ;  /* 0x0000003f19197287 */ /* 0x000fe40008800000 */
[----:B------:R-:W-:Y:S01]  /*5980*/  ULOP3.LUT UR24, UR36, UR24, URZ, 0x3c, !UPT ;  /* 0x0000001824187292 */ /* 0x000fe2000f8e3c3f */
[----:B------:R-:W-:Y:S11]  /*5990*/  @!P0 BRA `(.L_x_854) ;  /* 0x0000000000048947 */ /* 0x000ff60003800000 */
[----:B------:R-:W-:Y:S01]  /*59a0*/  BPT.TRAP 0x1 ;  /* 0x000000040000795c */ /* 0x000fe20000300000 */
.L_x_854:
[----:B------:R-:W-:Y:S01]  /*59b0*/  ULEA UR23, UR25, UR45, 0x3 ;  /* 0x0000002d19177291 */ /* 0x000fe2000f8e183f */
[----:B------:R-:W-:-:S05]  /*59c0*/  IMAD.U32 R14, RZ, RZ, UR24 ;  /* 0x00000018ff0e7e24 */ /* 0x000fca000f8e00ff */
[----:B------:R-:W-:-:S04]  /*59d0*/  SHF.L.U32 R14, R14, 0x1f, RZ ;  /* 0x0000001f0e0e7819 */ /* 0x000fc800000006ff */
[----:B------:R0:W1:Y:S01]  /*59e0*/  SYNCS.PHASECHK.TRANS64.TRYWAIT P1, [UR23+0x13230], R14 ;  /* 0x0132300eff0075a7 */ /* 0x0000620008020157 */
[----:B------:R-:W-:Y:S05]  /*59f0*/  @!P0 BRA `(.L_x_855) ;  /* 0x0000000000048947 */ /* 0x000fea0003800000 */
[----:B------:R-:W-:Y:S01]  /*5a00*/  BPT.TRAP 0x1 ;  /* 0x000000040000795c */ /* 0x000fe20000300000 */
.L_x_855:
[----:B-1----:R-:W-:Y:S05]  /*5a10*/  @P1 BRA `(.L_x_856) ;  /* 0x0000000000081947 */ /* 0x002fea0003800000 */
[----:B------:R-:W1:Y:S02]  /*5a20*/  SYNCS.PHASECHK.TRANS64.TRYWAIT P1, [UR23+0x13230], R14 ;  /* 0x0132300eff0075a7 */ /* 0x000e640008020157 */
[----:B-1----:R-:W-:Y:S05]  /*5a30*/  @!P1 BRA `(.L_x_857) ;  /* 0x0000010c00b89947 */ /* 0x002fea0003800000 */
.L_x_856:
        /* <DEDUP_REMOVED lines=64> */
.L_x_858:
[----:B------:R-:W-:Y:S01]  /*5e40*/  ULEA UR11, UR37, UR45, 0x3 ;  /* 0x0000002d250b7291 */ /* 0x000fe2000f8e183f */
[----:B01----:R-:W-:-:S05]  /*5e50*/  IMAD.U32 R14, RZ, RZ, UR36 ;  /* 0x00000024ff0e7e24 */ /* 0x003fca000f8e00ff */
[----:B------:R-:W-:-:S04]  /*5e60*/  SHF.L.U32 R14, R14, 0x1f, RZ ;  /* 0x0000001f0e0e7819 */ /* 0x000fc800000006ff */
[----:B------:R0:W1:Y:S01]  /*5e70*/  SYNCS.PHASECHK.TRANS64.TRYWAIT P1, [UR11+0x13250], R14 ;  /* 0x0132500eff0075a7 */ /* 0x000062000802014b */
[----:B------:R-:W-:Y:S05]  /*5e80*/  @!P0 BRA `(.L_x_859) ;  /* 0x0000000000048947 */ /* 0x000fea0003800000 */
[----:B------:R-:W-:Y:S01]  /*5e90*/  BPT.TRAP 0x1 ;  /* 0x000000040000795c */ /* 0x000fe20000300000 */
.L_x_859:
[----:B-1----:R-:W-:Y:S05]  /*5ea0*/  @P1 BRA `(.L_x_860) ;  /* 0x0000000000081947 */ /* 0x002fea0003800000 */
[----:B------:R-:W1:Y:S02]  /*5eb0*/  SYNCS.PHASECHK.TRANS64.TRYWAIT P1, [UR11+0x13250], R14 ;  /* 0x0132500eff0075a7 */ /* 0x000e64000802014b */
[----:B-1----:R-:W-:Y:S05]  /*5ec0*/  @!P1 BRA `(.L_x_861) ;  /* 0x0000010800ac9947 */ /* 0x002fea0003800000 */
.L_x_860:
[----:B------:R-:W-:Y:S01]  /*5ed0*/  UIADD3 UR6, UR45, 0x1000, URZ ;  /* 0x000010002d067890 */ /* 0x000fe2000fffe03f */
[----:B------:R-:W-:Y:S01]  /*5ee0*/  WARPGROUP.ARRIVE ;  /* 0x00000000000079c5 */ /* 0x000fe20000000000 */
[----:B------:R-:W-:-:S05]  /*5ef0*/  UMOV UR7, 0xc0000010 ;  /* 0xc000001000077882 */ /* 0x000fca0000000000 */
[----:B-1----:R-:W1:Y:S01]  /*5f00*/  S2R R15, SR_TID.X ;  /* 0x00000000000f7919 */ /* 0x002e620000002100 */
[----:B------:R-:W-:Y:S01]  /*5f10*/  USHF.R.U32.HI UR6, URZ, 0x4, UR6 ;  /* 0x000000043f067899 */ /* 0x000fe20008011606 */
[----:B0-----:R-:W-:-:S03]  /*5f20*/  IMAD.U32 R14, RZ, RZ, UR23 ;  /* 0x00000017ff0e7e24 */ /* 0x001fc6000f8e00ff */
[----:B------:R-:W-:-:S04]  /*5f30*/  ULOP3.LUT UR6, UR6, 0x3fff, URZ, 0xc0, !UPT ;  /* 0x00003fff06067892 */ /* 0x000fc8000f8ec03f */
[----:B------:R-:W-:-:S04]  /*5f40*/  ULOP3.LUT UR6, UR6, 0x10000, URZ, 0xfc, !UPT ;  /* 0x0001000006067892 */ /* 0x000fc8000f8efc3f */
[----:B------:R-:W-:-:S07]  /*5f50*/  UIMAD UR10, UR37, 0x280, UR6 ;  /* 0x00000280250a78a4 */ /* 0x000fce000f8e0206 */
[----:B------:R-:W-:Y:S02]  /*5f60*/  UMOV UR6, UR10 ;  /* 0x0000000a00067c82 */ /* 0x000fe40008000000 */
[----:B------:R-:W-:Y:S01]  /*5f70*/  QGMMA.64x64x32.F32.E4M3.E4M3 R24, R152, gdesc[UR4], R24, gsb0 ;  /* 0x00e0000498187df3 */ /* 0x000fe20008000818 */
[----:B------:R-:W-:Y:S01]  /*5f80*/  UIADD3 UR6, UR10, 0x80, URZ ;  /* 0x000000800a067890 */ /* 0x000fe2000fffe03f */
[----:B------:R-:W-:Y:S01]  /*5f90*/  UMOV UR7, 0xc0000010 ;  /* 0xc000001000077882 */ /* 0x000fe20000000000 */
[----:B-1----:R-:W-:-:S13]  /*5fa0*/  LOP3.LUT P1, RZ, R15, 0x7f, RZ, 0xc0, !PT ;  /* 0x0000007f0fff7812 */ /* 0x002fda000782c0ff */
        /* <DEDUP_REMOVED lines=24> */
[----:B------:R-:W-:-:S03]  /*6130*/  PLOP3.LUT P1, PT, PT, PT, UP0, 0x40, 0x0 ;  /* 0x000000000000781c */ /* 0x000fc60003f2e808 */
[----:B------:R-:W-:-:S05]  /*6140*/  IADD3 R20, R139, 0x1, R18 ;  /* 0x000000018b147810 */ /* 0x000fca0007ffe012 */
[----:B------:R-:W-:-:S04]  /*6150*/  IMAD.IADD R20, R20, 0x1, -R19 ;  /* 0x0000000114147824 */ /* 0x000fc800078e0a13 */
[----:B------:R-:W-:-:S04]  /*6160*/  IMAD R20, R17, -0x2, R20 ;  /* 0xfffffffe11147824 */ /* 0x000fc800078e0214 */
[C---:B------:R-:W-:Y:S02]  /*6170*/  VIADD R138, R20.reuse, UR22 ;  /* 0x00000016148a7c36 */ /* 0x040fe40008000000 */
[----:B------:R-:W-:Y:S02]  /*6180*/  VIADD R137, R20, UR6 ;  /* 0x0000000614897c36 */ /* 0x000fe40008000000 */
[----:B------:R-:W-:Y:S02]  /*6190*/  IMAD R20, R17, -0x2, R139 ;  /* 0xfffffffe11147824 */ /* 0x000fe400078e028b */
[C---:B------:R-:W-:Y:S02]  /*61a0*/  IMAD.IADD R136, R8.reuse, 0x1, R138 ;  /* 0x0000000108887824 */ /* 0x040fe400078e028a */
[----:B------:R-:W-:Y:S01]  /*61b0*/  IMAD.IADD R21, R8, 0x1, R137 ;  /* 0x0000000108157824 */ /* 0x000fe200078e0289 */
[----:B0-----:R-:W-:Y:S06]  /*61c0*/  @P1 BRA `(.L_x_862) ;  /* 0x0000000000541947 */ /* 0x001fec0003800000 */
[----:B------:R-:W-:Y:S01]  /*61d0*/  ISETP.GT.AND P1, PT, R10, -0x1, PT ;  /* 0xffffffff0a00780c */ /* 0x000fe20003f24270 */
[----:B------:R-:W-:-:S12]  /*61e0*/  BSSY B0, `(.L_x_863) ;  /* 0x0000010000007945 */ /* 0x000fd80003800000 */
[----:B------:R-:W-:Y:S05]  /*61f0*/  @P1 BRA `(.L_x_864) ;  /* 0x0000000000201947 */ /* 0x000fea0003800000 */
[----:B------:R-:W-:-:S05]  /*6200*/  IMAD.U32 R143, RZ, RZ, UR20 ;  /* 0x00000014ff8f7e24 */ /* 0x000fca000f8e00ff */
[----:B------:R-:W-:-:S13]  /*6210*/  ISETP.NE.AND P1, PT, R143, 0x1, PT ;  /* 0x000000018f00780c */ /* 0x000fda0003f25270 */
[----:B------:R-:W0:Y:S02]  /*6220*/  @P1 LDC.64 R14, c[0x0][0x9e8] ;  /* 0x00027a00ff0e1b82 */ /* 0x000e240000000a00 */
[----:B0-----:R-:W-:-:S04]  /*6230*/  @P1 IMAD.HI.U32 R140, R12, R14, RZ ;  /* 0x0000000e0c8c1227 */ /* 0x001fc800078e00ff */
[----:B------:R-:W-:Y:S01]  /*6240*/  IMAD.MOV.U32 R14, RZ, RZ, R12 ;  /* 0x000000ffff0e7224 */ /* 0x000fe200078e000c */
[----:B------:R-:W-:-:S04]  /*6250*/  @P1 SHF.R.U32.HI R14, RZ, R15, R140 ;  /* 0x0000000fff0e1219 */ /* 0x000fc8000001168c */
[----:B------:R-:W-:Y:S01]  /*6260*/  LOP3.LUT R141, RZ, R14, RZ, 0x33, !PT ;  /* 0x0000000eff8d7212 */ /* 0x000fe200078e33ff */
[----:B------:R-:W-:Y:S06]  /*6270*/  BRA `(.L_x_865) ;  /* 0x0000000000187947 */ /* 0x000fec0003800000 */
.L_x_864:
[----:B------:R-:W-:Y:S02]  /*6280*/  IMAD.U32 R143, RZ, RZ, UR20 ;  /* 0x00000014ff8f7e24 */ /* 0x000fe4000f8e00ff */
[----:B------:R-:W-:-:S03]  /*6290*/  IMAD.MOV.U32 R141, RZ, RZ, R10 ;  /* 0x000000ffff8d7224 */ /* 0x000fc600078e000a */
[----:B------:R-:W-:-:S13]  /*62a0*/  ISETP.NE.AND P1, PT, R143, 0x1, PT ;  /* 0x000000018f00780c */ /* 0x000fda0003f25270 */
[----:B------:R-:W0:Y:S02]  /*62b0*/  @P1 LDC.64 R14, c[0x0][0x9e8] ;  /* 0x00027a00ff0e1b82 */ /* 0x000e240000000a00 */
[----:B0-----:R-:W-:-:S05]  /*62c0*/  @P1 IMAD.HI.U32 R14, R10, R14, RZ ;  /* 0x0000000e0a0e1227 */ /* 0x001fca00078e00ff */
[----:B------:R-:W-:-:S07]  /*62d0*/  @P1 SHF.R.U32.HI R141, RZ, R15, R14 ;  /* 0x0000000fff8d1219 */ /* 0x000fce000001160e */
.L_x_865:
[----:B------:R-:W-:Y:S05]  /*62e0*/  BSYNC B0 ;  /* 0x0000000000007941 */ /* 0x000fea0003800000 */
.L_x_863:
[----:B------:R-:W-:-:S05]  /*62f0*/  IMAD R14, R141, R143, R20 ;  /* 0x0000008f8d0e7224 */ /* 0x000fca00078e0214 */
[----:B------:R-:W-:Y:S02]  /*6300*/  VIADDMNMX R136, R14, R143, R136, PT ;  /* 0x0000008f0e887246 */ /* 0x000fe40003800188 */
[----:B------:R-:W-:-:S07]  /*6310*/  VIMNMX R21, R21, R14, !PT ;  /* 0x0000000e15157248 */ /* 0x000fce0007fe0100 */
.L_x_862:
[----:B------:R-:W-:Y:S01]  /*6320*/  ISETP.GE.AND P1, PT, R139, 0x2, PT ;  /* 0x000000028b00780c */ /* 0x000fe20003f26270 */
[----:B------:R-:W-:Y:S01]  /*6330*/  IMAD.IADD R138, R7, 0x1, R138 ;  /* 0x00000001078a7824 */ /* 0x000fe200078e028a */
[----:B------:R-:W-:Y:S01]  /*6340*/  ISETP.GE.AND P2, PT, R139, 0x9, PT ;  /* 0x000000098b00780c */ /* 0x000fe20003f46270 */
[----:B------:R-:W-:Y:S01]  /*6350*/  IMAD.IADD R137, R7, 0x1, R137 ;  /* 0x0000000107897824 */ /* 0x000fe200078e0289 */
[----:B------:R-:W-:Y:S02]  /*6360*/  LOP3.LUT R16, R16, 0xefffffff, RZ, 0xc0, !PT ;  /* 0xefffffff10107812 */ /* 0x000fe400078ec0ff */
[----:B------:R-:W-:Y:S02]  /*6370*/  ISETP.GE.AND P3, PT, R139, 0xa, PT ;  /* 0x0000000a8b00780c */ /* 0x000fe40003f66270 */
[----:B------:R-:W-:-:S05]  /*6380*/  LOP3.LUT R2, R2, 0xfffffffe, RZ, 0xc0, !PT ;  /* 0xfffffffe02027812 */ /* 0x000fca00078ec0ff */
        /* <DEDUP_REMOVED lines=238> */
.L_x_868:
[----:B------:R-:W-:Y:S02]  /*7270*/  IMAD.U32 R139, RZ, RZ, UR20 ;  /* 0x00000014ff8b7e24 */ /* 0x000fe4000f8e00ff */
[----:B------:R-:W-:-:S03]  /*7280*/  IMAD.MOV.U32 R21, RZ, RZ, R11 ;  /* 0x000000ffff157224 */ /* 0x000fc600078e000b */
[----:B------:R-:W-:-:S13]  /*7290*/  ISETP.NE.AND P6, PT, R139, 0x1, PT ;  /* 0x000000018b00780c */ /* 0x000fda0003fc5270 */
[----:B------:R-:W0:Y:S02]  /*72a0*/  @P6 LDC.64 R14, c[0x0][0x9e8] ;  /* 0x00027a00ff0e6b82 */ /* 0x000e240000000a00 */
[----:B0-----:R-:W-:-:S05]  /*72b0*/  @P6 IMAD.HI.U32 R14, R11, R14, RZ ;  /* 0x0000000e0b0e6227 */ /* 0x001fca00078e00ff */
[----:B------:R-:W-:-:S07]  /*72c0*/  @P6 SHF.R.U32.HI R21, RZ, R15, R14 ;  /* 0x0000000fff156219 */ /* 0x000fce000001160e */
.L_x_869:
[----:B------:R-:W-:Y:S05]  /*72d0*/  BSYNC B0 ;  /* 0x0000000000007941 */ /* 0x000fea0003800000 */
.L_x_867:
[----:B------:R-:W-:-:S05]  /*72e0*/  IMAD R20, R21, R139, R20 ;  /* 0x0000008b15147224 */ /* 0x000fca00078e0214 */
[----:B------:R-:W-:Y:S02]  /*72f0*/  VIADDMNMX R138, R20, R139, R138, PT ;  /* 0x0000008b148a7246 */ /* 0x000fe4000380018a */
[----:B------:R-:W-:-:S07]  /*7300*/  VIMNMX R137, R137, R20, !PT ;  /* 0x0000001489897248 */ /* 0x000fce0007fe0100 */
.L_x_866:
[----:B------:R-:W-:Y:S01]  /*7310*/  ISETP.GT.AND P1, PT, R137, 0x20, !P1 ;  /* 0x000000208900780c */ /* 0x000fe20004f24270 */
[----:B------:R-:W-:Y:S01]  /*7320*/  IMAD.U32 R139, RZ, RZ, UR41 ;  /* 0x00000029ff8b7e24 */ /* 0x000fe2000f8e00ff */
        /* <DEDUP_REMOVED lines=99> */
[----:B------:R-:W0:Y:S01]  /*7960*/  SHFL.BFLY PT, R14, R21, 0x2, 0x1f ;  /* 0x0c401f00150e7f89 */ /* 0x000e2200000e0000 */
        /* <DEDUP_REMOVED lines=10> */
[----:B------:R-:W-:Y:S02]  /*7a10*/  ISETP.GT.AND P1, PT, R137, 0x60, !P1 ;  /* 0x000000608900780c */ /* 0x000fe40004f24270 */
[C---:B------:R-:W-:Y:S02]  /*7a20*/  ISETP.LT.OR P3, PT, R138.reuse, 0x91, P3 ;  /* 0x000000918a00780c */ /* 0x040fe40001f61670 */
[----:B------:R-:W-:Y:S02]  /*7a30*/  ISETP.LT.OR P1, PT, R138, 0x61, P1 ;  /* 0x000000618a00780c */ /* 0x000fe40000f21670 */
[----:B0-----:R-:W-:-:S02]  /*7a40*/  FMNMX.FTZ R136, R21, R14, !PT ;  /* 0x0000000e15887209 */ /* 0x001fc40007810000 */
[----:B------:R-:W-:Y:S02]  /*7a50*/  FSEL R74, R74, -INF , !P1 ;  /* 0xff8000004a4a7808 */ /* 0x000fe40004800000 */
[----:B------:R-:W-:Y:S01]  /*7a60*/  LOP3.LUT P1, RZ, R16, 0x800, RZ, 0xc0, !PT ;  /* 0x0000080010ff7812 */ /* 0x000fe2000782c0ff */
[----:B------:R-:W0:Y:S01]  /*7a70*/  SHFL.BFLY PT, R15, R136, 0x1, 0x1f ;  /* 0x0c201f00880f7f89 */ /* 0x000e2200000e0000 */
[C---:B------:R-:W-:Y:S02]  /*7a80*/  ISETP.GT.AND P5, PT, R137.reuse, 0x98, !P5 ;  /* 0x000000988900780c */ /* 0x040fe40006fa4270 */
        /* <DEDUP_REMOVED lines=10> */
[----:B0-----:R-:W-:Y:S02]  /*7b30*/  FMNMX.FTZ R14, R136, R15, !PT ;  /* 0x0000000f880e7209 */ /* 0x001fe40007810000 */
[----:B------:R-:W-:Y:S02]  /*7b40*/  FSEL R78, R78, -INF , !P1 ;  /* 0xff8000004e4e7808 */ /* 0x000fe40004800000 */
[----:B------:R-:W-:Y:S01]  /*7b50*/  LOP3.LUT P1, RZ, R16, 0x200, RZ, 0xc0, !PT ;  /* 0x0000020010ff7812 */ /* 0x000fe2000782c0ff */
[----:B------:R-:W-:-:S03]  /*7b60*/  FFMA.FTZ R20, R14, R139, -8 ;  /* 0xc10000000e147423 */ /* 0x000fc6000001008b */
        /* <DEDUP_REMOVED lines=59> */
[C---:B------:R-:W-:Y:S02]  /*7f20*/  ISETP.GT.AND P1, PT, R137.reuse, RZ, !P6 ;  /* 0x000000ff8900720c */ /* 0x040fe40007724270 */
[----:B------:R-:W-:Y:S02]  /*7f30*/  LOP3.LUT P6, RZ, R16, 0x8000000, RZ, 0xc0, !PT ;  /* 0x0800000010ff7812 */ /* 0x000fe400078cc0ff */
[----:B------:R-:W-:Y:S02]  /*7f40*/  ISETP.LT.OR P1, PT, R138, 0x1, P1 ;  /* 0x000000018a00780c */ /* 0x000fe40000f21670 */
[----:B------:R-:W-:Y:S02]  /*7f50*/  ISETP.GT.AND P2, PT, R137, 0x99, !P6 ;  /* 0x000000998900780c */ /* 0x000fe40007744270 */
[----:B------:R-:W-:-:S02]  /*7f60*/  FSEL R15, R122, -INF , !P1 ;  /* 0xff8000007a0f7808 */ /* 0x000fc40004800000 */
[----:B------:R-:W-:Y:S02]  /*7f70*/  FSETP.NEU.FTZ.AND P1, PT, R14, -INF , PT ;  /* 0xff8000000e00780b */ /* 0x000fe40003f3d000 */
[----:B------:R-:W-:Y:S02]  /*7f80*/  ISETP.LT.OR P2, PT, R138, 0x9a, P2 ;  /* 0x0000009a8a00780c */ /* 0x000fe40001741670 */
[----:B------:R-:W-:Y:S02]  /*7f90*/  FSEL R20, R20, RZ, P1 ;  /* 0x000000ff14147208 */ /* 0x000fe40000800000 */
[----:B------:R-:W-:Y:S02]  /*7fa0*/  FSEL R71, R71, -INF , !P2 ;  /* 0xff80000047477808 */ /* 0x000fe40005000000 */
[----:B------:R-:W-:Y:S01]  /*7fb0*/  FSEL R138, R14, RZ, P1 ;  /* 0x000000ff0e8a7208 */ /* 0x000fe20000800000 */
[----:B------:R-:W-:-:S01]  /*7fc0*/  FFMA.FTZ R21, R120, UR41, -R20 ;  /* 0x0000002978157c23 */ /* 0x000fc20008010814 */
[--C-:B------:R-:W-:Y:S01]  /*7fd0*/  FFMA.FTZ R120, R121, UR41, -R20.reuse ;  /* 0x0000002979787c23 */ /* 0x100fe20008010814 */
        /* <DEDUP_REMOVED lines=9> */
[----:B------:R-:W-:Y:S01]  /*8070*/  FSEL R76, R67, -INF , !P4 ;  /* 0xff800000434c7808 */ /* 0x000fe20006000000 */
        /* <DEDUP_REMOVED lines=34> */
[----:B------:R-:W-:-:S01]  /*82a0*/  FADD.FTZ R138, -R138, R3 ;  /* 0x000000038a8a7221 */ /* 0x000fc20000010100 */
        /* <DEDUP_REMOVED lines=37> */
[----:B------:R-:W-:Y:S01]  /*8500*/  FMNMX.FTZ R133, R63, R132, !PT ;  /* 0x000000843f857209 */ /* 0x000fe20007810000 */
[--C-:B------:R-:W-:Y:S01]  /*8510*/  FFMA.FTZ R132, R77, UR41, -R20.reuse ;  /* 0x000000294d847c23 */ /* 0x100fe20008010814 */
[----:B------:R-:W-:-:S01]  /*8520*/  FFMA.FTZ R77, R80, UR41, -R20 ;  /* 0x00000029504d7c23 */ /* 0x000fc20008010814 */
[--C-:B------:R-:W-:Y:S01]  /*8530*/  FFMA.FTZ R80, R81, UR41, -R20.reuse ;  /* 0x0000002951507c23 */ /* 0x100fe20008010814 */
[----:B------:R-:W-:Y:S01]  /*8540*/  FMNMX.FTZ R133, R66, R133, !PT ;  /* 0x0000008542857209 */ /* 0x000fe20007810000 */
[--C-:B------:R-:W-:Y:S01]  /*8550*/  FFMA.FTZ R81, R84, UR41, -R20.reuse ;  /* 0x0000002954517c23 */ /* 0x100fe20008010814 */
[----:B------:R-:W-:-:S01]  /*8560*/  FFMA.FTZ R84, R85, UR41, -R20 ;  /* 0x0000002955547c23 */ /* 0x000fc20008010814 */
[----:B------:R-:W-:Y:S01]  /*8570*/  FFMA.FTZ R85, R69, UR41, -R20 ;  /* 0x0000002945557c23 */ /* 0x000fe20008010814 */
[----:B------:R-:W-:Y:S01]  /*8580*/  FMNMX.FTZ R133, R76, R133, !PT ;  /* 0x000000854c857209 */ /* 0x000fe20007810000 */
[----:B------:R-:W-:Y:S01]  /*8590*/  IMAD.U32 R69, RZ, RZ, UR41 ;  /* 0x00000029ff457e24 */ /* 0x000fe2000f8e00ff */
[----:B------:R-:W-:Y:S02]  /*85a0*/  MUFU.EX2 R113, R113 ;  /* 0x0000007100717308 */ /* 0x000fe40000000800 */
[----:B------:R-:W-:-:S04]  /*85b0*/  FMNMX.FTZ R136, R70, R133, !PT ;  /* 0x0000008546887209 */ /* 0x000fc80007810000 */
[----:B------:R-:W-:Y:S02]  /*85c0*/  FMNMX.FTZ R136, R71, R136, !PT ;  /* 0x0000008847887209 */ /* 0x000fe40007810000 */
[----:B------:R-:W-:Y:S03]  /*85d0*/  MUFU.EX2 R3, R85 ;  /* 0x0000005500037308 */ /* 0x000fe60000000800 */
[----:B------:R-:W0:Y:S05]  /*85e0*/  SHFL.BFLY PT, R133, R136, 0x2, 0x1f ;  /* 0x0c401f0088857f89 */ /* 0x000e2a00000e0000 */
[----:B------:R-:W-:Y:S08]  /*85f0*/  MUFU.EX2 R116, R116 ;  /* 0x0000007400747308 */ /* 0x000ff00000000800 */
[----:B------:R-:W-:Y:S08]  /*8600*/  MUFU.EX2 R117, R117 ;  /* 0x0000007500757308 */ /* 0x000ff00000000800 */
[----:B------:R-:W-:Y:S01]  /*8610*/  MUFU.EX2 R88, R88 ;  /* 0x0000005800587308 */ /* 0x000fe20000000800 */
[----:B0-----:R-:W-:-:S05]  /*8620*/  FMNMX.FTZ R133, R136, R133, !PT ;  /* 0x0000008588857209 */ /* 0x001fca0007810000 */
[----:B------:R-:W0:Y:S02]  /*8630*/  SHFL.BFLY PT, R136, R133, 0x1, 0x1f ;  /* 0x0c201f0085887f89 */ /* 0x000e2400000e0000 */
[----:B------:R-:W-:Y:S08]  /*8640*/  MUFU.EX2 R89, R89 ;  /* 0x0000005900597308 */ /* 0x000ff00000000800 */
[----:B------:R-:W-:Y:S08]  /*8650*/  MUFU.EX2 R92, R92 ;  /* 0x0000005c005c7308 */ /* 0x000ff00000000800 */
[----:B------:R-:W-:Y:S01]  /*8660*/  MUFU.EX2 R93, R93 ;  /* 0x0000005d005d7308 */ /* 0x000fe20000000800 */
[----:B0-----:R-:W-:Y:S01]  /*8670*/  FMNMX.FTZ R20, R133, R136, !PT ;  /* 0x0000008885147209 */ /* 0x001fe20007810000 */
[----:B------:R-:W-:-:S06]  /*8680*/  FMUL.FTZ R136, R138, UR41 ;  /* 0x000000298a887c20 */ /* 0x000fcc0008410000 */
[----:B------:R-:W-:Y:S01]  /*8690*/  MUFU.EX2 R96, R96 ;  /* 0x0000006000607308 */ /* 0x000fe20000000800 */
[C---:B------:R-:W-:Y:S01]  /*86a0*/  FSETP.NEU.FTZ.AND P1, PT, R20.reuse, -INF , PT ;  /* 0xff8000001400780b */ /* 0x040fe20003f3d000 */
[----:B------:R-:W-:-:S05]  /*86b0*/  FFMA.FTZ R69, R20, R69, -8 ;  /* 0xc100000014457423 */ /* 0x000fca0000010045 */
[----:B------:R-:W-:Y:S01]  /*86c0*/  FSEL R69, R69, RZ, P1 ;  /* 0x000000ff45457208 */ /* 0x000fe20000800000 */
[----:B------:R-:W0:Y:S04]  /*86d0*/  MUFU.EX2 R136, R136 ;  /* 0x0000008800887308 */ /* 0x000e280000000800 */
[----:B------:R-:W-:-:S01]  /*86e0*/  FFMA.FTZ R138, R15, UR41, -R69 ;  /* 0x000000290f8a7c23 */ /* 0x000fc20008010845 */
[--C-:B------:R-:W-:Y:S01]  /*86f0*/  FFMA.FTZ R15, R123, UR41, -R69.reuse ;  /* 0x000000297b0f7c23 */ /* 0x100fe20008010845 */
[----:B------:R-:W-:-:S01]  /*8700*/  FFMA.FTZ R123, R130, UR41, -R69 ;  /* 0x00000029827b7c23 */ /* 0x000fc20008010845 */
[--C-:B------:R-:W-:Y:S01]  /*8710*/  FFMA.FTZ R130, R131, UR41, -R69.reuse ;  /* 0x0000002983827c23 */ /* 0x100fe20008010845 */
[----:B------:R-:W-:Y:S01]  /*8720*/  FSEL R131, R20, RZ, P1 ;  /* 0x000000ff14837208 */ /* 0x000fe20000800000 */
[--C-:B------:R-:W-:Y:S01]  /*8730*/  FFMA.FTZ R133, R126, UR41, -R69.reuse ;  /* 0x000000297e857c23 */ /* 0x100fe20008010845 */
[----:B------:R-:W-:Y:S01]  /*8740*/  MUFU.EX2 R138, R138 ;  /* 0x0000008a008a7308 */ /* 0x000fe20000000800 */
[----:B------:R-:W-:-:S01]  /*8750*/  FFMA.FTZ R126, R127, UR41, -R69 ;  /* 0x000000297f7e7c23 */ /* 0x000fc20008010845 */
[----:B------:R-:W-:Y:S01]  /*8760*/  FFMA.FTZ R127, R134, UR41, -R69 ;  /* 0x00000029867f7c23 */ /* 0x000fe20008010845 */
[----:B------:R-:W-:-:S01]  /*8770*/  FADD.FTZ R131, -R131, R0 ;  /* 0x0000000083837221 */ /* 0x000fc20000010100 */
[--C-:B------:R-:W-:Y:S01]  /*8780*/  FFMA.FTZ R134, R135, UR41, -R69.reuse ;  /* 0x0000002987867c23 */ /* 0x100fe20008010845 */
[----:B------:R-:W-:-:S01]  /*8790*/  FFMA.FTZ R106, R106, UR41, -R69 ;  /* 0x000000296a6a7c23 */ /* 0x000fc20008010845 */
[----:B------:R-:W-:Y:S01]  /*87a0*/  FFMA.FTZ R107, R107, UR41, -R69 ;  /* 0x000000296b6b7c23 */ /* 0x000fe20008010845 */
[----:B------:R-:W-:Y:S01]  /*87b0*/  FMUL.FTZ R131, R131, UR41 ;  /* 0x0000002983837c20 */ /* 0x000fe20008410000 */
[----:B------:R-:W-:Y:S01]  /*87c0*/  MUFU.EX2 R15, R15 ;  /* 0x0000000f000f7308 */ /* 0x000fe20000000800 */
[----:B0-----:R-:W-:-:S01]  /*87d0*/  FFMA.FTZ R135, R136, R6, R21 ;  /* 0x0000000688877223 */ /* 0x001fc20000010015 */
[--C-:B------:R-:W-:Y:S01]  /*87e0*/  FFMA.FTZ R110, R110, UR41, -R69.reuse ;  /* 0x000000296e6e7c23 */ /* 0x100fe20008010845 */
        /* <DEDUP_REMOVED lines=22> */
[----:B-1----:R-:W-:-:S01]  /*8950*/  FFMA.FTZ R133, R94, UR41, -R69 ;  /* 0x000000295e857c23 */ /* 0x002fc20008010845 */
[----:B0-----:R-:W-:Y:S01]  /*8960*/  FFMA.FTZ R6, R131, R5, R138 ;  /* 0x0000000583067223 */ /* 0x001fe2000001008a */
[----:B------:R-:W-:-:S01]  /*8970*/  FFMA.FTZ R94, R98, UR41, -R69 ;  /* 0x00000029625e7c23 */ /* 0x000fc20008010845 */
[----:B------:R-:W-:Y:S01]  /*8980*/  FFMA.FTZ R98, R102, UR41, -R69 ;  /* 0x0000002966627c23 */ /* 0x000fe20008010845 */
[----:B------:R-:W-:-:S01]  /*8990*/  FADD.FTZ R102, R120, R135 ;  /* 0x0000008778667221 */ /* 0x000fc20000010000 */
[----:B------:R-:W-:Y:S01]  /*89a0*/  FADD.FTZ R6, R15, R6 ;  /* 0x000000060f067221 */ /* 0x000fe20000010000 */
[----:B------:R-:W-:-:S01]  /*89b0*/  FFMA.FTZ R59, R59, UR41, -R69 ;  /* 0x000000293b3b7c23 */ /* 0x000fc20008010845 */
[----:B------:R-:W0:Y:S01]  /*89c0*/  MUFU.EX2 R123, R123 ;  /* 0x0000007b007b7308 */ /* 0x000e220000000800 */
[----:B------:R-:W-:-:S01]  /*89d0*/  FADD.FTZ R5, R121, R102 ;  /* 0x0000006679057221 */ /* 0x000fc20000010000 */
[--C-:B------:R-:W-:Y:S01]  /*89e0*/  FFMA.FTZ R62, R62, UR41, -R69.reuse ;  /* 0x000000293e3e7c23 */ /* 0x100fe20008010845 */
[----:B------:R-:W-:-:S01]  /*89f0*/  FFMA.FTZ R63, R63, UR41, -R69 ;  /* 0x000000293f3f7c23 */ /* 0x000fc20008010845 */
[----:B------:R-:W-:Y:S01]  /*8a00*/  FFMA.FTZ R66, R66, UR41, -R69 ;  /* 0x0000002942427c23 */ /* 0x000fe20008010845 */
[----:B------:R-:W-:-:S01]  /*8a10*/  FADD.FTZ R5, R122, R5 ;  /* 0x000000057a057221 */ /* 0x000fc20000010000 */
[----:B------:R-:W-:-:S02]  /*8a20*/  FFMA.FTZ R70, R70, UR41, -R69 ;  /* 0x0000002946467c23 */ /* 0x000fc40008010845 */
[----:B------:R-:W1:Y:S01]  /*8a30*/  MUFU.EX2 R130, R130 ;  /* 0x0000008200827308 */ /* 0x000e620000000800 */
[----:B------:R-:W-:-:S07]  /*8a40*/  FADD.FTZ R102, R124, R5 ;  /* 0x000000057c667221 */ /* 0x000fce0000010000 */
[----:B------:R-:W4:Y:S08]  /*8a50*/  MUFU.EX2 R127, R127 ;  /* 0x0000007f007f7308 */ /* 0x000f300000000800 */
[----:B------:R2:W-:Y:S08]  /*8a60*/  MUFU.EX2 R0, R133 ;  /* 0x0000008500007308 */ /* 0x0005f00000000800 */
[----:B------:R-:W5:Y:S01]  /*8a70*/  MUFU.EX2 R134, R134 ;  /* 0x0000008600867308 */ /* 0x000f620000000800 */
[----:B--2---:R-:W-:-:S04]  /*8a80*/  FADD.FTZ R133, R85, R6 ;  /* 0x0000000655857221 */ /* 0x004fc80000010000 */
[----:B---3--:R-:W-:Y:S01]  /*8a90*/  FADD.FTZ R6, R126, R133 ;  /* 0x000000857e067221 */ /* 0x008fe20000010000 */
[----:B------:R-:W-:-:S02]  /*8aa0*/  FADD.FTZ R133, R125, R102 ;  /* 0x000000667d857221 */ /* 0x000fc40000010000 */
[----:B------:R-:W2:Y:S01]  /*8ab0*/  MUFU.EX2 R106, R106 ;  /* 0x0000006a006a7308 */ /* 0x000ea20000000800 */
[----:B0-----:R-:W-:-:S01]  /*8ac0*/  FADD.FTZ R5, R123, R6 ;  /* 0x000000067b057221 */ /* 0x001fc20000010000 */
[----:B------:R-:W-:-:S03]  /*8ad0*/  FADD.FTZ R102, R128, R133 ;  /* 0x0000008580667221 */ /* 0x000fc60000010000 */
[----:B-1----:R-:W-:Y:S01]  /*8ae0*/  FADD.FTZ R6, R130, R5 ;  /* 0x0000000582067221 */ /* 0x002fe20000010000 */
[----:B------:R-:W-:-:S02]  /*8af0*/  FADD.FTZ R133, R129, R102 ;  /* 0x0000006681857221 */ /* 0x000fc40000010000 */
[----:B------:R-:W0:Y:S01]  /*8b00*/  MUFU.EX2 R107, R107 ;  /* 0x0000006b006b7308 */ /* 0x000e220000000800 */
[----:B----4-:R-:W-:-:S01]  /*8b10*/  FADD.FTZ R5, R127, R6 ;  /* 0x000000067f057221 */ /* 0x010fc20000010000 */
[----:B------:R-:W-:-:S03]  /*8b20*/  FADD.FTZ R6, R104, R133 ;  /* 0x0000008568067221 */ /* 0x000fc60000010000 */
[----:B-----5:R-:W-:-:S03]  /*8b30*/  FADD.FTZ R5, R134, R5 ;  /* 0x0000000586057221 */ /* 0x020fc60000010000 */
[----:B------:R-:W1:Y:S01]  /*8b40*/  MUFU.EX2 R110, R110 ;  /* 0x0000006e006e7308 */ /* 0x000e620000000800 */
[----:B--2---:R-:W-:-:S01]  /*8b50*/  FADD.FTZ R102, R106, R5 ;  /* 0x000000056a667221 */ /* 0x004fc20000010000 */
[----:B------:R-:W-:-:S04]  /*8b60*/  FADD.FTZ R5, R105, R6 ;  /* 0x0000000669057221 */ /* 0x000fc80000010000 */
[----:B------:R-:W-:Y:S02]  /*8b70*/  FADD.FTZ R6, R108, R5 ;  /* 0x000000056c067221 */ /* 0x000fe40000010000 */
[----:B------:R-:W2:Y:S01]  /*8b80*/  MUFU.EX2 R111, R111 ;  /* 0x0000006f006f7308 */ /* 0x000ea20000000800 */
[----:B0-----:R-:W-:-:S01]  /*8b90*/  FADD.FTZ R133, R107, R102 ;  /* 0x000000666b857221 */ /* 0x001fc20000010000 */
[----:B------:R-:W-:-:S04]  /*8ba0*/  FADD.FTZ R5, R109, R6 ;  /* 0x000000066d057221 */ /* 0x000fc80000010000 */
[----:B------:R-:W-:Y:S02]  /*8bb0*/  FADD.FTZ R6, R112, R5 ;  /* 0x0000000570067221 */ /* 0x000fe40000010000 */
[----:B------:R-:W0:Y:S01]  /*8bc0*/  MUFU.EX2 R114, R114 ;  /* 0x0000007200727308 */ /* 0x000e220000000800 */
        /* <DEDUP_REMOVED lines=16> */
[----:B--2---:R-:W-:-:S07]  /*8cd0*/  FADD.FTZ R102, R118, R133 ;  /* 0x0000008576667221 */ /* 0x004fce0000010000 */
[----:B------:R-:W2:Y:S01]  /*8ce0*/  MUFU.EX2 R91, R91 ;  /* 0x0000005b005b7308 */ /* 0x000ea20000000800 */
[----:B0-----:R-:W-:-:S07]  /*8cf0*/  FADD.FTZ R133, R119, R102 ;  /* 0x0000006677857221 */ /* 0x001fce0000010000 */
[----:B------:R-:W0:Y:S01]  /*8d00*/  MUFU.EX2 R95, R95 ;  /* 0x0000005f005f7308 */ /* 0x000e220000000800 */
[----:B-1----:R-:W-:-:S07]  /*8d10*/  FADD.FTZ R102, R90, R133 ;  /* 0x000000855a667221 */ /* 0x002fce0000010000 */
[----:B------:R-:W1:Y:S01]  /*8d20*/  MUFU.EX2 R94, R94 ;  /* 0x0000005e005e7308 */ /* 0x000e620000000800 */
[----:B--2---:R-:W-:-:S04]  /*8d30*/  FADD.FTZ R133, R91, R102 ;  /* 0x000000665b857221 */ /* 0x004fc80000010000 */
[----:B------:R-:W-:-:S03]  /*8d40*/  FADD.FTZ R102, R0, R133 ;  /* 0x0000008500667221 */ /* 0x000fc60000010000 */
[----:B------:R-:W2:Y:S01]  /*8d50*/  MUFU.EX2 R97, R97 ;  /* 0x0000006100617308 */ /* 0x000ea20000000800 */
[----:B0-----:R-:W-:-:S07]  /*8d60*/  FADD.FTZ R133, R95, R102 ;  /* 0x000000665f857221 */ /* 0x001fce0000010000 */
[----:B------:R-:W0:Y:S01]  /*8d70*/  MUFU.EX2 R99, R99 ;  /* 0x0000006300637308 */ /* 0x000e220000000800 */
[----:B-1----:R-:W-:-:S07]  /*8d80*/  FADD.FTZ R102, R94, R133 ;  /* 0x000000855e667221 */ /* 0x002fce0000010000 */
[----:B------:R-:W1:Y:S01]  /*8d90*/  MUFU.EX2 R100, R100 ;  /* 0x0000006400647308 */ /* 0x000e620000000800 */
[----:B--2---:R-:W-:-:S07]  /*8da0*/  FADD.FTZ R5, R97, R6 ;  /* 0x0000000661057221 */ /* 0x004fce0000010000 */
        /* <DEDUP_REMOVED lines=31> */
[----:B0-----:R-:W-:-:S01]  /*8fa0*/  FADD.FTZ R102, R80, R133 ;  /* 0x0000008550667221 */ /* 0x001fc20000010000 */
[--C-:B------:R-:W-:Y:S01]  /*8fb0*/  FFMA.FTZ R133, R76, UR41, -R69.reuse ;  /* 0x000000294c857c23 */ /* 0x100fe20008010845 */
[----:B------:R-:W-:-:S05]  /*8fc0*/  FFMA.FTZ R69, R71, UR41, -R69 ;  /* 0x0000002947457c23 */ /* 0x000fca0008010845 */
        /* <DEDUP_REMOVED lines=35> */
[----:B0-----:R-:W-:-:S04]  /*9200*/  FADD.FTZ R6, R68, R5 ;  /* 0x0000000544067221 */ /* 0x001fc80000010000 */
[----:B------:R-:W-:Y:S01]  /*9210*/  FADD.FTZ R6, R3, R6 ;  /* 0x0000000603067221 */ /* 0x000fe20000010000 */
[----:B-1----:R-:W-:-:S04]  /*9220*/  FADD.FTZ R76, R70, R71 ;  /* 0x00000047464c7221 */ /* 0x002fc80000010000 */
[----:B--2---:R-:W-:Y:S01]  /*9230*/  FADD.FTZ R5, R69, R76 ;  /* 0x0000004c45057221 */ /* 0x004fe20000010000 */
[----:B------:R-:W-:Y:S06]  /*9240*/  @!P0 BRA `(.L_x_870) ;  /* 0x0000000000048947 */ /* 0x000fec0003800000 */
[----:B------:R-:W-:Y:S01]  /*9250*/  BPT.TRAP 0x1 ;  /* 0x000000040000795c */ /* 0x000fe20000300000 */
.L_x_870:
        /* <DEDUP_REMOVED lines=8> */
[----:B------:R-:W-:Y:S01]  /*92e0*/  FMUL.FTZ R24, R24, R136 ;  /* 0x0000008818187220 */ /* 0x000fe20000410000 */
[----:B------:R-:W-:Y:S01]  /*92f0*/  F2FP.SATFINITE.E4M3.F32.PACK_AB_MERGE_C R3, R3, R68, RZ ;  /* 0x000000440303723e */ /* 0x000fe200048070ff */
[----:B------:R-:W-:Y:S01]  /*9300*/  FMUL.FTZ R25, R25, R136 ;  /* 0x0000008819197220 */ /* 0x000fe20000410000 */
[----:B------:R-:W-:Y:S01]  /*9310*/  F2FP.SATFINITE.E4M3.F32.PACK_AB_MERGE_C R60, R57, R56, R60 ;  /* 0x00000038393c723e */ /* 0x000fe2000480703c */
[----:B------:R-:W-:Y:S01]  /*9320*/  FMUL.FTZ R28, R28, R136 ;  /* 0x000000881c1c7220 */ /* 0x000fe20000410000 */
[----:B------:R-:W-:Y:S01]  /*9330*/  F2FP.SATFINITE.E4M3.F32.PACK_AB_MERGE_C R121, R122, R121, RZ ;  /* 0x000000797a79723e */ /* 0x000fe200048070ff */
[----:B------:R-:W-:Y:S01]  /*9340*/  SYNCS.ARRIVE.TRANS64.RED.A1T0 RZ, [UR6], RZ ;  /* 0x000000ffffff79a7 */ /* 0x000fe20008100406 */
        /* <DEDUP_REMOVED lines=27> */
[----:B------:R-:W-:Y:S01]  /*9500*/  VIADD R4, R4, 0xffffffff ;  /* 0xffffffff04047836 */ /* 0x000fe20000000000 */
[----:B------:R-:W-:Y:S01]  /*9510*/  F2FP.SATFINITE.E4M3.F32.PACK_AB_MERGE_C R69, R69, R70, RZ ;  /* 0x000000464545723e */ /* 0x000fe200048070ff */
        /* <DEDUP_REMOVED lines=35> */
[----:B------:R-:W-:Y:S01]  /*9750*/  F2FP.SATFINITE.E4M3.F32.PACK_AB_MERGE_C R137, R59, R58, R62 ;  /* 0x0000003a3b89723e */ /* 0x000fe2000480703e */
[----:B------:R-:W-:Y:S01]  /*9760*/  IMAD.MOV.U32 R136, RZ, RZ, R60 ;  /* 0x000000ffff887224 */ /* 0x000fe200078e003c */
[----:B------:R-:W-:Y:S01]  /*9770*/  F2FP.SATFINITE.E4M3.F32.PACK_AB_MERGE_C R139, R133, R66, R69 ;  /* 0x00000042858b723e */ /* 0x000fe20004807045 */
[----:B------:R-:W-:Y:S06]  /*9780*/  @P1 BRA `(.L_x_871) ;  /* 0xffffffc0006c1947 */ /* 0x000fec000383ffff */
[----:B------:R-:W-:Y:S01]  /*9790*/  IMAD.MOV.U32 R0, RZ, RZ, R20 ;  /* 0x000000ffff007224 */ /* 0x000fe200078e0014 */
[----:B------:R-:W-:Y:S01]  /*97a0*/  UMOV UR37, UR25 ;  /* 0x0000001900257c82 */ /* 0x000fe20008000000 */
[----:B------:R-:W-:Y:S01]  /*97b0*/  IMAD.MOV.U32 R3, RZ, RZ, R14 ;  /* 0x000000ffff037224 */ /* 0x000fe200078e000e */
[----:B------:R-:W-:-:S06]  /*97c0*/  UMOV UR36, UR24 ;  /* 0x0000001800247c82 */ /* 0x000fcc0008000000 */
.L_x_853:
[----:B------:R-:W0:Y:S01]  /*97d0*/  LDC R10, c[0x0][0x9e4] ;  /* 0x00027900ff0a7b82 */ /* 0x000e220000000800 */
[----:B------:R-:W-:Y:S01]  /*97e0*/  VIADD R11, R22, -UR21 ;  /* 0x80000015160b7c36 */ /* 0x000fe20008000000 */
[----:B------:R-:W-:-:S04]  /*97f0*/  LOP3.LUT R2, R2, 0xffffffef, RZ, 0xc0, !PT ;  /* 0xffffffef02027812 */ /* 0x000fc800078ec0ff */
[----:B------:R-:W-:Y:S02]  /*9800*/  R2UR UR6, R11 ;  /* 0x000000000b0672ca */ /* 0x000fe400000e0000 */
[----:B0-----:R-:W-:-:S13]  /*9810*/  ISETP.GE.AND P1, PT, R10, 0x1, PT ;  /* 0x000000010a00780c */ /* 0x001fda0003f26270 */
[----:B------:R-:W-:Y:S01]  /*9820*/  @P1 LOP3.LUT R2, R2, 0x10, RZ, 0xfc, !PT ;  /* 0x0000001002021812 */ /* 0x000fe200078efcff */
[----:B------:R-:W-:Y:S06]  /*9830*/  @!P1 BRA `(.L_x_872) ;  /* 0x0000000000449947 */ /* 0x000fec0003800000 */
        /* <DEDUP_REMOVED lines=9> */
.L_x_873:
[----:B------:R-:W-:-:S13]  /*98d0*/  ISETP.NE.AND P1, PT, R10, 0x1, PT ;  /* 0x000000010a00780c */ /* 0x000fda0003f25270 */
[----:B------:R-:W0:Y:S02]  /*98e0*/  @P1 LDC.64 R12, c[0x0][0x9e8] ;  /* 0x00027a00ff0c1b82 */ /* 0x000e240000000a00 */
[----:B0-----:R-:W-:-:S05]  /*98f0*/  @P1 IMAD.HI.U32 R12, R22, R12, RZ ;  /* 0x0000000c160c1227 */ /* 0x001fca00078e00ff */
[----:B------:R-:W-:-:S07]  /*9900*/  @P1 SHF.R.U32.HI R22, RZ, R13, R12 ;  /* 0x0000000dff161219 */ /* 0x000fce000001160c */
.L_x_874:
[----:B------:R-:W-:-:S05]  /*9910*/  IMAD R22, R22, R10, RZ ;  /* 0x0000000a16167224 */ /* 0x000fca00078e02ff */
[----:B------:R-:W-:-:S13]  /*9920*/  R2UR UR7, R22 ;  /* 0x00000000160772ca */ /* 0x000fda00000e0000 */
[----:B------:R-:W-:-:S04]  /*9930*/  UISETP.LT.AND UP0, UPT, UR6, UR7, UPT ;  /* 0x000000070600728c */ /* 0x000fc8000bf01270 */
[----:B------:R-:W-:-:S12]  /*9940*/  USEL UR6, UR6, UR7, !UP0 ;  /* 0x0000000706067287 */ /* 0x000fd8000c000000 */
.L_x_872:
        /* <DEDUP_REMOVED lines=12> */
.L_x_885:
[----:B------:R-:W-:-:S04]  /*9a10*/  UIADD3 UR37, UR21, 0x1, URZ ;  /* 0x0000000115257890 */ /* 0x000fc8000fffe03f */
[----:B------:R-:W-:-:S04]  /*9a20*/  UISETP.NE.AND UP0, UPT, UR37, 0x2, UPT ;  /* 0x000000022500788c */ /* 0x000fc8000bf05270 */
[----:B------:R-:W-:Y:S02]  /*9a30*/  USEL UR36, URZ, 0x1, UP0 ;  /* 0x000000013f247887 */ /* 0x000fe40008000000 */
[----:B------:R-:W-:Y:S02]  /*9a40*/  USEL UR37, UR37, URZ, UP0 ;  /* 0x0000003f25257287 */ /* 0x000fe40008000000 */
[----:B------:R-:W-:Y:S01]  /*9a50*/  ULOP3.LUT UR36, UR22, UR36, URZ, 0x3c, !UPT ;  /* 0x0000002416247292 */ /* 0x000fe2000f8e3c3f */
[----:B------:R-:W-:Y:S11]  /*9a60*/  @!P0 BRA `(.L_x_876) ;  /* 0x0000000000048947 */ /* 0x000ff60003800000 */
[----:B------:R-:W-:Y:S01]  /*9a70*/  BPT.TRAP 0x1 ;  /* 0x000000040000795c */ /* 0x000fe20000300000 */
.L_x_876:
[----:B------:R-:W-:Y:S01]  /*9a80*/  ULEA UR6, UR37, UR45, 0x3 ;  /* 0x0000002d25067291 */ /* 0x000fe2000f8e183f */
[----:B------:R-:W-:-:S05]  /*9a90*/  IMAD.U32 R0, RZ, RZ, UR36 ;  /* 0x00000024ff007e24 */ /* 0x000fca000f8e00ff */
[----:B------:R-:W-:-:S04]  /*9aa0*/  SHF.L.U32 R0, R0, 0x1f, RZ ;  /* 0x0000001f00007819 */ /* 0x000fc800000006ff */
[----:B------:R0:W1:Y:S01]  /*9ab0*/  SYNCS.PHASECHK.TRANS64.TRYWAIT P1, [UR6+0x13230], R0 ;  /* 0x01323000ff0075a7 */ /* 0x0000620008020146 */
[----:B------:R-:W-:Y:S05]  /*9ac0*/  @!P0 BRA `(.L_x_877) ;  /* 0x0000000000048947 */ /* 0x000fea0003800000 */
[----:B------:R-:W-:Y:S01]  /*9ad0*/  BPT.TRAP 0x1 ;  /* 0x000000040000795c */ /* 0x000fe20000300000 */
.L_x_877:
[----:B-1----:R-:W-:Y:S05]  /*9ae0*/  @P1 BRA `(.L_x_878) ;  /* 0x0000000000081947 */ /* 0x002fea0003800000 */
[----:B------:R-:W1:Y:S02]  /*9af0*/  SYNCS.PHASECHK.TRANS64.TRYWAIT P1, [UR6+0x13230], R0 ;  /* 0x01323000ff0075a7 */ /* 0x000e640008020146 */
[----:B-1----:R-:W-:Y:S05]  /*9b00*/  @!P1 BRA `(.L_x_879) ;  /* 0x000000cc00b49947 */ /* 0x002fea0003800000 */
.L_x_878:
        /* <DEDUP_REMOVED lines=64> */
.L_x_880:
[----:B------:R-:W-:Y:S01]  /*9f10*/  ULEA UR11, UR21, UR45, 0x3 ;  /* 0x0000002d150b7291 */ /* 0x000fe2000f8e183f */
[----:B01----:R-:W-:-:S05]  /*9f20*/  IMAD.U32 R0, RZ, RZ, UR22 ;  /* 0x00000016ff007e24 */ /* 0x003fca000f8e00ff */
[----:B------:R-:W-:-:S04]  /*9f30*/  SHF.L.U32 R0, R0, 0x1f, RZ ;  /* 0x0000001f00007819 */ /* 0x000fc800000006ff */
[----:B------:R0:W1:Y:S01]  /*9f40*/  SYNCS.PHASECHK.TRANS64.TRYWAIT P1, [UR11+0x13250], R0 ;  /* 0x01325000ff0075a7 */ /* 0x000062000802014b */
[----:B------:R-:W-:Y:S05]  /*9f50*/  @!P0 BRA `(.L_x_881) ;  /* 0x0000000000048947 */ /* 0x000fea0003800000 */
[----:B------:R-:W-:Y:S01]  /*9f60*/  BPT.TRAP 0x1 ;  /* 0x000000040000795c */ /* 0x000fe20000300000 */
.L_x_881:
[----:B-1----:R-:W-:Y:S05]  /*9f70*/  @P1 BRA `(.L_x_882) ;  /* 0x0000000000081947 */ /* 0x002fea0003800000 */
[----:B------:R-:W1:Y:S02]  /*9f80*/  SYNCS.PHASECHK.TRANS64.TRYWAIT P1, [UR11+0x13250], R0 ;  /* 0x01325000ff0075a7 */ /* 0x000e64000802014b */
[----:B-1----:R-:W-:Y:S05]  /*9f90*/  @!P1 BRA `(.L_x_883) ;  /* 0x000000c800a89947 */ /* 0x002fea0003800000 */
.L_x_882:
[----:B01----:R-:W-:Y:S01]  /*9fa0*/  FMNMX.FTZ R0, R120, R11, !PT ;  /* 0x0000000b78007209 */ /* 0x003fe20007810000 */
        /* <DEDUP_REMOVED lines=96> */
[----:B0-----:R-:W-:Y:S01]  /*a5b0*/  LOP3.LUT P1, RZ, R155, 0x7f, RZ, 0xc0, !PT ;  /* 0x0000007f9bff7812 */ /* 0x001fe2000782c0ff */
[----:B------:R-:W0:Y:S04]  /*a5c0*/  SHFL.BFLY PT, R3, R14, 0x2, 0x1f ;  /* 0x0c401f000e037f89 */ /* 0x000e2800000e0000 */
[----:B------:R-:W1:Y:S01]  /*a5d0*/  SHFL.BFLY PT, R21, R12, 0x2, 0x1f ;  /* 0x0c401f000c157f89 */ /* 0x000e6200000e0000 */
[----:B0-----:R-:W-:Y:S01]  /*a5e0*/  FMNMX.FTZ R15, R14, R3, !PT ;  /* 0x000000030e0f7209 */ /* 0x001fe20007810000 */
[----:B------:R-:W-:Y:S01]  /*a5f0*/  IMAD.U32 R14, RZ, RZ, UR41 ;  /* 0x00000029ff0e7e24 */ /* 0x000fe2000f8e00ff */
[----:B-1----:R-:W-:-:S03]  /*a600*/  FMNMX.FTZ R21, R12, R21, !PT ;  /* 0x000000150c157209 */ /* 0x002fc60007810000 */
[----:B------:R-:W0:Y:S01]  /*a610*/  SHFL.BFLY PT, R0, R15, 0x1, 0x1f ;  /* 0x0c201f000f007f89 */ /* 0x000e2200000e0000 */
[----:B------:R-:W-:Y:S02]  /*a620*/  WARPGROUP.DEPBAR.LE gsb0, 0x0 ;  /* 0x00008000000079c5 */ /* 0x000fe40000010000 */
[----:B------:R-:W-:Y:S01]  /*a630*/  WARPGROUP.ARRIVE ;  /* 0x00000000000079c5 */ /* 0x000fe20000000000 */
[----:B------:R-:W1:Y:S05]  /*a640*/  SHFL.BFLY PT, R20, R21, 0x1, 0x1f ;  /* 0x0c201f0015147f89 */ /* 0x000e6a00000e0000 */
[----:B------:R-:W-:Y:S01]  /*a650*/  QGMMA.64x64x32.F32.E4M3.E4M3 R24, R144, gdesc[UR4], R24, gsb0 ;  /* 0x00e0000490187df3 */ /* 0x000fe20008000818 */
[----:B------:R-:W-:Y:S01]  /*a660*/  UIADD3 UR6, UR10, 0x180, URZ ;  /* 0x000001800a067890 */ /* 0x000fe2000fffe03f */
[----:B------:R-:W-:Y:S01]  /*a670*/  UMOV UR7, 0xc0000010 ;  /* 0xc000001000077882 */ /* 0x000fe20000000000 */
[----:B0-----:R-:W-:-:S02]  /*a680*/  FMNMX.FTZ R3, R15, R0, !PT ;  /* 0x000000000f037209 */ /* 0x001fc40007810000 */
[----:B-1----:R-:W-:-:S03]  /*a690*/  FMNMX.FTZ R0, R21, R20, !PT ;  /* 0x0000001415007209 */ /* 0x002fc60007810000 */
        /* <DEDUP_REMOVED lines=53> */
[----:B------:R-:W0:Y:S01]  /*a9f0*/  MUFU.EX2 R14, R14 ;  /* 0x0000000e000e7308 */ /* 0x000e220000000800 */
        /* <DEDUP_REMOVED lines=15> */
[----:B------:R-:W1:Y:S01]  /*aaf0*/  MUFU.EX2 R129, R129 ;  /* 0x0000008100817308 */ /* 0x000e620000000800 */
        /* <DEDUP_REMOVED lines=8> */
[----:B------:R-:W-:Y:S01]  /*ab80*/  UIADD3 UR6, UR10, 0x200, URZ ;  /* 0x000002000a067890 */ /* 0x000fe2000fffe03f */
[--C-:B------:R-:W-:Y:S01]  /*ab90*/  FFMA.FTZ R102, R102, UR41, -R69.reuse ;  /* 0x0000002966667c23 */ /* 0x100fe20008010845 */
[----:B------:R-:W-:-:S01]  /*aba0*/  FFMA.FTZ R103, R103, UR41, -R69 ;  /* 0x0000002967677c23 */ /* 0x000fc20008010845 */
[----:B------:R-:W-:Y:S01]  /*abb0*/  UMOV UR7, 0xc0000010 ;  /* 0xc000001000077882 */ /* 0x000fe20000000000 */
        /* <DEDUP_REMOVED lines=21> */
[----:B------:R-:W-:-:S06]  /*ad10*/  FFMA.FTZ R69, R71, UR41, -R69 ;  /* 0x0000002947457c23 */ /* 0x000fcc0008010845 */
[----:B------:R-:W2:Y:S01]  /*ad20*/  MUFU.EX2 R21, R21 ;  /* 0x0000001500157308 */ /* 0x000ea20000000800 */
[----:B-1----:R-:W-:-:S07]  /*ad30*/  FADD.FTZ R130, R20, R133 ;  /* 0x0000008514827221 */ /* 0x002fce0000010000 */
[----:B------:R-:W1:Y:S01]  /*ad40*/  MUFU.EX2 R124, R124 ;  /* 0x0000007c007c7308 */ /* 0x000e620000000800 */
[----:B0-----:R-:W-:-:S07]  /*ad50*/  FADD.FTZ R5, R123, R6 ;  /* 0x000000067b057221 */ /* 0x001fce0000010000 */
[----:B------:R-:W0:Y:S01]  /*ad60*/  MUFU.EX2 R22, R22 ;  /* 0x0000001600167308 */ /* 0x000e220000000800 */
[----:B--2---:R-:W-:-:S07]  /*ad70*/  FADD.FTZ R133, R21, R130 ;  /* 0x0000008215857221 */ /* 0x004fce0000010000 */
[----:B------:R-:W2:Y:S01]  /*ad80*/  MUFU.EX2 R126, R126 ;  /* 0x0000007e007e7308 */ /* 0x000ea20000000800 */
[----:B-1----:R-:W-:-:S01]  /*ad90*/  FADD.FTZ R5, R124, R5 ;  /* 0x000000057c057221 */ /* 0x002fc20000010000 */
[----:B------:R-:W-:-:S06]  /*ada0*/  WARPGROUP.DEPBAR.LE gsb0, 0x0 ;  /* 0x00008000000079c5 */ /* 0x000fcc0000010000 */
[----:B------:R-:W1:Y:S01]  /*adb0*/  MUFU.EX2 R121, R121 ;  /* 0x0000007900797308 */ /* 0x000e620000000800 */
[----:B0-----:R-:W-:-:S01]  /*adc0*/  FADD.FTZ R6, R22, R133 ;  /* 0x0000008516067221 */ /* 0x001fc20000010000 */
[----:B------:R-:W-:-:S06]  /*add0*/  WARPGROUP.ARRIVE ;  /* 0x00000000000079c5 */ /* 0x000fcc0000000000 */
[----:B------:R-:W0:Y:S01]  /*ade0*/  MUFU.EX2 R127, R127 ;  /* 0x0000007f007f7308 */ /* 0x000e220000000800 */
[----:B--2---:R-:W-:-:S01]  /*adf0*/  FADD.FTZ R130, R126, R5 ;  /* 0x000000057e827221 */ /* 0x004fc20000010000 */
[----:B------:R-:W-:Y:S06]  /*ae00*/  QGMMA.64x64x32.F32.E4M3.E4M3 R24, R136, gdesc[UR4], R24, gsb0 ;  /* 0x00e0000488187df3 */ /* 0x000fec0008000818 */
        /* <DEDUP_REMOVED lines=103> */
[----:B------:R-:W-:-:S05]  /*b480*/  IMAD.U32 R5, RZ, RZ, UR37 ;  /* 0x00000025ff057e24 */ /* 0x000fca000f8e00ff */
[----:B------:R-:W-:Y:S01]  /*b490*/  @!P1 LEA R5, R5, UR45, 0x3 ;  /* 0x0000002d05059c11 */ /* 0x000fe2000f8e18ff */
[----:B------:R-:W2:Y:S01]  /*b4a0*/  MUFU.EX2 R87, R87 ;  /* 0x0000005700577308 */ /* 0x000ea20000000800 */
[----:B-1----:R-:W-:-:S03]  /*b4b0*/  FADD.FTZ R130, R86, R133 ;  /* 0x0000008556827221 */ /* 0x002fc60000010000 */
[----:B------:R-:W-:-:S04]  /*b4c0*/  @!P1 VIADD R5, R5, 0x13240 ;  /* 0x0001324005059836 */ /* 0x000fc80000000000 */
[----:B------:R-:W1:Y:S01]  /*b4d0*/  MUFU.EX2 R56, R56 ;  /* 0x0000003800387308 */ /* 0x000e620000000800 */
[----:B0-----:R-:W-:-:S01]  /*b4e0*/  FADD.FTZ R133, R85, R6 ;  /* 0x0000000655857221 */ /* 0x001fc20000010000 */
[----:B------:R-:W-:-:S04]  /*b4f0*/  @!P1 PRMT R5, RZ, 0x654, R5 ;  /* 0x00000654ff059816 */ /* 0x000fc80000000005 */
[----:B------:R0:W-:Y:S02]  /*b500*/  @!P1 SYNCS.ARRIVE.TRANS64.RED.A1T0 RZ, [R5+URZ], RZ ;  /* 0x000000ff05ff99a7 */ /* 0x0001e4000810043f */
        /* <DEDUP_REMOVED lines=10> */
[----:B------:R-:W0:Y:S01]  /*b5b0*/  MUFU.EX2 R61, R61 ;  /* 0x0000003d003d7308 */ /* 0x000e220000000800 */
[----:B---3--:R-:W-:-:S07]  /*b5c0*/  FADD.FTZ R6, R60, R133 ;  /* 0x000000853c067221 */ /* 0x008fce0000010000 */
        /* <DEDUP_REMOVED lines=17> */
[----:B-1----:R-:W-:-:S01]  /*b6e0*/  FADD.FTZ R130, R70, R71 ;  /* 0x0000004746827221 */ /* 0x002fc20000010000 */
[----:B--2---:R-:W-:-:S03]  /*b6f0*/  FADD.FTZ R6, R13, R6 ;  /* 0x000000060d067221 */ /* 0x004fc60000010000 */
[----:B0-----:R-:W-:Y:S01]  /*b700*/  FADD.FTZ R5, R69, R130 ;  /* 0x0000008245057221 */ /* 0x001fe20000010000 */
[----:B------:R-:W-:Y:S06]  /*b710*/  @!P0 BRA `(.L_x_884) ;  /* 0x0000000000048947 */ /* 0x000fec0003800000 */
[----:B------:R-:W-:Y:S01]  /*b720*/  BPT.TRAP 0x1 ;  /* 0x000000040000795c */ /* 0x000fe20000300000 */
.L_x_884:
        /* <DEDUP_REMOVED lines=82> */
.L_x_875:
[----:B------:R-:W-:-:S13]  /*bc50*/  ISETP.GE.AND P1, PT, R4, UR43, PT ;  /* 0x0000002b04007c0c */ /* 0x000fda000bf26270 */
[----:B------:R-:W-:Y:S05]  /*bc60*/  @!P1 BRA `(.L_x_886) ;  /* 0x0000003c00c49947 */ /* 0x000fea0003800000 */
[----:B------:R-:W-:Y:S01]  /*bc70*/  IMAD.IADD R14, R18, 0x1, -R19 ;  /* 0x00000001120e7824 */ /* 0x000fe200078e0a13 */
[----:B------:R-:W-:Y:S01]  /*bc80*/  UMOV UR25, UR36 ;  /* 0x0000002400197c82 */ /* 0x000fe20008000000 */
[----:B------:R-:W-:Y:S01]  /*bc90*/  IMAD.MOV.U32 R11, RZ, RZ, R0 ;  /* 0x000000ffff0b7224 */ /* 0x000fe200078e0000 */
[----:B------:R-:W-:Y:S01]  /*bca0*/  UMOV UR24, UR37 ;  /* 0x0000002500187c82 */ /* 0x000fe20008000000 */
[C---:B------:R-:W-:Y:S01]  /*bcb0*/  IMAD.IADD R13, R14.reuse, 0x1, R8 ;  /* 0x000000010e0d7824 */ /* 0x040fe200078e0208 */
[----:B------:R-:W-:Y:S01]  /*bcc0*/  ULDC UR20, c[0x0][0x9e4] ;  /* 0x0002790000147ab9 */ /* 0x000fe20000000800 */
[----:B------:R-:W-:Y:S01]  /*bcd0*/  IMAD.IADD R14, R14, 0x1, R7 ;  /* 0x000000010e0e7824 */ /* 0x000fe200078e0207 */
[----:B------:R-:W-:Y:S01]  /*bce0*/  ULDC UR22, c[0x0][0x9dc] ;  /* 0x0002770000167ab9 */ /* 0x000fe20000000800 */
[----:B------:R-:W-:Y:S01]  /*bcf0*/  IMAD.MOV.U32 R12, RZ, RZ, R3 ;  /* 0x000000ffff0c7224 */ /* 0x000fe200078e0003 */
[----:B------:R-:W-:Y:S01]  /*bd00*/  LOP3.LUT R15, RZ, R13, RZ, 0x33, !PT ;  /* 0x0000000dff0f7212 */ /* 0x000fe200078e33ff */
[----:B------:R-:W-:Y:S01]  /*bd10*/  ULDC UR21, c[0x0][0x9e0] ;  /* 0x0002780000157ab9 */ /* 0x000fe20000000800 */
[----:B------:R-:W-:-:S07]  /*bd20*/  LOP3.LUT R20, RZ, R14, RZ, 0x33, !PT ;  /* 0x0000000eff147212 */ /* 0x000fce00078e33ff */
.L_x_904:
[----:B------:R-:W-:-:S04]  /*bd30*/  UISETP.NE.AND UP0, UPT, UR24, 0x1, UPT ;  /* 0x000000011800788c */ /* 0x000fc8000bf05270 */
[----:B------:R-:W-:-:S04]  /*bd40*/  USEL UR36, URZ, 0x1, UP0 ;  /* 0x000000013f247887 */ /* 0x000fc80008000000 */
[----:B------:R-:W-:Y:S01]  /*bd50*/  ULOP3.LUT UR36, UR25, UR36, URZ, 0x3c, !UPT ;  /* 0x0000002419247292 */ /* 0x000fe2000f8e3c3f */
[----:B------:R-:W-:Y:S11]  /*bd60*/  @!P0 BRA `(.L_x_887) ;  /* 0x0000000000048947 */ /* 0x000ff60003800000 */
[----:B------:R-:W-:Y:S01]  /*bd70*/  BPT.TRAP 0x1 ;  /* 0x000000040000795c */ /* 0x000fe20000300000 */
.L_x_887:
[----:B------:R-:W-:Y:S01]  /*bd80*/  UIADD3 UR37, UR24, 0x1, URZ ;  /* 0x0000000118257890 */ /* 0x000fe2000fffe03f */
[----:B------:R-:W-:-:S03]  /*bd90*/  IMAD.U32 R0, RZ, RZ, UR36 ;  /* 0x00000024ff007e24 */ /* 0x000fc6000f8e00ff */
[----:B------:R-:W-:Y:S02]  /*bda0*/  UISETP.NE.AND UP0, UPT, UR37, 0x2, UPT ;  /* 0x000000022500788c */ /* 0x000fe4000bf05270 */
[----:B------:R-:W-:Y:S02]  /*bdb0*/  SHF.L.U32 R0, R0, 0x1f, RZ ;  /* 0x0000001f00007819 */ /* 0x000fe400000006ff */
[----:B------:R-:W-:-:S04]  /*bdc0*/  USEL UR37, UR37, URZ, UP0 ;  /* 0x0000003f25257287 */ /* 0x000fc80008000000 */
[----:B------:R-:W-:-:S09]  /*bdd0*/  ULEA UR23, UR37, UR45, 0x3 ;  /* 0x0000002d25177291 */ /* 0x000fd2000f8e183f */
[----:B------:R0:W1:Y:S01]  /*bde0*/  SYNCS.PHASECHK.TRANS64.TRYWAIT P1, [UR23+0x13230], R0 ;  /* 0x01323000ff0075a7 */ /* 0x0000620008020157 */
[----:B------:R-:W-:Y:S05]  /*bdf0*/  @!P0 BRA `(.L_x_888) ;  /* 0x0000000000048947 */ /* 0x000fea0003800000 */
[----:B------:R-:W-:Y:S01]  /*be00*/  BPT.TRAP 0x1 ;  /* 0x000000040000795c */ /* 0x000fe20000300000 */
.L_x_888:
[----:B-1----:R-:W-:Y:S05]  /*be10*/  @P1 BRA `(.L_x_889) ;  /* 0x0000000000081947 */ /* 0x002fea0003800000 */
[----:B------:R-:W1:Y:S02]  /*be20*/  SYNCS.PHASECHK.TRANS64.TRYWAIT P1, [UR23+0x13230], R0 ;  /* 0x01323000ff0075a7 */ /* 0x000e640008020157 */
[----:B-1----:R-:W-:Y:S05]  /*be30*/  @!P1 BRA `(.L_x_890) ;  /* 0x000000ac00189947 */ /* 0x002fea0003800000 */
.L_x_889:
        /* <DEDUP_REMOVED lines=64> */
.L_x_891:
[----:B------:R-:W-:Y:S01]  /*c240*/  ULEA UR11, UR24, UR45, 0x3 ;  /* 0x0000002d180b7291 */ /* 0x000fe2000f8e183f */
[----:B01----:R-:W-:-:S05]  /*c250*/  IMAD.U32 R0, RZ, RZ, UR25 ;  /* 0x00000019ff007e24 */ /* 0x003fca000f8e00ff */
[----:B------:R-:W-:-:S04]  /*c260*/  SHF.L.U32 R0, R0, 0x1f, RZ ;  /* 0x0000001f00007819 */ /* 0x000fc800000006ff */
[----:B------:R0:W1:Y:S01]  /*c270*/  SYNCS.PHASECHK.TRANS64.TRYWAIT P1, [UR11+0x13250], R0 ;  /* 0x01325000ff0075a7 */ /* 0x000062000802014b */
[----:B------:R-:W-:Y:S05]  /*c280*/  @!P0 BRA `(.L_x_892) ;  /* 0x0000000000048947 */ /* 0x000fea0003800000 */
[----:B------:R-:W-:Y:S01]  /*c290*/  BPT.TRAP 0x1 ;  /* 0x000000040000795c */ /* 0x000fe20000300000 */
.L_x_892:
[----:B-1----:R-:W-:Y:S05]  /*c2a0*/  @P1 BRA `(.L_x_893) ;  /* 0x0000000000081947 */ /* 0x002fea0003800000 */
[----:B------:R-:W1:Y:S02]  /*c2b0*/  SYNCS.PHASECHK.TRANS64.TRYWAIT P1, [UR11+0x13250], R0 ;  /* 0x01325000ff0075a7 */ /* 0x000e64000802014b */
[----:B-1----:R-:W-:Y:S05]  /*c2c0*/  @!P1 BRA `(.L_x_894) ;  /* 0x000000a8000c9947 */ /* 0x002fea0003800000 */
.L_x_893:
        /* <DEDUP_REMOVED lines=39> */
[----:B------:R-:W-:Y:S01]  /*c540*/  IADD3 R22, R139, 0x1, R18 ;  /* 0x000000018b167810 */ /* 0x000fe20007ffe012 */
[----:B0-----:R-:W-:-:S04]  /*c550*/  IMAD R0, R17, -0x2, R139 ;  /* 0xfffffffe11007824 */ /* 0x001fc800078e028b */
[----:B------:R-:W-:-:S04]  /*c560*/  IMAD.IADD R22, R22, 0x1, -R19 ;  /* 0x0000000116167824 */ /* 0x000fc800078e0a13 */
[----:B------:R-:W-:-:S04]  /*c570*/  IMAD R22, R17, -0x2, R22 ;  /* 0xfffffffe11167824 */ /* 0x000fc800078e0216 */
[C---:B------:R-:W-:Y:S02]  /*c580*/  VIADD R138, R22.reuse, UR21 ;  /* 0x00000015168a7c36 */ /* 0x040fe40008000000 */
[----:B------:R-:W-:Y:S02]  /*c590*/  VIADD R22, R22, UR6 ;  /* 0x0000000616167c36 */ /* 0x000fe40008000000 */
[C---:B------:R-:W-:Y:S02]  /*c5a0*/  IMAD.IADD R21, R8.reuse, 0x1, R138 ;  /* 0x0000000108157824 */ /* 0x040fe400078e028a */
[----:B------:R-:W-:Y:S01]  /*c5b0*/  IMAD.IADD R3, R8, 0x1, R22 ;  /* 0x0000000108037824 */ /* 0x000fe200078e0216 */
[----:B------:R-:W-:Y:S06]  /*c5c0*/  @!P1 BRA `(.L_x_895) ;  /* 0x0000000000549947 */ /* 0x000fec0003800000 */
        /* <DEDUP_REMOVED lines=11> */
.L_x_897:
[----:B------:R-:W-:Y:S02]  /*c680*/  IMAD.U32 R142, RZ, RZ, UR20 ;  /* 0x00000014ff8e7e24 */ /* 0x000fe4000f8e00ff */
[----:B------:R-:W-:-:S03]  /*c690*/  IMAD.MOV.U32 R141, RZ, RZ, R13 ;  /* 0x000000ffff8d7224 */ /* 0x000fc600078e000d */
[----:B------:R-:W-:-:S13]  /*c6a0*/  ISETP.NE.AND P1, PT, R142, 0x1, PT ;  /* 0x000000018e00780c */ /* 0x000fda0003f25270 */
[----:B------:R-:W0:Y:S02]  /*c6b0*/  @P1 LDC.64 R136, c[0x0][0x9e8] ;  /* 0x00027a00ff881b82 */ /* 0x000e240000000a00 */
[----:B0-----:R-:W-:-:S05]  /*c6c0*/  @P1 IMAD.HI.U32 R136, R13, R136, RZ ;  /* 0x000000880d881227 */ /* 0x001fca00078e00ff */
[----:B------:R-:W-:-:S07]  /*c6d0*/  @P1 SHF.R.U32.HI R141, RZ, R137, R136 ;  /* 0x00000089ff8d1219 */ /* 0x000fce0000011688 */
.L_x_898:
[----:B------:R-:W-:Y:S05]  /*c6e0*/  BSYNC B0 ;  /* 0x0000000000007941 */ /* 0x000fea0003800000 */
.L_x_896:
[----:B------:R-:W-:-:S05]  /*c6f0*/  IMAD R136, R141, R142, R0 ;  /* 0x0000008e8d887224 */ /* 0x000fca00078e0200 */
[----:B------:R-:W-:Y:S02]  /*c700*/  VIADDMNMX R21, R136, R142, R21, PT ;  /* 0x0000008e88157246 */ /* 0x000fe40003800115 */
[----:B------:R-:W-:-:S07]  /*c710*/  VIMNMX R3, R3, R136, !PT ;  /* 0x0000008803037248 */ /* 0x000fce0007fe0100 */
.L_x_895:
        /* <DEDUP_REMOVED lines=25> */
[----:B------:R-:W-:Y:S02]  /*c8b0*/  ISETP.GE.AND P2, PT, R139, 0x12, PT ;  /* 0x000000128b00780c */ /* 0x000fe40003f46270 */
        /* <DEDUP_REMOVED lines=211> */
[----:B------:R-:W-:Y:S02]  /*d5f0*/  IMAD.U32 R21, RZ, RZ, UR20 ;  /* 0x00000014ff157e24 */ /* 0x000fe4000f8e00ff */
[----:B------:R-:W-:-:S03]  /*d600*/  IMAD.MOV.U32 R3, RZ, RZ, R20 ;  /* 0x000000ffff037224 */ /* 0x000fc600078e0014 */
[----:B------:R-:W-:-:S13]  /*d610*/  ISETP.NE.AND P6, PT, R21, 0x1, PT ;  /* 0x000000011500780c */ /* 0x000fda0003fc5270 */
[----:B------:R-:W0:Y:S02]  /*d620*/  @P6 LDC.64 R56, c[0x0][0x9e8] ;  /* 0x00027a00ff386b82 */ /* 0x000e240000000a00 */
[----:B0-----:R-:W-:-:S05]  /*d630*/  @P6 IMAD.HI.U32 R56, R20, R56, RZ ;  /* 0x0000003814386227 */ /* 0x001fca00078e00ff */
[----:B------:R-:W-:-:S04]  /*d640*/  @P6 SHF.R.U32.HI R3, RZ, R57, R56 ;  /* 0x00000039ff036219 */ /* 0x000fc80000011638 */
[----:B------:R-:W-:Y:S01]  /*d650*/  LOP3.LUT R3, RZ, R3, RZ, 0x33, !PT ;  /* 0x00000003ff037212 */ /* 0x000fe200078e33ff */
[----:B------:R-:W-:Y:S06]  /*d660*/  BRA `(.L_x_902) ;  /* 0x0000000000187947 */ /* 0x000fec0003800000 */
.L_x_901:
[----:B------:R-:W-:Y:S02]  /*d670*/  IMAD.U32 R21, RZ, RZ, UR20 ;  /* 0x00000014ff157e24 */ /* 0x000fe4000f8e00ff */
[----:B------:R-:W-:-:S03]  /*d680*/  IMAD.MOV.U32 R3, RZ, RZ, R14 ;  /* 0x000000ffff037224 */ /* 0x000fc600078e000e */
[----:B------:R-:W-:-:S13]  /*d690*/  ISETP.NE.AND P6, PT, R21, 0x1, PT ;  /* 0x000000011500780c */ /* 0x000fda0003fc5270 */
[----:B------:R-:W0:Y:S02]  /*d6a0*/  @P6 LDC.64 R56, c[0x0][0x9e8] ;  /* 0x00027a00ff386b82 */ /* 0x000e240000000a00 */
[----:B0-----:R-:W-:-:S05]  /*d6b0*/  @P6 IMAD.HI.U32 R56, R14, R56, RZ ;  /* 0x000000380e386227 */ /* 0x001fca00078e00ff */
[----:B------:R-:W-:-:S07]  /*d6c0*/  @P6 SHF.R.U32.HI R3, RZ, R57, R56 ;  /* 0x00000039ff036219 */ /* 0x000fce0000011638 */
.L_x_902:
[----:B------:R-:W-:Y:S05]  /*d6d0*/  BSYNC B0 ;  /* 0x0000000000007941 */ /* 0x000fea0003800000 */
.L_x_900:
[----:B------:R-:W-:-:S05]  /*d6e0*/  IMAD R3, R3, R21, R0 ;  /* 0x0000001503037224 */ /* 0x000fca00078e0200 */
[----:B------:R-:W-:Y:S02]  /*d6f0*/  VIADDMNMX R138, R3, R21, R138, PT ;  /* 0x00000015038a7246 */ /* 0x000fe4000380018a */
[----:B------:R-:W-:-:S07]  /*d700*/  VIMNMX R22, R22, R3, !PT ;  /* 0x0000000316167248 */ /* 0x000fce0007fe0100 */
.L_x_899:
        /* <DEDUP_REMOVED lines=114> */
[----:B0-----:R-:W-:Y:S01]  /*de30*/  FMNMX.FTZ R56, R21, R0, !PT ;  /* 0x0000000015387209 */ /* 0x001fe20007810000 */
[----:B------:R-:W-:Y:S01]  /*de40*/  IMAD.U32 R0, RZ, RZ, UR41 ;  /* 0x00000029ff007e24 */ /* 0x000fe2000f8e00ff */
[----:B------:R-:W-:-:S02]  /*de50*/  FSEL R74, R74, -INF , !P1 ;  /* 0xff8000004a4a7808 */ /* 0x000fc40004800000 */
[----:B------:R-:W-:Y:S01]  /*de60*/  LOP3.LUT P1, RZ, R16, 0x800, RZ, 0xc0, !PT ;  /* 0x0000080010ff7812 */ /* 0x000fe2000782c0ff */
[----:B------:R-:W0:Y:S01]  /*de70*/  SHFL.BFLY PT, R3, R56, 0x1, 0x1f ;  /* 0x0c201f0038037f89 */ /* 0x000e2200000e0000 */
        /* <DEDUP_REMOVED lines=14> */
[----:B0-----:R-:W-:Y:S02]  /*df60*/  FMNMX.FTZ R3, R56, R3, !PT ;  /* 0x0000000338037209 */ /* 0x001fe40007810000 */
        /* <DEDUP_REMOVED lines=67> */
[----:B------:R-:W-:-:S05]  /*e3a0*/  FSEL R0, R0, RZ, P1 ;  /* 0x000000ff00007208 */ /* 0x000fca0000800000 */
        /* <DEDUP_REMOVED lines=48> */
[----:B------:R-:W-:Y:S01]  /*e6b0*/  FFMA.FTZ R68, R68, UR41, -R0 ;  /* 0x0000002944447c23 */ /* 0x000fe20008010800 */
[----:B------:R-:W-:Y:S01]  /*e6c0*/  MUFU.EX2 R21, R21 ;  /* 0x0000001500157308 */ /* 0x000fe20000000800 */
[----:B------:R-:W-:-:S04]  /*e6d0*/  FMNMX.FTZ R132, R114, R129, !PT ;  /* 0x0000008172847209 */ /* 0x000fc80007810000 */
[----:B------:R-:W-:-:S03]  /*e6e0*/  FMNMX.FTZ R129, R115, R132, !PT ;  /* 0x0000008473817209 */ /* 0x000fc60007810000 */
        /* <DEDUP_REMOVED lines=32> */
[----:B------:R-:W-:Y:S01]  /*e8f0*/  FMNMX.FTZ R129, R63, R132, !PT ;  /* 0x000000843f817209 */ /* 0x000fe20007810000 */
[----:B------:R-:W-:-:S02]  /*e900*/  FFMA.FTZ R132, R77, UR41, -R0 ;  /* 0x000000294d847c23 */ /* 0x000fc40008010800 */
[----:B------:R-:W-:Y:S01]  /*e910*/  MUFU.EX2 R112, R112 ;  /* 0x0000007000707308 */ /* 0x000fe20000000800 */
[----:B------:R-:W-:-:S04]  /*e920*/  FMNMX.FTZ R76, R66, R129, !PT ;  /* 0x00000081424c7209 */ /* 0x000fc80007810000 */
[----:B------:R-:W-:Y:S02]  /*e930*/  FMNMX.FTZ R77, R67, R76, !PT ;  /* 0x0000004c434d7209 */ /* 0x000fe40007810000 */
[----:B------:R-:W-:Y:S01]  /*e940*/  FSEL R76, R71, -INF , !P2 ;  /* 0xff800000474c7808 */ /* 0x000fe20005000000 */
[----:B------:R-:W-:Y:S01]  /*e950*/  MUFU.EX2 R113, R113 ;  /* 0x0000007100717308 */ /* 0x000fe20000000800 */
[----:B------:R-:W-:-:S04]  /*e960*/  FMNMX.FTZ R77, R70, R77, !PT ;  /* 0x0000004d464d7209 */ /* 0x000fc80007810000 */
[----:B------:R-:W-:-:S03]  /*e970*/  FMNMX.FTZ R129, R76, R77, !PT ;  /* 0x0000004d4c817209 */ /* 0x000fc60007810000 */
[----:B------:R0:W-:Y:S02]  /*e980*/  MUFU.EX2 R71, R132 ;  /* 0x0000008400477308 */ /* 0x0001e40000000800 */
[----:B------:R-:W1:Y:S06]  /*e990*/  SHFL.BFLY PT, R138, R129, 0x2, 0x1f ;  /* 0x0c401f00818a7f89 */ /* 0x000e6c00000e0000 */
[----:B------:R2:W-:Y:S01]  /*e9a0*/  MUFU.EX2 R77, R133 ;  /* 0x00000085004d7308 */ /* 0x0005e20000000800 */
[----:B0-----:R-:W-:-:S07]  /*e9b0*/  FFMA.FTZ R132, R137, UR41, -R0 ;  /* 0x0000002989847c23 */ /* 0x001fce0008010800 */
[----:B------:R-:W-:Y:S01]  /*e9c0*/  MUFU.EX2 R116, R116 ;  /* 0x0000007400747308 */ /* 0x000fe20000000800 */
[----:B--2---:R-:W-:-:S01]  /*e9d0*/  FFMA.FTZ R133, R69, UR41, -R0 ;  /* 0x0000002945857c23 */ /* 0x004fc20008010800 */
[----:B------:R-:W-:-:S05]  /*e9e0*/  FSEL R69, R3, RZ, P1 ;  /* 0x000000ff03457208 */ /* 0x000fca0000800000 */
[----:B------:R-:W-:Y:S01]  /*e9f0*/  FADD.FTZ R12, -R69, R12 ;  /* 0x0000000c450c7221 */ /* 0x000fe20000010100 */
[----:B------:R-:W-:Y:S01]  /*ea00*/  MUFU.EX2 R117, R117 ;  /* 0x0000007500757308 */ /* 0x000fe20000000800 */
[----:B-1----:R-:W-:Y:S02]  /*ea10*/  FMNMX.FTZ R138, R129, R138, !PT ;  /* 0x0000008a818a7209 */ /* 0x002fe40007810000 */
[----:B------:R-:W-:-:S03]  /*ea20*/  FMUL.FTZ R12, R12, UR41 ;  /* 0x000000290c0c7c20 */ /* 0x000fc60008410000 */
[----:B------:R-:W0:Y:S02]  /*ea30*/  SHFL.BFLY PT, R129, R138, 0x1, 0x1f ;  /* 0x0c201f008a817f89 */ /* 0x000e2400000e0000 */
[----:B------:R1:W-:Y:S08]  /*ea40*/  MUFU.EX2 R69, R133 ;  /* 0x0000008500457308 */ /* 0x0003f00000000800 */
[----:B------:R-:W2:Y:S08]  /*ea50*/  MUFU.EX2 R12, R12 ;  /* 0x0000000c000c7308 */ /* 0x000eb00000000800 */
[----:B------:R-:W-:Y:S01]  /*ea60*/  MUFU.EX2 R88, R88 ;  /* 0x0000005800587308 */ /* 0x000fe20000000800 */
[----:B0-----:R-:W-:Y:S01]  /*ea70*/  FMNMX.FTZ R0, R138, R129, !PT ;  /* 0x000000818a007209 */ /* 0x001fe20007810000 */
        /* <DEDUP_REMOVED lines=15> */
[----:B------:R-:W-:-:S01]  /*eb70*/  FFMA.FTZ R131, R131, UR41, -R129 ;  /* 0x0000002983837c23 */ /* 0x000fc20008010881 */
[--C-:B-1----:R-:W-:Y:S01]  /*eb80*/  FFMA.FTZ R133, R134, UR41, -R129.reuse ;  /* 0x0000002986857c23 */ /* 0x102fe20008010881 */
[----:B------:R-:W-:-:S01]  /*eb90*/  FFMA.FTZ R134, R135, UR41, -R129 ;  /* 0x0000002987867c23 */ /* 0x000fc20008010881 */
[----:B--2---:R-:W-:Y:S01]  /*eba0*/  FFMA.FTZ R135, R12, R6, R21 ;  /* 0x000000060c877223 */ /* 0x004fe20000010015 */
[----:B------:R-:W-:-:S01]  /*ebb0*/  FFMA.FTZ R106, R106, UR41, -R129 ;  /* 0x000000296a6a7c23 */ /* 0x000fc20008010881 */
[--C-:B------:R-:W-:Y:S01]  /*ebc0*/  FFMA.FTZ R107, R107, UR41, -R129.reuse ;  /* 0x000000296b6b7c23 */ /* 0x100fe20008010881 */
[----:B------:R-:W-:-:S01]  /*ebd0*/  FFMA.FTZ R110, R110, UR41, -R129 ;  /* 0x000000296e6e7c23 */ /* 0x000fc20008010881 */
[----:B------:R-:W0:Y:S01]  /*ebe0*/  MUFU.EX2 R11, R11 ;  /* 0x0000000b000b7308 */ /* 0x000e220000000800 */
[----:B------:R-:W-:-:S01]  /*ebf0*/  FADD.FTZ R136, R56, R135 ;  /* 0x0000008738887221 */ /* 0x000fc20000010000 */
        /* <DEDUP_REMOVED lines=15> */
[----:B0-----:R-:W-:-:S01]  /*ecf0*/  FFMA.FTZ R6, R11, R5, R122 ;  /* 0x000000050b067223 */ /* 0x001fc2000001007a */
[----:B------:R-:W-:Y:S01]  /*ed00*/  FADD.FTZ R136, R124, R135 ;  /* 0x000000877c887221 */ /* 0x000fe20000010000 */
[----:B------:R-:W-:-:S01]  /*ed10*/  FFMA.FTZ R99, R99, UR41, -R129 ;  /* 0x0000002963637c23 */ /* 0x000fc20008010881 */
[--C-:B------:R-:W-:Y:S01]  /*ed20*/  FFMA.FTZ R102, R102, UR41, -R129.reuse ;  /* 0x0000002966667c23 */ /* 0x100fe20008010881 */
[----:B------:R-:W-:-:S01]  /*ed30*/  FFMA.FTZ R103, R103, UR41, -R129 ;  /* 0x0000002967677c23 */ /* 0x000fc20008010881 */
[--C-:B------:R-:W-:Y:S01]  /*ed40*/  FFMA.FTZ R74, R74, UR41, -R129.reuse ;  /* 0x000000294a4a7c23 */ /* 0x100fe20008010881 */
[----:B------:R-:W-:-:S01]  /*ed50*/  FFMA.FTZ R75, R75, UR41, -R129 ;  /* 0x000000294b4b7c23 */ /* 0x000fc20008010881 */
[----:B------:R-:W0:Y:S01]  /*ed60*/  MUFU.EX2 R127, R127 ;  /* 0x0000007f007f7308 */ /* 0x000e220000000800 */
        /* <DEDUP_REMOVED lines=12> */
[----:B------:R-:W-:-:S01]  /*ee30*/  FFMA.FTZ R63, R63, UR41, -R129 ;  /* 0x000000293f3f7c23 */ /* 0x000fc20008010881 */
[--C-:B------:R-:W-:Y:S01]  /*ee40*/  FFMA.FTZ R66, R66, UR41, -R129.reuse ;  /* 0x0000002942427c23 */ /* 0x100fe20008010881 */
[----:B------:R-:W-:-:S01]  /*ee50*/  FFMA.FTZ R67, R67, UR41, -R129 ;  /* 0x0000002943437c23 */ /* 0x000fc20008010881 */
[----:B------:R-:W2:Y:S01]  /*ee60*/  MUFU.EX2 R131, R131 ;  /* 0x0000008300837308 */ /* 0x000ea20000000800 */
[----:B0-----:R-:W-:-:S01]  /*ee70*/  FADD.FTZ R5, R127, R6 ;  /* 0x000000067f057221 */ /* 0x001fc20000010000 */
[--C-:B------:R-:W-:Y:S01]  /*ee80*/  FFMA.FTZ R70, R70, UR41, -R129.reuse ;  /* 0x0000002946467c23 */ /* 0x100fe20008010881 */
[----:B------:R-:W-:-:S05]  /*ee90*/  FFMA.FTZ R129, R76, UR41, -R129 ;  /* 0x000000294c817c23 */ /* 0x000fca0008010881 */
[----:B------:R-:W0:Y:S01]  /*eea0*/  MUFU.EX2 R133, R133 ;  /* 0x0000008500857308 */ /* 0x000e220000000800 */
[----:B-1----:R-:W-:-:S01]  /*eeb0*/  FADD.FTZ R6, R130, R5 ;  /* 0x0000000582067221 */ /* 0x002fc20000010000 */
[----:B------:R-:W-:-:S04]  /*eec0*/  FADD.FTZ R5, R125, R136 ;  /* 0x000000887d057221 */ /* 0x000fc80000010000 */
[----:B------:R-:W-:Y:S02]  /*eed0*/  FADD.FTZ R5, R128, R5 ;  /* 0x0000000580057221 */ /* 0x000fe40000010000 */
[----:B------:R-:W1:Y:S01]  /*eee0*/  MUFU.EX2 R134, R134 ;  /* 0x0000008600867308 */ /* 0x000e620000000800 */
[----:B--2---:R-:W-:-:S07]  /*eef0*/  FADD.FTZ R6, R131, R6 ;  /* 0x0000000683067221 */ /* 0x004fce0000010000 */
        /* <DEDUP_REMOVED lines=22> */
[----:B------:R-:W-:-:S06]  /*f060*/  FADD.FTZ R6, R92, R5 ;  /* 0x000000055c067221 */ /* 0x000fcc0000010000 */
        /* <DEDUP_REMOVED lines=44> */
[----:B------:R-:W-:-:S03]  /*f330*/  FADD.FTZ R6, R71, R6 ;  /* 0x0000000647067221 */ /* 0x000fc60000010000 */
[----:B------:R-:W0:Y:S01]  /*f340*/  MUFU.EX2 R82, R82 ;  /* 0x0000005200527308 */ /* 0x000e220000000800 */
[----:B-1----:R-:W-:-:S01]  /*f350*/  FADD.FTZ R136, R78, R135 ;  /* 0x000000874e887221 */ /* 0x002fc20000010000 */
[----:B------:R-:W-:-:S06]  /*f360*/  FADD.FTZ R135, R77, R6 ;  /* 0x000000064d877221 */ /* 0x000fcc0000010000 */
        /* <DEDUP_REMOVED lines=41> */
[----:B-1----:R-:W-:-:S04]  /*f600*/  FADD.FTZ R6, R68, R5 ;  /* 0x0000000544067221 */ /* 0x002fc80000010000 */
[----:B------:R-:W-:Y:S01]  /*f610*/  FADD.FTZ R6, R69, R6 ;  /* 0x0000000645067221 */ /* 0x000fe20000010000 */
[----:B--2---:R-:W-:-:S04]  /*f620*/  FADD.FTZ R76, R70, R135 ;  /* 0x00000087464c7221 */ /* 0x004fc80000010000 */
[----:B0-----:R-:W-:Y:S01]  /*f630*/  FADD.FTZ R5, R129, R76 ;  /* 0x0000004c81057221 */ /* 0x001fe20000010000 */
[----:B------:R-:W-:Y:S06]  /*f640*/  @!P0 BRA `(.L_x_903) ;  /* 0x0000000000048947 */ /* 0x000fec0003800000 */
[----:B------:R-:W-:Y:S01]  /*f650*/  BPT.TRAP 0x1 ;  /* 0x000000040000795c */ /* 0x000fe20000300000 */
.L_x_903:
        /* <DEDUP_REMOVED lines=80> */
[----:B------:R-:W-:Y:S01]  /*fb60*/  F2FP.SATFINITE.E4M3.F32.PACK_AB_MERGE_C R139, R67, R66, R70 ;  /* 0x00000042438b723e */ /* 0x000fe20004807046 */
[----:B------:R-:W-:Y:S06]  /*fb70*/  @P1 BRA `(.L_x_904) ;  /* 0xffffffc0006c1947 */ /* 0x000fec000383ffff */
.L_x_886:
[----:B------:R-:W-:Y:S06]  /*fb80*/  BAR.ARV 0x8, 0x1a0 ;  /* 0x0206800000007b1d */ /* 0x000fec0000002000 */
[----:B------:R-:W-:Y:S05]  /*fb90*/  @!P0 BRA `(.L_x_905) ;  /* 0x0000000000048947 */ /* 0x000fea0003800000 */
[----:B------:R-:W-:Y:S01]  /*fba0*/  BPT.TRAP 0x1 ;  /* 0x000000040000795c */ /* 0x000fe20000300000 */
.L_x_905:
[----:B------:R-:W-:Y:S01]  /*fbb0*/  ULEA UR14, UR37, UR45, 0x3 ;  /* 0x0000002d250e7291 */ /* 0x000fe2000f8e183f */
[----:B------:R-:W-:-:S05]  /*fbc0*/  IMAD.U32 R4, RZ, RZ, UR36 ;  /* 0x00000024ff047e24 */ /* 0x000fca000f8e00ff */
[----:B------:R-:W-:-:S04]  /*fbd0*/  SHF.L.U32 R4, R4, 0x1f, RZ ;  /* 0x0000001f04047819 */ /* 0x000fc800000006ff */
[----:B------:R0:W1:Y:S01]  /*fbe0*/  SYNCS.PHASECHK.TRANS64.TRYWAIT P1, [UR14+0x13250], R4 ;  /* 0x01325004ff0075a7 */ /* 0x000062000802014e */
[----:B------:R-:W-:Y:S05]  /*fbf0*/  @!P0 BRA `(.L_x_906) ;  /* 0x0000000000048947 */ /* 0x000fea0003800000 */
[----:B------:R-:W-:Y:S01]  /*fc00*/  BPT.TRAP 0x1 ;  /* 0x000000040000795c */ /* 0x000fe20000300000 */
.L_x_906:
[----:B-1----:R-:W-:Y:S05]  /*fc10*/  @P1 BRA `(.L_x_907) ;  /* 0x0000000000081947 */ /* 0x002fea0003800000 */
[----:B------:R-:W1:Y:S02]  /*fc20*/  SYNCS.PHASECHK.TRANS64.TRYWAIT P1, [UR14+0x13250], R4 ;  /* 0x01325004ff0075a7 */ /* 0x000e64000802014e */
[----:B-1----:R-:W-:Y:S05]  /*fc30*/  @!P1 BRA `(.L_x_908) ;  /* 0x0000006c00c89947 */ /* 0x002fea0003800000 */
.L_x_907:
[----:B------:R-:W-:Y:S01]  /*fc40*/  ULDC.64 UR4, c[0x0][0x9a0] ;  /* 0x0002680000047ab9 */ /* 0x000fe20000000a00 */
[----:B------:R-:W-:Y:S01]  /*fc50*/  UIADD3 UR45, UR45, 0x1000, URZ ;  /* 0x000010002d2d7890 */ /* 0x000fe2000fffe03f */
[----:B------:R-:W-:Y:S01]  /*fc60*/  WARPGROUP.ARRIVE ;  /* 0x00000000000079c5 */ /* 0x000fe20000000000 */
[----:B------:R-:W-:Y:S01]  /*fc70*/  UISETP.NE.U32.AND UP0, UPT, UR4, URZ, UPT ;  /* 0x0000003f0400728c */ /* 0x000fe2000bf05070 */
[----:B01----:R-:W-:Y:S01]  /*fc80*/  IMAD.MOV.U32 R4, RZ, RZ, 0x3f800000 ;  /* 0x3f800000ff047424 */ /* 0x003fe200078e00ff */
        /* <DEDUP_REMOVED lines=25> */
[----:B------:R0:W2:Y:S01]  /*fe20*/  @P1 LDG.E R4, desc[UR50][R8.64] ;  /* 0x0000003208041981 */ /* 0x0000a2000c1e1900 */
        /* <DEDUP_REMOVED lines=14> */
[----:B------:R-:W1:Y:S04]  /*ff10*/  SHFL.BFLY PT, R7, R6, 0x2, 0x1f ;  /* 0x0c401f0006077f89 */ /* 0x000e6800000e0000 */
[----:B------:R-:W3:Y:S01]  /*ff20*/  SHFL.BFLY PT, R10, R5, 0x2, 0x1f ;  /* 0x0c401f00050a7f89 */ /* 0x000ee200000e0000 */
[----:B------:R-:W-:Y:S02]  /*ff30*/  WARPGROUP.DEPBAR.LE gsb0, 0x0 ;  /* 0x00008000000079c5 */ /* 0x000fe40000010000 */
[----:B------:R-:W-:-:S06]  /*ff40*/  WARPGROUP.ARRIVE ;  /* 0x00000000000079c5 */ /* 0x000fcc0000000000 */
[----:B------:R-:W-:Y:S01]  /*ff50*/  QGMMA.64x64x32.F32.E4M3.E4M3 R24, R140, gdesc[UR4], R24, gsb0 ;  /* 0x00e000048c187df3 */ /* 0x000fe20008000818 */
[----:B-1----:R-:W-:-:S01]  /*ff60*/  FADD.FTZ R7, R7, R6 ;  /* 0x0000000607077221 */ /* 0x002fc20000010000 */
[----:B------:R-:W-:Y:S01]  /*ff70*/  UIADD3 UR10, UR10, 0x200, URZ ;  /* 0x000002000a0a7890 */ /* 0x000fe2000fffe03f */
[----:B---3--:R-:W-:-:S01]  /*ff80*/  FADD.FTZ R10, R10, R5 ;  /* 0x000000050a0a7221 */ /* 0x008fc20000010000 */
[----:B------:R-:W-:Y:S02]  /*ff90*/  UMOV UR11, 0xc0000010 ;  /* 0xc0000010000b7882 */ /* 0x000fe40000000000 */
[----:B0-----:R-:W0:Y:S04]  /*ffa0*/  SHFL.BFLY PT, R8, R7, 0x1, 0x1f ;  /* 0x0c201f0007087f89 */ /* 0x001e2800000e0000 */
[----:B------:R-:W1:Y:S01]  /*ffb0*/  SHFL.BFLY PT, R9, R10, 0x1, 0x1f ;  /* 0x0c201f000a097f89 */ /* 0x000e6200000e0000 */
[----:B0-----:R-:W-:-:S01]  /*ffc0*/  FADD.FTZ R8, R7, R8 ;  /* 0x0000000807087221 */ /* 0x001fc20000010000 */
[----:B-1----:R-:W-:-:S04]  /*ffd0*/  FADD.FTZ R12, R10, R9 ;  /* 0x000000090a0c7221 */ /* 0x002fc80000010000 */
        /* <DEDUP_REMOVED lines=14> */
[----:B------:R-:W3:Y:S01]  /*100c0*/  @P1 MUFU.RCP R11, R12 ;  /* 0x0000000c000b1308 */ /* 0x000ee20000001000 */
[----:B------:R-:W-:-:S02]  /*100d0*/  IMAD.U32 R15, RZ, RZ, UR41 ;  /* 0x00000029ff0f7e24 */ /* 0x000fc4000f8e00ff */
[----:B------:R-:W-:Y:S02]  /*100e0*/  IMAD.U32 R18, RZ, RZ, UR41 ;  /* 0x00000029ff127e24 */ /* 0x000fe4000f8e00ff */
[----:B0-----:R-:W-:Y:S01]  /*100f0*/  @P2 FMUL.FTZ R9, R9, 0.69314718246459960938 ;  /* 0x3f31721809092820 */ /* 0x001fe20000410000 */
[----:B------:R-:W-:Y:S01]  /*10100*/  @P2 FMUL.FTZ R8, R15, 0.69314718246459960938 ;  /* 0x3f3172180f082820 */ /* 0x000fe20000410000 */
[----:B------:R-:W-:Y:S01]  /*10110*/  @P3 FMUL.FTZ R18, R18, 0.69314718246459960938 ;  /* 0x3f31721812123820 */ /* 0x000fe20000410000 */
[----:B-1----:R-:W-:Y:S01]  /*10120*/  @P3 FMUL.FTZ R13, R10, 0.69314718246459960938 ;  /* 0x3f3172180a0d3820 */ /* 0x002fe20000410000 */
[----:B------:R-:W-:Y:S02]  /*10130*/  IMAD.MOV.U32 R6, RZ, RZ, -0x800000 ;  /* 0xff800000ff067424 */ /* 0x000fe400078e00ff */
[----:B--2---:R-:W-:Y:S01]  /*10140*/  FMUL.FTZ R7, R7, R4 ;  /* 0x0000000407077220 */ /* 0x004fe20000410000 */
[----:B------:R-:W-:Y:S02]  /*10150*/  IMAD.MOV.U32 R5, RZ, RZ, -0x800000 ;  /* 0xff800000ff057424 */ /* 0x000fe400078e00ff */
[----:B------:R-:W-:Y:S01]  /*10160*/  @P2 FFMA.FTZ R6, R8, R3, R9 ;  /* 0x0000000308062223 */ /* 0x000fe20000010009 */
[----:B------:R-:W-:-:S01]  /*10170*/  @P3 FFMA.FTZ R5, R18, R0, R13 ;  /* 0x0000000012053223 */ /* 0x000fc2000001000d */
[----:B---3--:R-:W-:Y:S01]  /*10180*/  FMUL.FTZ R4, R11, R4 ;  /* 0x000000040b047220 */ /* 0x008fe20000410000 */
[----:B------:R-:W-:-:S02]  /*10190*/  WARPGROUP.DEPBAR.LE gsb0, 0x0 ;  /* 0x00008000000079c5 */ /* 0x000fc40000010000 */
[----:B------:R-:W-:Y:S05]  /*101a0*/  @!P0 BRA `(.L_x_909) ;  /* 0x0000000000048947 */ /* 0x000fea0003800000 */
[----:B------:R-:W-:Y:S01]  /*101b0*/  BPT.TRAP 0x1 ;  /* 0x000000040000795c */ /* 0x000fe20000300000 */
.L_x_909:
        /* <DEDUP_REMOVED lines=42> */
.L_x_835:
[----:B------:R-:W0:Y:S01]  /*10460*/  S2R R0, SR_CgaCtaId ;  /* 0x0000000000007919 */ /* 0x000e220000008800 */
[----:B------:R-:W-:Y:S01]  /*10470*/  MOV R3, 0x400 ;  /* 0x0000040000037802 */ /* 0x000fe20000000f00 */
[----:B------:R-:W-:Y:S01]  /*10480*/  BSSY B0, `(.L_x_910) ;  /* 0x00001c6000007945 */ /* 0x000fe20003800000 */
[----:B------:R-:W-:Y:S06]  /*10490*/  BAR.SYNC.DEFER_BLOCKING 0x5, 0x200 ;  /* 0x0148000000007b1d */ /* 0x000fec0000010000 */
[----:B------:R-:W1:Y:S01]  /*104a0*/  S2R R48, SR_TID.X ;  /* 0x0000000000307919 */ /* 0x000e620000002100 */
[----:B0-----:R-:W-:-:S05]  /*104b0*/  LEA R3, R0, R3, 0x18 ;  /* 0x0000000300037211 */ /* 0x001fca00078ec0ff */
[----:B------:R-:W0:Y:S01]  /*104c0*/  LDS.128 R104, [R3+0x132d0] ;  /* 0x0132d00003687984 */ /* 0x000e220000000c00 */
[----:B-1----:R-:W-:-:S05]  /*104d0*/  VIADD R7, R48, 0xffffff80 ;  /* 0xffffff8030077836 */ /* 0x002fca0000000000 */
[----:B------:R-:W-:-:S04]  /*104e0*/  SHF.R.S32.HI R10, RZ, 0x1f, R7 ;  /* 0x0000001fff0a7819 */ /* 0x000fc80000011407 */
[----:B------:R-:W-:-:S04]  /*104f0*/  LEA.HI R4, R10, R7, RZ, 0x3 ;  /* 0x000000070a047211 */ /* 0x000fc800078f18ff */
[----:B------:R-:W-:Y:S02]  /*10500*/  LOP3.LUT R0, R4, 0x1ffffff8, RZ, 0xc0, !PT ;  /* 0x1ffffff804007812 */ /* 0x000fe400078ec0ff */
[----:B------:R-:W-:-:S03]  /*10510*/  SHF.R.S32.HI R4, RZ, 0x3, R4 ;  /* 0x00000003ff047819 */ /* 0x000fc60000011404 */
[----:B------:R-:W-:-:S04]  /*10520*/  IMAD.IADD R0, R7, 0x1, -R0 ;  /* 0x0000000107007824 */ /* 0x000fc800078e0a00 */
[----:B------:R-:W-:Y:S01]  /*10530*/  IMAD.SHL.U32 R0, R0, 0x8, RZ ;  /* 0x0000000800007824 */ /* 0x000fe200078e00ff */
[----:B0-----:R-:W-:Y:S02]  /*10540*/  R2UR UR42, R106 ;  /* 0x000000006a2a72ca */ /* 0x001fe400000e0000 */
[----:B------:R-:W-:Y:S01]  /*10550*/  R2UR UR48, R107 ;  /* 0x000000006b3072ca */ /* 0x000fe200000e0000 */
[----:B------:R-:W-:Y:S06]  /*10560*/  BAR.ARV 0x4, 0x200 ;  /* 0x0108000000007b1d */ /* 0x000fec0000002000 */
[----:B------:R-:W-:Y:S08]  /*10570*/  @P0 BRA `(.L_x_911) ;  /* 0x0000001000840947 */ /* 0x000ff00003800000 */
[----:B------:R-:W-:Y:S01]  /*10580*/  IMAD.SHL.U32 R8, R48, 0x4, RZ ;  /* 0x0000000430087824 */ /* 0x000fe200078e00ff */
[----:B------:R-:W-:-:S04]  /*10590*/  ULDC.64 UR4, c[0x4][0x38] ;  /* 0x01000e0000047ab9 */ /* 0x000fc80000000a00 */
[----:B------:R-:W-:-:S04]  /*105a0*/  LOP3.LUT R8, R8, 0xc, RZ, 0xc0, !PT ;  /* 0x0000000c08087812 */ /* 0x000fc800078ec0ff */
[----:B------:R-:W-:-:S05]  /*105b0*/  IADD3 R8, P0, R8, UR4, RZ ;  /* 0x0000000408087c10 */ /* 0x000fca000ff1e0ff */
[----:B------:R-:W-:Y:S01]  /*105c0*/  IMAD.X R9, RZ, RZ, UR5, P0 ;  /* 0x00000005ff097e24 */ /* 0x000fe200080e06ff */
[----:B------:R-:W0:Y:S01]  /*105d0*/  S2R R34, SR_SWINHI ;  /* 0x0000000000227919 */ /* 0x000e220000002f00 */
[----:B------:R-:W-:Y:S01]  /*105e0*/  F2FP.BF16.F32.PACK_AB R13, R52, R13 ;  /* 0x0000000d340d723e */ /* 0x000fe200000010ff */
[----:B------:R-:W-:Y:S02]  /*105f0*/  ULDC.64 UR4, c[0x0][0xbd8] ;  /* 0x0002f60000047ab9 */ /* 0x000fe40000000a00 */
[----:B------:R1:W2:Y:S01]  /*10600*/  LDG.E.CONSTANT R22, desc[UR50][R8.64] ;  /* 0x0000003208167981 */ /* 0x0002a2000c1e9900 */
[----:B------:R-:W-:Y:S01]  /*10610*/  F2FP.BF16.F32.PACK_AB R14, R53, R14 ;  /* 0x0000000e350e723e */ /* 0x000fe200000010ff */
[----:B------:R-:W-:Y:S01]  /*10620*/  UISETP.NE.U32.AND UP0, UPT, UR4, URZ, UPT ;  /* 0x0000003f0400728c */ /* 0x000fe2000bf05070 */
[----:B------:R-:W-:Y:S02]  /*10630*/  F2FP.BF16.F32.PACK_AB R31, R31, R32 ;  /* 0x000000201f1f723e */ /* 0x000fe400000010ff */
[----:B------:R-:W-:Y:S01]  /*10640*/  F2FP.BF16.F32.PACK_AB R18, R55, R12 ;  /* 0x0000000c3712723e */ /* 0x000fe200000010ff */
[----:B------:R-:W-:Y:S01]  /*10650*/  UISETP.NE.AND.EX UP0, UPT, UR5, URZ, UPT, UP0 ;  /* 0x0000003f0500728c */ /* 0x000fe2000bf05300 */
[----:B------:R-:W-:-:S02]  /*10660*/  F2FP.BF16.F32.PACK_AB R11, R54, R11 ;  /* 0x0000000b360b723e */ /* 0x000fc400000010ff */
[----:B------:R-:W-:Y:S01]  /*10670*/  F2FP.BF16.F32.PACK_AB R25, R38, R25 ;  /* 0x000000192619723e */ /* 0x000fe200000010ff */
[----:B------:R-:W-:Y:S01]  /*10680*/  ULDC.64 UR4, c[0x0][0xbd8] ;  /* 0x0002f60000047ab9 */ /* 0x000fe20000000a00 */
[----:B-1----:R-:W-:Y:S01]  /*10690*/  LOP3.LUT P0, R8, R48, 0x3, RZ, 0xc0, !PT ;  /* 0x0000000330087812 */ /* 0x002fe2000780c0ff */
[----:B------:R-:W-:Y:S01]  /*106a0*/  UIMAD.WIDE UR4, UR39, 0x4, UR4 ;  /* 0x00000004270478a5 */ /* 0x000fe2000f8e0204 */
[----:B------:R-:W-:Y:S02]  /*106b0*/  F2FP.BF16.F32.PACK_AB R26, R39, R26 ;  /* 0x0000001a271a723e */ /* 0x000fe400000010ff */
[----:B------:R-:W-:Y:S02]  /*106c0*/  ISETP.EQ.OR P0, PT, R8, 0x3, !P0 ;  /* 0x000000030800780c */ /* 0x000fe40004702670 */
[----:B------:R-:W-:Y:S02]  /*106d0*/  F2FP.BF16.F32.PACK_AB R30, R30, R33 ;  /* 0x000000211e1e723e */ /* 0x000fe400000010ff */
[----:B------:R-:W-:-:S02]  /*106e0*/  SEL R35, R13, R14, P0 ;  /* 0x0000000e0d237207 */ /* 0x000fc40000000000 */
[----:B------:R-:W-:Y:S02]  /*106f0*/  SEL R32, R14, R13, P0 ;  /* 0x0000000d0e207207 */ /* 0x000fe40000000000 */
[----:B------:R-:W-:Y:S02]  /*10700*/  SEL R39, R11, R18, P0 ;  /* 0x000000120b277207 */ /* 0x000fe40000000000 */
[----:B------:R-:W-:Y:S02]  /*10710*/  SEL R38, R18, R11, P0 ;  /* 0x0000000b12267207 */ /* 0x000fe40000000000 */
[----:B------:R-:W-:Y:S02]  /*10720*/  F2FP.BF16.F32.PACK_AB R28, R37, R28 ;  /* 0x0000001c251c723e */ /* 0x000fe400000010ff */
[----:B------:R-:W-:Y:S02]  /*10730*/  MOV R8, R3 ;  /* 0x0000000300087202 */ /* 0x000fe40000000f00 */
[----:B0-----:R-:W-:-:S02]  /*10740*/  MOV R9, R34 ;  /* 0x0000002200097202 */ /* 0x001fc40000000f00 */
[----:B------:R-:W-:Y:S02]  /*10750*/  F2FP.BF16.F32.PACK_AB R15, R46, R15 ;  /* 0x0000000f2e0f723e */ /* 0x000fe400000010ff */
[----:B------:R-:W-:Y:S01]  /*10760*/  F2FP.BF16.F32.PACK_AB R20, R47, R20 ;  /* 0x000000142f14723e */ /* 0x000fe200000010ff */
[----:B------:R-:W-:Y:S01]  /*10770*/  IMAD.WIDE R12, R157, 0x2, R8 ;  /* 0x000000029d0c7825 */ /* 0x000fe200078e0208 */
[----:B------:R-:W-:Y:S02]  /*10780*/  SEL R37, R30, R31, P0 ;  /* 0x0000001f1e257207 */ /* 0x000fe40000000000 */
[----:B------:R-:W-:Y:S02]  /*10790*/  SEL R34, R31, R30, P0 ;  /* 0x0000001e1f227207 */ /* 0x000fe40000000000 */
[C---:B------:R-:W-:Y:S02]  /*107a0*/  LOP3.LUT R11, R12.reuse, 0x380, RZ, 0xc0, !PT ;  /* 0x000003800c0b7812 */ /* 0x040fe400078ec0ff */
[----:B------:R-:W-:-:S02]  /*107b0*/  IADD3 R18, P3, R12, 0x20, RZ ;  /* 0x000000200c127810 */ /* 0x000fc40007f7e0ff */
[----:B------:R-:W-:Y:S02]  /*107c0*/  IADD3 R41, P2, R12, 0x40, RZ ;  /* 0x000000400c297810 */ /* 0x000fe40007f5e0ff */
[----:B------:R-:W-:Y:S02]  /*107d0*/  SHF.R.U64 R11, R11, 0x3, RZ ;  /* 0x000000030b0b7819 */ /* 0x000fe400000012ff */
[----:B------:R-:W-:Y:S01]  /*107e0*/  SEL R31, R25, R26, P0 ;  /* 0x0000001a191f7207 */ /* 0x000fe20000000000 */
[----:B------:R-:W-:Y:S01]  /*107f0*/  IMAD.X R19, RZ, RZ, R13, P2 ;  /* 0x000000ffff137224 */ /* 0x000fe200010e060d */
[----:B------:R-:W-:Y:S02]  /*10800*/  LOP3.LUT R14, R18, 0x380, RZ, 0xc0, !PT ;  /* 0x00000380120e7812 */ /* 0x000fe400078ec0ff */
[----:B------:R-:W-:Y:S02]  /*10810*/  F2FP.BF16.F32.PACK_AB R29, R36, R29 ;  /* 0x0000001d241d723e */ /* 0x000fe400000010ff */
[----:B------:R-:W-:-:S02]  /*10820*/  SEL R26, R26, R25, P0 ;  /* 0x000000191a1a7207 */ /* 0x000fc40000000000 */
[----:B------:R-:W-:Y:S02]  /*10830*/  IADD3 R43, P1, R12, 0x60, RZ ;  /* 0x000000600c2b7810 */ /* 0x000fe40007f3e0ff */
[----:B------:R-:W-:Y:S02]  /*10840*/  SEL R25, R15, R20, P0 ;  /* 0x000000140f197207 */ /* 0x000fe40000000000 */
[----:B------:R-:W-:Y:S01]  /*10850*/  SEL R36, R20, R15, P0 ;  /* 0x0000000f14247207 */ /* 0x000fe20000000000 */
[----:B------:R-:W-:Y:S01]  /*10860*/  IMAD.X R15, RZ, RZ, R13, P1 ;  /* 0x000000ffff0f7224 */ /* 0x000fe200008e060d */
[----:B------:R-:W-:Y:S02]  /*10870*/  LOP3.LUT R12, R11, R12, RZ, 0x3c, !PT ;  /* 0x0000000c0b0c7212 */ /* 0x000fe400078e3cff */
[----:B------:R-:W-:Y:S02]  /*10880*/  LOP3.LUT R20, R41, 0x380, RZ, 0xc0, !PT ;  /* 0x0000038029147812 */ /* 0x000fe400078ec0ff */
[----:B------:R-:W-:-:S02]  /*10890*/  F2FP.BF16.F32.PACK_AB R58, R58, R59 ;  /* 0x0000003b3a3a723e */ /* 0x000fc400000010ff */
[----:B------:R-:W-:Y:S02]  /*108a0*/  F2FP.BF16.F32.PACK_AB R57, R56, R57 ;  /* 0x000000393839723e */ /* 0x000fe400000010ff */
[----:B------:R-:W-:Y:S02]  /*108b0*/  SHF.R.U64 R11, R14, 0x3, RZ ;  /* 0x000000030e0b7819 */ /* 0x000fe400000012ff */
[----:B------:R-:W-:Y:S02]  /*108c0*/  F2FP.BF16.F32.PACK_AB R21, R44, R21 ;  /* 0x000000152c15723e */ /* 0x000fe400000010ff */
[----:B------:R-:W-:Y:S02]  /*108d0*/  F2FP.BF16.F32.PACK_AB R24, R45, R24 ;  /* 0x000000182d18723e */ /* 0x000fe400000010ff */
[----:B------:R-:W-:Y:S02]  /*108e0*/  LOP3.LUT R30, R43, 0x380, RZ, 0xc0, !PT ;  /* 0x000003802b1e7812 */ /* 0x000fe400078ec0ff */
[----:B------:R-:W-:-:S02]  /*108f0*/  SEL R33, R29, R28, P0 ;  /* 0x0000001c1d217207 */ /* 0x000fc40000000000 */
[----:B------:R-:W-:Y:S02]  /*10900*/  SHF.R.U64 R14, R20, 0x3, RZ ;  /* 0x00000003140e7819 */ /* 0x000fe400000012ff */
[----:B------:R-:W-:Y:S02]  /*10910*/  SEL R27, R58, R57, P0 ;  /* 0x000000393a1b7207 */ /* 0x000fe40000000000 */
[----:B------:R-:W-:Y:S02]  /*10920*/  SEL R28, R28, R29, P0 ;  /* 0x0000001d1c1c7207 */ /* 0x000fe40000000000 */
[----:B------:R-:W-:Y:S02]  /*10930*/  LOP3.LUT R20, R11, R18, RZ, 0x3c, !PT ;  /* 0x000000120b147212 */ /* 0x000fe400078e3cff */
[----:B------:R-:W-:Y:S02]  /*10940*/  SEL R58, R57, R58, P0 ;  /* 0x0000003a393a7207 */ /* 0x000fe40000000000 */
[----:B------:R-:W-:-:S02]  /*10950*/  SEL R29, R21, R24, P0 ;  /* 0x00000018151d7207 */ /* 0x000fc40000000000 */
[----:B------:R-:W-:Y:S02]  /*10960*/  SHF.R.U64 R30, R30, 0x3, RZ ;  /* 0x000000031e1e7819 */ /* 0x000fe400000012ff */
[----:B------:R-:W-:Y:S01]  /*10970*/  SEL R24, R24, R21, P0 ;  /* 0x0000001518187207 */ /* 0x000fe20000000000 */
[----:B------:R-:W-:Y:S01]  /*10980*/  IMAD.X R21, RZ, RZ, R13, P3 ;  /* 0x000000ffff157224 */ /* 0x000fe200018e060d */
[----:B------:R-:W-:Y:S02]  /*10990*/  LOP3.LUT R18, R14, R41, RZ, 0x3c, !PT ;  /* 0x000000290e127212 */ /* 0x000fe400078e3cff */
[----:B------:R-:W-:Y:S02]  /*109a0*/  LOP3.LUT R14, R30, R43, RZ, 0x3c, !PT ;  /* 0x0000002b1e0e7212 */ /* 0x000fe400078e3cff */
[----:B------:R-:W-:Y:S02]  /*109b0*/  MOV R44, R20 ;  /* 0x00000014002c7202 */ /* 0x000fe40000000f00 */
[----:B------:R-:W-:-:S02]  /*109c0*/  MOV R45, R12 ;  /* 0x0000000c002d7202 */ /* 0x000fc40000000f00 */
[----:B------:R-:W-:Y:S02]  /*109d0*/  MOV R41, R14 ;  /* 0x0000000e00297202 */ /* 0x000fe40000000f00 */
[----:B------:R-:W-:Y:S01]  /*109e0*/  MOV R43, R18 ;  /* 0x00000012002b7202 */ /* 0x000fe20000000f00 */
[----:B------:R-:W-:Y:S01]  /*109f0*/  IMAD.U32 R18, RZ, RZ, UR4 ;  /* 0x00000004ff127e24 */ /* 0x000fe2000f8e00ff */
[----:B------:R-:W-:Y:S01]  /*10a00*/  PLOP3.LUT P1, PT, PT, PT, UP0, 0x80, 0x0 ;  /* 0x000000000000781c */ /* 0x000fe20003f2f008 */
[----:B------:R-:W-:Y:S01]  /*10a10*/  IMAD.U32 R19, RZ, RZ, UR5 ;  /* 0x00000005ff137e24 */ /* 0x000fe2000f8e00ff */
[----:B------:R-:W-:Y:S02]  /*10a20*/  ULDC.64 UR4, c[0x0][0xbe0] ;  /* 0x0002f80000047ab9 */ /* 0x000fe40000000a00 */
[----:B------:R-:W-:-:S04]  /*10a30*/  UISETP.NE.U32.AND UP1, UPT, UR4, URZ, UPT ;  /* 0x0000003f0400728c */ /* 0x000fc8000bf25070 */
[----:B------:R-:W-:-:S11]  /*10a40*/  UISETP.NE.AND.EX UP1, UPT, UR5, URZ, UPT, UP1 ;  /* 0x0000003f0500728c */ /* 0x000fd6000bf25310 */
[----:B------:R-:W-:Y:S02]  /*10a50*/  @UP1 ULDC.64 UR6, c[0x0][0xbe0] ;  /* 0x0002f80000061ab9 */ /* 0x000fe40000000a00 */
[----:B------:R-:W-:Y:S01]  /*10a60*/  @UP1 UIMAD.WIDE UR6, UR39, 0x4, UR6 ;  /* 0x00000004270618a5 */ /* 0x000fe2000f8e0206 */
[----:B--2---:R-:W-:Y:S01]  /*10a70*/  LOP3.LUT R11, R22, 0x2, RZ, 0x3c, !PT ;  /* 0x00000002160b7812 */ /* 0x004fe200078e3cff */
[----:B------:R-:W-:Y:S04]  /*10a80*/  SHFL.IDX PT, R33, R33, R22, 0x1c1f ;  /* 0x001c1f1621217589 */ /* 0x000fe800000e0000 */
[----:B------:R-:W0:Y:S04]  /*10a90*/  SHFL.IDX PT, R28, R28, R11, 0x1c1f ;  /* 0x001c1f0b1c1c7589 */ /* 0x000e2800000e0000 */
[----:B------:R-:W-:Y:S04]  /*10aa0*/  SHFL.IDX PT, R27, R27, R22, 0x1c1f ;  /* 0x001c1f161b1b7589 */ /* 0x000fe800000e0000 */
[----:B------:R-:W1:Y:S04]  /*10ab0*/  SHFL.IDX PT, R58, R58, R11, 0x1c1f ;  /* 0x001c1f0b3a3a7589 */ /* 0x000e6800000e0000 */
[----:B------:R-:W-:Y:S04]  /*10ac0*/  SHFL.IDX PT, R29, R29, R22, 0x1c1f ;  /* 0x001c1f161d1d7589 */ /* 0x000fe800000e0000 */
[----:B------:R0:W2:Y:S04]  /*10ad0*/  SHFL.IDX PT, R30, R24, R11, 0x1c1f ;  /* 0x001c1f0b181e7589 */ /* 0x0000a800000e0000 */
[----:B------:R-:W-:Y:S04]  /*10ae0*/  SHFL.IDX PT, R37, R37, R22, 0x1c1f ;  /* 0x001c1f1625257589 */ /* 0x000fe800000e0000 */
[----:B------:R-:W3:Y:S01]  /*10af0*/  SHFL.IDX PT, R34, R34, R11, 0x1c1f ;  /* 0x001c1f0b22227589 */ /* 0x000ee200000e0000 */
[----:B0-----:R-:W-:-:S03]  /*10b00*/  SEL R24, R33, R28, P0 ;  /* 0x0000001c21187207 */ /* 0x001fc60000000000 */
[----:B------:R-:W-:Y:S04]  /*10b10*/  SHFL.IDX PT, R31, R31, R22, 0x1c1f ;  /* 0x001c1f161f1f7589 */ /* 0x000fe800000e0000 */
[----:B------:R0:W4:Y:S01]  /*10b20*/  SHFL.IDX PT, R40, R26, R11, 0x1c1f ;  /* 0x001c1f0b1a287589 */ /* 0x00012200000e0000 */
[----:B-1----:R-:W-:Y:S02]  /*10b30*/  SEL R12, R27, R58, P0 ;  /* 0x0000003a1b0c7207 */ /* 0x002fe40000000000 */
[----:B------:R-:W-:Y:S01]  /*10b40*/  SEL R14, R58, R27, P0 ;  /* 0x0000001b3a0e7207 */ /* 0x000fe20000000000 */
[----:B------:R4:W-:Y:S04]  /*10b50*/  SHFL.IDX PT, R20, R25, R22, 0x1c1f ;  /* 0x001c1f1619147589 */ /* 0x0009e800000e0000 */
[----:B------:R-:W-:Y:S01]  /*10b60*/  SHFL.IDX PT, R39, R39, R22, 0x1c1f ;  /* 0x001c1f1627277589 */ /* 0x000fe200000e0000 */
[----:B0-----:R-:W-:-:S03]  /*10b70*/  SEL R26, R28, R33, P0 ;  /* 0x000000211c1a7207 */ /* 0x001fc60000000000 */
[----:B------:R-:W0:Y:S01]  /*10b80*/  SHFL.IDX PT, R21, R36, R11, 0x1c1f ;  /* 0x001c1f0b24157589 */ /* 0x000e2200000e0000 */
[----:B--2---:R-:W-:Y:S02]  /*10b90*/  SEL R28, R29, R30, P0 ;  /* 0x0000001e1d1c7207 */ /* 0x004fe40000000000 */
[----:B------:R-:W-:Y:S01]  /*10ba0*/  SEL R30, R30, R29, P0 ;  /* 0x0000001d1e1e7207 */ /* 0x000fe20000000000 */
[----:B------:R-:W1:Y:S01]  /*10bb0*/  SHFL.IDX PT, R42, R38, R11, 0x1c1f ;  /* 0x001c1f0b262a7589 */ /* 0x000e6200000e0000 */
[----:B---3--:R-:W-:Y:S02]  /*10bc0*/  SEL R13, R37, R34, P0 ;  /* 0x00000022250d7207 */ /* 0x008fe40000000000 */
[----:B------:R-:W-:Y:S01]  /*10bd0*/  SEL R15, R34, R37, P0 ;  /* 0x00000025220f7207 */ /* 0x000fe20000000000 */
[----:B------:R-:W-:Y:S04]  /*10be0*/  SHFL.IDX PT, R35, R35, R22, 0x1c1f ;  /* 0x001c1f1623237589 */ /* 0x000fe800000e0000 */
[----:B------:R-:W2:Y:S01]  /*10bf0*/  SHFL.IDX PT, R32, R32, R11, 0x1c1f ;  /* 0x001c1f0b20207589 */ /* 0x000ea200000e0000 */
[----:B----4-:R-:W-:-:S02]  /*10c00*/  SEL R25, R31, R40, P0 ;  /* 0x000000281f197207 */ /* 0x010fc40000000000 */
[----:B------:R-:W-:Y:S01]  /*10c10*/  SEL R27, R40, R31, P0 ;  /* 0x0000001f281b7207 */ /* 0x000fe20000000000 */
[----:B------:R-:W-:Y:S01]  /*10c20*/  BAR.SYNC.DEFER_BLOCKING 0x1, 0x180 ;  /* 0x0046000000007b1d */ /* 0x000fe20000010000 */
[----:B0-----:R-:W-:Y:S02]  /*10c30*/  SEL R29, R20, R21, P0 ;  /* 0x00000015141d7207 */ /* 0x001fe40000000000 */
[----:B------:R-:W-:Y:S02]  /*10c40*/  SEL R31, R21, R20, P0 ;  /* 0x00000014151f7207 */ /* 0x000fe40000000000 */
[----:B-1----:R-:W-:Y:S02]  /*10c50*/  SEL R37, R39, R42, P0 ;  /* 0x0000002a27257207 */ /* 0x002fe40000000000 */
[----:B------:R-:W-:Y:S02]  /*10c60*/  SEL R39, R42, R39, P0 ;  /* 0x000000272a277207 */ /* 0x000fe40000000000 */
[----:B--2---:R-:W-:-:S02]  /*10c70*/  SEL R36, R35, R32, P0 ;  /* 0x0000002023247207 */ /* 0x004fc40000000000 */
[----:B------:R-:W-:Y:S01]  /*10c80*/  SEL R38, R32, R35, P0 ;  /* 0x0000002320267207 */ /* 0x000fe20000000000 */
[----:B------:R0:W-:Y:S04]  /*10c90*/  STSM.16.M88.4 [R45], R12 ;  /* 0x0000000c2d007844 */ /* 0x0001e80000000200 */
[----:B------:R1:W-:Y:S04]  /*10ca0*/  STSM.16.M88.4 [R44], R24 ;  /* 0x000000182c007844 */ /* 0x0003e80000000200 */
[----:B------:R1:W-:Y:S04]  /*10cb0*/  STSM.16.M88.4 [R43], R28 ;  /* 0x0000001c2b007844 */ /* 0x0003e80000000200 */
[----:B------:R1:W-:Y:S01]  /*10cc0*/  STSM.16.M88.4 [R41], R36 ;  /* 0x0000002429007844 */ /* 0x0003e20000000200 */
[----:B------:R-:W-:Y:S08]  /*10cd0*/  BAR.SYNC.DEFER_BLOCKING 0x1, 0x180 ;  /* 0x0046000000007b1d */ /* 0x000ff00000010000 */
[----:B------:R-:W2:Y:S01]  /*10ce0*/  LDC R22, c[0x0][0xa88] ;  /* 0x0002a200ff167b82 */ /* 0x000ea20000000800 */
[----:B------:R-:W-:Y:S01]  /*10cf0*/  PLOP3.LUT P0, PT, PT, PT, UP1, 0x80, 0x0 ;  /* 0x000000000000781c */ /* 0x000fe20003f0f018 */
[----:B0-----:R-:W-:-:S02]  /*10d00*/  IMAD.U32 R12, RZ, RZ, UR6 ;  /* 0x00000006ff0c7e24 */ /* 0x001fc4000f8e00ff */
[----:B------:R-:W-:Y:S01]  /*10d10*/  IMAD.U32 R13, RZ, RZ, UR7 ;  /* 0x00000007ff0d7e24 */ /* 0x000fe2000f8e00ff */
[----:B------:R-:W3:Y:S01]  /*10d20*/  @P1 LDG.E R11, desc[UR50][R18.64] ;  /* 0x00000032120b1981 */ /* 0x000ee2000c1e1900 */
[----:B------:R-:W-:-:S08]  /*10d30*/  UMOV UR4, URZ ;  /* 0x0000003f00047c82 */ /* 0x000fd00008000000 */
[----:B--2---:R1:W5:Y:S01]  /*10d40*/  @P0 LDG.E R22, desc[UR50][R12.64] ;  /* 0x000000320c160981 */ /* 0x004362000c1e1900 */
[----:B---3--:R-:W-:Y:S01]  /*10d50*/  @P1 R2UR UR4, R11 ;  /* 0x000000000b0412ca */ /* 0x008fe200000e0000 */
[----:B-1----:R-:W-:-:S14]  /*10d60*/  @P0 BRA `(.L_x_912) ;  /* 0x0000000000100947 */ /* 0x002fdc0003800000 */
[----:B------:R-:W-:Y:S05]  /*10d70*/  @!P1 BRA `(.L_x_912) ;  /* 0x00000000000c9947 */ /* 0x000fea0003800000 */
[----:B------:R-:W2:Y:S04]  /*10d80*/  LDG.E R11, desc[UR50][R18.64] ;  /* 0x00000032120b7981 */ /* 0x000ea8000c1e1900 */
[----:B-----5:R-:W2:Y:S02]  /*10d90*/  LDG.E R22, desc[UR50][R18.64+0x4] ;  /* 0x0000043212167981 */ /* 0x020ea4000c1e1900 */
[----:B--2---:R-:W-:-:S07]  /*10da0*/  IMAD.IADD R22, R22, 0x1, -R11 ;  /* 0x0000000116167824 */ /* 0x004fce00078e0a0b */
.L_x_912:
[----:B------:R-:W-:Y:S01]  /*10db0*/  USHF.R.S32.HI UR9, URZ, 0x1f, UR38 ;  /* 0x0000001f3f097899 */ /* 0x000fe20008011426 */
[----:B------:R-:W-:Y:S01]  /*10dc0*/  LEA.HI R10, R10, R7, RZ, 0x7 ;  /* 0x000000070a0a7211 */ /* 0x000fe200078f38ff */
[----:B------:R-:W-:Y:S01]  /*10dd0*/  ULDC.64 UR10, c[0x0][0xb70] ;  /* 0x0002dc00000a7ab9 */ /* 0x000fe20000000a00 */
[----:B------:R-:W-:Y:S01]  /*10de0*/  USHF.R.S32.HI UR5, URZ, 0x1f, UR4 ;  /* 0x0000001f3f057899 */ /* 0x000fe20008011404 */
[----:B------:R-:W-:Y:S01]  /*10df0*/  IMAD R13, R23, 0xc0, R156 ;  /* 0x000000c0170d7824 */ /* 0x000fe200078e029c */
[----:B------:R-:W-:Y:S01]  /*10e00*/  UIMAD UR8, UR9, UR10, URZ ;  /* 0x0000000a090872a4 */ /* 0x000fe2000f8e023f */
[----:B------:R-:W-:Y:S01]  /*10e10*/  LOP3.LUT R10, R10, 0xffffff80, RZ, 0xc0, !PT ;  /* 0xffffff800a0a7812 */ /* 0x000fe200078ec0ff */
[----:B------:R-:W-:Y:S02]  /*10e20*/  USHF.R.S32.HI UR13, URZ, 0x1f, UR39 ;  /* 0x0000001f3f0d7899 */ /* 0x000fe40008011427 */
[----:B------:R-:W-:Y:S02]  /*10e30*/  UIMAD.WIDE.U32 UR6, UR38, UR10, UR4 ;  /* 0x0000000a260672a5 */ /* 0x000fe4000f8e0004 */
[----:B------:R-:W-:Y:S01]  /*10e40*/  UIMAD UR8, UR38, UR11, UR8 ;  /* 0x0000000b260872a4 */ /* 0x000fe2000f8e0208 */
[----:B------:R-:W-:Y:S01]  /*10e50*/  IMAD.IADD R12, R7, 0x1, -R10 ;  /* 0x00000001070c7824 */ /* 0x000fe200078e0a0a */
[----:B------:R-:W-:Y:S01]  /*10e60*/  USEL UR13, UR13, URZ, !UP0 ;  /* 0x0000003f0d0d7287 */ /* 0x000fe2000c000000 */
[----:B------:R-:W-:Y:S01]  /*10e70*/  SHF.R.S32.HI R10, RZ, 0x1f, R13 ;  /* 0x0000001fff0a7819 */ /* 0x000fe2000001140d */
[----:B------:R-:W-:Y:S01]  /*10e80*/  ULDC.64 UR10, c[0x0][0xb78] ;  /* 0x0002de00000a7ab9 */ /* 0x000fe20000000a00 */
[----:B------:R-:W-:Y:S01]  /*10e90*/  UIADD3 UR7, UR7, UR8, URZ ;  /* 0x0000000807077290 */ /* 0x000fe2000fffe03f */
[----:B------:R-:W-:Y:S01]  /*10ea0*/  IMAD R7, R4, 0x40, R0 ;  /* 0x0000004004077824 */ /* 0x000fe200078e0200 */
[----:B------:R-:W-:Y:S01]  /*10eb0*/  USEL UR12, UR39, URZ, !UP0 ;  /* 0x0000003f270c7287 */ /* 0x000fe2000c000000 */
[----:B------:R-:W-:Y:S01]  /*10ec0*/  LOP3.LUT P0, RZ, R12, 0x3, RZ, 0xc0, !PT ;  /* 0x000000030cff7812 */ /* 0x000fe2000780c0ff */
[----:B------:R-:W-:Y:S01]  /*10ed0*/  UIMAD UR8, UR13, UR10, URZ ;  /* 0x0000000a0d0872a4 */ /* 0x000fe2000f8e023f */
[----:B------:R-:W-:Y:S01]  /*10ee0*/  IMAD.WIDE R8, R7, 0x2, R8 ;  /* 0x0000000207087825 */ /* 0x000fe200078e0208 */
[----:B------:R-:W-:-:S02]  /*10ef0*/  UIMAD.WIDE.U32 UR6, UR12, UR10, UR6 ;  /* 0x0000000a0c0672a5 */ /* 0x000fc4000f8e0006 */
[----:B------:R-:W-:Y:S01]  /*10f00*/  UIMAD UR8, UR12, UR11, UR8 ;  /* 0x0000000b0c0872a4 */ /* 0x000fe2000f8e0208 */
[C---:B------:R-:W-:Y:S01]  /*10f10*/  VIADD R7, R13.reuse, 0x8 ;  /* 0x000000080d077836 */ /* 0x040fe20000000000 */
[----:B------:R-:W-:Y:S02]  /*10f20*/  LOP3.LUT R29, R8, 0x380, RZ, 0xc0, !PT ;  /* 0x00000380081d7812 */ /* 0x000fe400078ec0ff */
[----:B------:R-:W-:Y:S02]  /*10f30*/  IADD3 R11, P1, R13, UR6, RZ ;  /* 0x000000060d0b7c10 */ /* 0x000fe4000ff3e0ff */
[----:B------:R-:W-:Y:S01]  /*10f40*/  IMAD.U32 R15, RZ, RZ, UR8 ;  /* 0x00000008ff0f7e24 */ /* 0x000fe2000f8e00ff */
[----:B------:R-:W-:-:S04]  /*10f50*/  SHF.R.U64 R29, R29, 0x3, RZ ;  /* 0x000000031d1d7819 */ /* 0x000fc800000012ff */
[----:B------:R-:W-:Y:S01]  /*10f60*/  IADD3.X R10, R10, UR7, R15, P1, !PT ;  /* 0x000000070a0a7c10 */ /* 0x000fe20008ffe40f */
[----:B------:R-:W-:Y:S01]  /*10f70*/  ULDC.64 UR6, c[0x0][0xb40] ;  /* 0x0002d00000067ab9 */ /* 0x000fe20000000a00 */
[C---:B------:R-:W-:Y:S02]  /*10f80*/  IADD3 R15, P3, R8.reuse, 0x3000, RZ ;  /* 0x00003000080f7810 */ /* 0x040fe40007f7e0ff */
[----:B------:R-:W-:Y:S02]  /*10f90*/  LEA R20, P2, R11, UR6, 0x2 ;  /* 0x000000060b147c11 */ /* 0x000fe4000f8410ff */
[----:B-----5:R-:W-:Y:S01]  /*10fa0*/  ISETP.GE.OR P1, PT, R13, R22, P0 ;  /* 0x000000160d00720c */ /* 0x020fe20000726670 */
[----:B------:R-:W-:Y:S01]  /*10fb0*/  IMAD.X R13, RZ, RZ, R9, P3 ;  /* 0x000000ffff0d7224 */ /* 0x000fe200018e0609 */
[----:B------:R-:W-:Y:S01]  /*10fc0*/  LEA.HI.X R21, R11, UR7, R10, 0x2, P2 ;  /* 0x000000070b157c11 */ /* 0x000fe200090f140a */
[----:B------:R-:W-:Y:S01]  /*10fd0*/  ULDC.64 UR6, c[0x0][0xaa0] ;  /* 0x0002a80000067ab9 */ /* 0x000fe20000000a00 */
[----:B------:R-:W-:-:S02]  /*10fe0*/  IADD3 R19, P2, R8, 0x1800, RZ ;  /* 0x0000180008137810 */ /* 0x000fc40007f5e0ff */
[----:B------:R-:W-:Y:S02]  /*10ff0*/  IADD3 R10, P4, R8, 0x4800, RZ ;  /* 0x00004800080a7810 */ /* 0x000fe40007f9e0ff */
[----:B------:R-:W-:Y:S01]  /*11000*/  ISETP.GE.OR P0, PT, R7, R22, P0 ;  /* 0x000000160700720c */ /* 0x000fe20000706670 */
[--C-:B------:R-:W-:Y:S01]  /*11010*/  IMAD.X R25, RZ, RZ, R9.reuse, P2 ;  /* 0x000000ffff197224 */ /* 0x100fe200010e0609 */
[----:B------:R-:W-:Y:S01]  /*11020*/  LOP3.LUT R14, R19, 0x380, RZ, 0xc0, !PT ;  /* 0x00000380130e7812 */ /* 0x000fe200078ec0ff */
[--C-:B------:R-:W-:Y:S01]  /*11030*/  IMAD.X R11, RZ, RZ, R9.reuse, P4 ;  /* 0x000000ffff0b7224 */ /* 0x100fe200020e0609 */
[----:B------:R-:W-:Y:S01]  /*11040*/  LOP3.LUT R12, R15, 0x380, RZ, 0xc0, !PT ;  /* 0x000003800f0c7812 */ /* 0x000fe200078ec0ff */
[----:B------:R-:W-:Y:S01]  /*11050*/  IMAD.MOV.U32 R18, RZ, RZ, R0 ;  /* 0x000000ffff127224 */ /* 0x000fe200078e0000 */
[----:B------:R-:W-:Y:S01]  /*11060*/  LOP3.LUT R7, R10, 0x380, RZ, 0xc0, !PT ;  /* 0x000003800a077812 */ /* 0x000fe200078ec0ff */
[----:B------:R0:W-:Y:S01]  /*11070*/  @!P1 STG.E desc[UR50][R20.64], R6 ;  /* 0x0000000614009986 */ /* 0x0001e2000c101932 */
[----:B------:R-:W-:Y:S01]  /*11080*/  LOP3.LUT R28, R29, R8, RZ, 0x3c, !PT ;  /* 0x000000081d1c7212 */ /* 0x000fe200078e3cff */
[----:B------:R-:W-:Y:S01]  /*11090*/  IMAD.MOV.U32 R29, RZ, RZ, R9 ;  /* 0x000000ffff1d7224 */ /* 0x000fe200078e0009 */
[----:B------:R-:W-:-:S02]  /*110a0*/  SHF.R.U64 R14, R14, 0x3, RZ ;  /* 0x000000030e0e7819 */ /* 0x000fc400000012ff */
[----:B------:R-:W-:Y:S01]  /*110b0*/  SHF.R.U64 R8, R12, 0x3, RZ ;  /* 0x000000030c087819 */ /* 0x000fe200000012ff */
[----:B------:R-:W-:Y:S01]  /*110c0*/  UIMAD UR5, UR5, UR6, URZ ;  /* 0x00000006050572a4 */ /* 0x000fe2000f8e023f */
[----:B------:R-:W-:Y:S01]  /*110d0*/  SHF.R.U64 R7, R7, 0x3, RZ ;  /* 0x0000000307077819 */ /* 0x000fe200000012ff */
[----:B------:R1:W-:Y:S01]  /*110e0*/  @!P0 STG.E desc[UR50][R20.64+0x20], R5 ;  /* 0x0000200514008986 */ /* 0x0003e2000c101932 */
[----:B------:R-:W-:Y:S02]  /*110f0*/  LOP3.LUT R24, R14, R19, RZ, 0x3c, !PT ;  /* 0x000000130e187212 */ /* 0x000fe400078e3cff */
[----:B------:R-:W-:Y:S01]  /*11100*/  LOP3.LUT R12, R8, R15, RZ, 0x3c, !PT ;  /* 0x0000000f080c7212 */ /* 0x000fe200078e3cff */
[----:B------:R-:W5:Y:S01]  /*11110*/  LD.E.128 R28, desc[UR50][R28.64] ;  /* 0x000000321c1c7980 */ /* 0x000f62000c101d00 */
[----:B------:R-:W-:Y:S01]  /*11120*/  LOP3.LUT R10, R7, R10, RZ, 0x3c, !PT ;  /* 0x0000000a070a7212 */ /* 0x000fe200078e3cff */
[----:B------:R-:W-:Y:S01]  /*11130*/  IMAD.U32 R7, RZ, RZ, UR6 ;  /* 0x00000006ff077e24 */ /* 0x000fe2000f8e00ff */
[----:B------:R-:W-:Y:S01]  /*11140*/  SHF.R.S32.HI R19, RZ, 0x1f, R0 ;  /* 0x0000001fff137819 */ /* 0x000fe20000011400 */
[----:B------:R-:W-:Y:S01]  /*11150*/  ULDC UR6, c[0x0][0xa8c] ;  /* 0x0002a30000067ab9 */ /* 0x000fe20000000800 */
[----:B------:R-:W5:Y:S01]  /*11160*/  LD.E.128 R24, desc[UR50][R24.64] ;  /* 0x0000003218187980 */ /* 0x000f62000c101d00 */
[----:B------:R-:W-:Y:S01]  /*11170*/  UIMAD UR5, UR4, UR7, UR5 ;  /* 0x00000007040572a4 */ /* 0x000fe2000f8e0205 */
[----:B------:R-:W-:Y:S01]  /*11180*/  ISETP.GE.AND P0, PT, R0, UR6, PT ;  /* 0x0000000600007c0c */ /* 0x000fe2000bf06270 */
[----:B0-----:R-:W-:Y:S01]  /*11190*/  IMAD.WIDE.U32 R6, R7, UR4, R18 ;  /* 0x0000000407067c25 */ /* 0x001fe2000f8e0012 */
[----:B------:R-:W5:Y:S01]  /*111a0*/  LD.E.128 R12, desc[UR50][R12.64] ;  /* 0x000000320c0c7980 */ /* 0x000f62000c101d00 */
[----:B------:R-:W-:-:S02]  /*111b0*/  ULDC.64 UR6, c[0x0][0xae0] ;  /* 0x0002b80000067ab9 */ /* 0x000fc40000000a00 */
[----:B------:R-:W-:Y:S01]  /*111c0*/  IMAD R19, R23, -0xc0, R22 ;  /* 0xffffff4017137824 */ /* 0x000fe200078e0216 */
[----:B------:R-:W5:Y:S01]  /*111d0*/  LD.E.128 R8, desc[UR50][R10.64] ;  /* 0x000000320a087980 */ /* 0x000f62000c101d00 */
[----:B------:R-:W-:Y:S01]  /*111e0*/  VIADD R0, R4, 0x30 ;  /* 0x0000003004007836 */ /* 0x000fe20000000000 */
[----:B------:R-:W-:Y:S01]  /*111f0*/  @!PT LDS RZ, [RZ] ;  /* 0x00000000fffff984 */ /* 0x000fe20000000800 */
[----:B------:R-:W-:Y:S01]  /*11200*/  @!PT LDS RZ, [RZ] ;  /* 0x00000000fffff984 */ /* 0x000fe20000000800 */
[----:B------:R-:W-:Y:S01]  /*11210*/  @!PT LDS RZ, [RZ] ;  /* 0x00000000fffff984 */ /* 0x000fe20000000800 */
[----:B------:R-:W-:Y:S01]  /*11220*/  @!PT LDS RZ, [RZ] ;  /* 0x00000000fffff984 */ /* 0x000fe20000000800 */
[----:B------:R0:W-:Y:S06]  /*11230*/  MEMBAR.ALL.CTA ;  /* 0x0000000000007992 */ /* 0x0001ec0000008000 */
[----:B0-----:R-:W0:Y:S01]  /*11240*/  FENCE.VIEW.ASYNC.S ;  /* 0x00000000000073c6 */ /* 0x001e220000000000 */
[----:B------:R-:W-:Y:S01]  /*11250*/  UIMAD UR4, UR9, UR6, URZ ;  /* 0x00000006090472a4 */ /* 0x000fe2000f8e023f */
[----:B------:R-:W-:Y:S01]  /*11260*/  VIADD R7, R7, UR5 ;  /* 0x0000000507077c36 */ /* 0x000fe20008000000 */
[----:B------:R-:W-:Y:S01]  /*11270*/  ISETP.GE.OR P3, PT, R0, R19, P0 ;  /* 0x000000130000720c */ /* 0x000fe20000766670 */
[----:B-1----:R-:W-:Y:S01]  /*11280*/  IMAD.U32 R21, RZ, RZ, UR6 ;  /* 0x00000006ff157e24 */ /* 0x002fe2000f8e00ff */
[----:B------:R-:W-:Y:S01]  /*11290*/  UIMAD UR4, UR38, UR7, UR4 ;  /* 0x00000007260472a4 */ /* 0x000fe2000f8e0204 */
[----:B------:R-:W-:-:S02]  /*112a0*/  VIADD R0, R4, 0x60 ;  /* 0x0000006004007836 */ /* 0x000fc40000000000 */
[----:B------:R-:W-:Y:S01]  /*112b0*/  VIADD R5, R4, 0x90 ;  /* 0x0000009004057836 */ /* 0x000fe20000000000 */
[----:B------:R-:W-:Y:S01]  /*112c0*/  ULDC.64 UR6, c[0x0][0xae8] ;  /* 0x0002ba0000067ab9 */ /* 0x000fe20000000a00 */
[----:B------:R-:W-:Y:S01]  /*112d0*/  IMAD.WIDE.U32 R6, R21, UR38, R6 ;  /* 0x0000002615067c25 */ /* 0x000fe2000f8e0006 */
[-C--:B------:R-:W-:Y:S02]  /*112e0*/  ISETP.GE.OR P1, PT, R0, R19.reuse, P0 ;  /* 0x000000130000720c */ /* 0x080fe40000726670 */
[-C--:B------:R-:W-:Y:S01]  /*112f0*/  ISETP.GE.OR P2, PT, R5, R19.reuse, P0 ;  /* 0x000000130500720c */ /* 0x080fe20000746670 */
[----:B------:R-:W-:Y:S01]  /*11300*/  VIADD R7, R7, UR4 ;  /* 0x0000000407077c36 */ /* 0x000fe20008000000 */
[----:B------:R-:W-:Y:S01]  /*11310*/  ISETP.GE.OR P0, PT, R4, R19, P0 ;  /* 0x000000130400720c */ /* 0x000fe20000706670 */
[----:B------:R-:W-:Y:S01]  /*11320*/  UIMAD UR4, UR13, UR6, URZ ;  /* 0x000000060d0472a4 */ /* 0x000fe2000f8e023f */
[----:B------:R-:W-:Y:S02]  /*11330*/  VIADD R3, R3, 0x13220 ;  /* 0x0001322003037836 */ /* 0x000fe40000000000 */
[----:B------:R-:W-:Y:S01]  /*11340*/  IMAD.U32 R21, RZ, RZ, UR6 ;  /* 0x00000006ff157e24 */ /* 0x000fe2000f8e00ff */
[----:B------:R-:W-:Y:S01]  /*11350*/  SHF.R.S32.HI R5, RZ, 0x1f, R4 ;  /* 0x0000001fff057819 */ /* 0x000fe20000011404 */
[----:B------:R-:W-:Y:S01]  /*11360*/  UIMAD UR4, UR12, UR7, UR4 ;  /* 0x000000070c0472a4 */ /* 0x000fe2000f8e0204 */
[----:B------:R-:W-:Y:S01]  /*11370*/  PRMT R3, RZ, 0x654, R3 ;  /* 0x00000654ff037816 */ /* 0x000fe20000000003 */
[----:B------:R-:W-:Y:S01]  /*11380*/  IMAD.WIDE.U32 R20, R21, UR12, R6 ;  /* 0x0000000c15147c25 */ /* 0x000fe2000f8e0006 */
[----:B------:R-:W-:Y:S02]  /*11390*/  BSSY B1, `(.L_x_913) ;  /* 0x0000010000017945 */ /* 0x000fe40003800000 */
[----:B0-----:R0:W-:Y:S01]  /*113a0*/  SYNCS.ARRIVE.TRANS64.RED.A1T0 RZ, [R3+URZ], RZ ;  /* 0x000000ff03ff79a7 */ /* 0x0011e2000810043f */
[----:B------:R-:W-:-:S04]  /*113b0*/  IMAD.WIDE R18, R23, 0xc0, R4 ;  /* 0x000000c017127825 */ /* 0x000fc800078e0204 */
[----:B------:R-:W-:Y:S01]  /*113c0*/  VIADD R23, R21, UR4 ;  /* 0x0000000415177c36 */ /* 0x000fe20008000000 */
[----:B------:R-:W-:Y:S06]  /*113d0*/  @P0 BRA `(.L_x_914) ;  /* 0x00000000002c0947 */ /* 0x000fec0003800000 */
[----:B------:R-:W-:Y:S01]  /*113e0*/  ULDC.64 UR4, c[0x0][0xad8] ;  /* 0x0002b60000047ab9 */ /* 0x000fe20000000a00 */
[----:B------:R-:W-:Y:S02]  /*113f0*/  IMAD.MOV.U32 R4, RZ, RZ, R20 ;  /* 0x000000ffff047224 */ /* 0x000fe400078e0014 */
[----:B0-----:R-:W-:Y:S02]  /*11400*/  IMAD R3, R19, UR4, RZ ;  /* 0x0000000413037c24 */ /* 0x001fe4000f8e02ff */
        /* <DEDUP_REMOVED lines=8> */
.L_x_914:
[----:B------:R-:W-:Y:S05]  /*11490*/  BSYNC B1 ;  /* 0x0000000000017941 */ /* 0x000fea0003800000 */
.L_x_913:
        /* <DEDUP_REMOVED lines=15> */
.L_x_916:
[----:B------:R-:W-:Y:S05]  /*11590*/  BSYNC B1 ;  /* 0x0000000000017941 */ /* 0x000fea0003800000 */
.L_x_915:
        /* <DEDUP_REMOVED lines=14> */
[----:B-----5:R3:W-:Y:S02]  /*11680*/  STG.E.128 desc[UR50][R6.64], R12 ;  /* 0x0000000c06007986 */ /* 0x0207e4000c101d32 */
.L_x_918:
[----:B------:R-:W-:Y:S05]  /*11690*/  BSYNC B1 ;  /* 0x0000000000017941 */ /* 0x000fea0003800000 */
.L_x_917:
        /* <DEDUP_REMOVED lines=10> */
[----:B-123--:R-:W-:Y:S01]  /*11740*/  LEA R6, P0, R4, UR4, 0x1 ;  /* 0x0000000404067c11 */ /* 0x00efe2000f8008ff */
[----:B------:R-:W-:-:S05]  /*11750*/  IMAD.IADD R3, R5, 0x1, R3 ;  /* 0x0000000105037824 */ /* 0x000fca00078e0203 */
[----:B------:R-:W-:-:S05]  /*11760*/  LEA.HI.X R7, R4, UR5, R3, 0x1, P0 ;  /* 0x0000000504077c11 */ /* 0x000fca00080f0c03 */
[----:B-----5:R4:W-:Y:S01]  /*11770*/  STG.E.128 desc[UR50][R6.64], R8 ;  /* 0x0000000806007986 */ /* 0x0209e2000c101d32 */
[----:B------:R-:W-:Y:S05]  /*11780*/  BRA `(.L_x_919) ;  /* 0x0000000800547947 */ /* 0x000fea0003800000 */
.L_x_911:
[----:B------:R-:W-:Y:S01]  /*11790*/  ULDC.64 UR4, c[0x0][0xbd8] ;  /* 0x0002f60000047ab9 */ /* 0x000fe20000000a00 */
[----:B------:R-:W-:Y:S01]  /*117a0*/  IMAD.MOV.U32 R3, RZ, RZ, RZ ;  /* 0x000000ffff037224 */ /* 0x000fe200078e00ff */
[----:B------:R-:W-:-:S04]  /*117b0*/  UISETP.NE.U32.AND UP0, UPT, UR4, URZ, UPT ;  /* 0x0000003f0400728c */ /* 0x000fc8000bf05070 */
[----:B------:R-:W-:-:S03]  /*117c0*/  UISETP.NE.AND.EX UP0, UPT, UR5, URZ, UPT, UP0 ;  /* 0x0000003f0500728c */ /* 0x000fc6000bf05300 */
[----:B------:R-:W-:Y:S02]  /*117d0*/  ULDC.64 UR4, c[0x0][0xbd8] ;  /* 0x0002f60000047ab9 */ /* 0x000fe40000000a00 */
[----:B------:R-:W-:Y:S01]  /*117e0*/  UIMAD.WIDE UR4, UR39, 0x4, UR4 ;  /* 0x00000004270478a5 */ /* 0x000fe2000f8e0204 */
[----:B------:R-:W0:Y:S01]  /*117f0*/  LDC R12, c[0x0][0xa88] ;  /* 0x0002a200ff0c7b82 */ /* 0x000e220000000800 */
[----:B------:R-:W-:-:S04]  /*11800*/  PLOP3.LUT P1, PT, PT, PT, UP0, 0x80, 0x0 ;  /* 0x000000000000781c */ /* 0x000fc80003f2f008 */
[----:B------:R-:W-:Y:S02]  /*11810*/  IMAD.U32 R8, RZ, RZ, UR4 ;  /* 0x00000004ff087e24 */ /* 0x000fe4000f8e00ff */
[----:B------:R-:W-:Y:S01]  /*11820*/  IMAD.U32 R9, RZ, RZ, UR5 ;  /* 0x00000005ff097e24 */ /* 0x000fe2000f8e00ff */
[----:B------:R-:W-:Y:S02]  /*11830*/  ULDC.64 UR4, c[0x0][0xbe0] ;  /* 0x0002f80000047ab9 */ /* 0x000fe40000000a00 */
[----:B------:R-:W-:-:S04]  /*11840*/  UISETP.NE.U32.AND UP1, UPT, UR4, URZ, UPT ;  /* 0x0000003f0400728c */ /* 0x000fc8000bf25070 */
[----:B------:R-:W-:Y:S01]  /*11850*/  UISETP.NE.AND.EX UP1, UPT, UR5, URZ, UPT, UP1 ;  /* 0x0000003f0500728c */ /* 0x000fe2000bf25310 */
[----:B------:R1:W5:Y:S05]  /*11860*/  @P1 LDG.E R3, desc[UR50][R8.64] ;  /* 0x0000003208031981 */ /* 0x00036a000c1e1900 */
[----:B------:R-:W-:-:S05]  /*11870*/  PLOP3.LUT P2, PT, PT, PT, UP1, 0x80, 0x0 ;  /* 0x000000000000781c */ /* 0x000fca0003f4f018 */
[----:B------:R-:W-:Y:S02]  /*11880*/  @UP1 ULDC.64 UR4, c[0x0][0xbe0] ;  /* 0x0002f80000041ab9 */ /* 0x000fe40000000a00 */
[----:B------:R-:W-:-:S06]  /*11890*/  @UP1 UIMAD.WIDE UR4, UR39, 0x4, UR4 ;  /* 0x00000004270418a5 */ /* 0x000fcc000f8e0204 */
[----:B------:R-:W-:Y:S02]  /*118a0*/  IMAD.U32 R10, RZ, RZ, UR4 ;  /* 0x00000004ff0a7e24 */ /* 0x000fe4000f8e00ff */
[----:B------:R-:W-:-:S05]  /*118b0*/  IMAD.U32 R11, RZ, RZ, UR5 ;  /* 0x00000005ff0b7e24 */ /* 0x000fca000f8e00ff */
[----:B0-----:R1:W5:Y:S01]  /*118c0*/  @P2 LDG.E R12, desc[UR50][R10.64] ;  /* 0x000000320a0c2981 */ /* 0x001362000c1e1900 */
[----:B------:R-:W-:Y:S01]  /*118d0*/  USHF.R.S32.HI UR6, URZ, 0x1f, UR38 ;  /* 0x0000001f3f067899 */ /* 0x000fe20008011426 */
[----:B------:R-:W-:Y:S01]  /*118e0*/  ISETP.GT.AND P0, PT, R7, 0xbf, PT ;  /* 0x000000bf0700780c */ /* 0x000fe20003f04270 */
[----:B------:R-:W-:-:S12]  /*118f0*/  @P2 BRA `(.L_x_920) ;  /* 0x0000000000102947 */ /* 0x000fd80003800000 */
[----:B------:R-:W-:Y:S05]  /*11900*/  @!P1 BRA `(.L_x_920) ;  /* 0x00000000000c9947 */ /* 0x000fea0003800000 */
[----:B------:R-:W2:Y:S04]  /*11910*/  LDG.E R7, desc[UR50][R8.64] ;  /* 0x0000003208077981 */ /* 0x000ea8000c1e1900 */
[----:B-----5:R-:W2:Y:S02]  /*11920*/  LDG.E R12, desc[UR50][R8.64+0x4] ;  /* 0x00000432080c7981 */ /* 0x020ea4000c1e1900 */
[----:B--2---:R-:W-:-:S07]  /*11930*/  IMAD.IADD R12, R12, 0x1, -R7 ;  /* 0x000000010c0c7824 */ /* 0x004fce00078e0a07 */
.L_x_920:
[----:B------:R-:W-:Y:S01]  /*11940*/  USHF.R.S32.HI UR4, URZ, 0x1f, UR39 ;  /* 0x0000001f3f047899 */ /* 0x000fe20008011427 */
[----:B------:R-:W-:Y:S01]  /*11950*/  BSSY B1, `(.L_x_921) ;  /* 0x000001d000017945 */ /* 0x000fe20003800000 */
[----:B------:R-:W-:Y:S01]  /*11960*/  USEL UR8, UR39, URZ, !UP0 ;  /* 0x0000003f27087287 */ /* 0x000fe2000c000000 */
[----:B-1----:R-:W-:Y:S01]  /*11970*/  SHF.R.S32.HI R11, RZ, 0x1f, R0 ;  /* 0x0000001fff0b7819 */ /* 0x002fe20000011400 */
[----:B------:R-:W-:Y:S01]  /*11980*/  USEL UR7, UR4, URZ, !UP0 ;  /* 0x0000003f04077287 */ /* 0x000fe2000c000000 */
[----:B-----5:R-:W-:Y:S01]  /*11990*/  SHF.R.S32.HI R10, RZ, 0x1f, R3 ;  /* 0x0000001fff0a7819 */ /* 0x020fe20000011403 */
[----:B------:R-:W-:Y:S10]  /*119a0*/  @P0 BRA `(.L_x_922) ;  /* 0x00000000005c0947 */ /* 0x000ff40003800000 */
[----:B------:R-:W-:-:S04]  /*119b0*/  IMAD R6, R23, 0xc0, R48 ;  /* 0x000000c017067824 */ /* 0x000fc800078e0230 */
        /* <DEDUP_REMOVED lines=22> */
.L_x_922:
[----:B------:R-:W-:Y:S05]  /*11b20*/  BSYNC B1 ;  /* 0x0000000000017941 */ /* 0x000fea0003800000 */
.L_x_921:
        /* <DEDUP_REMOVED lines=10> */
[----:B------:R-:W-:Y:S01]  /*11bd0*/  UIMAD UR4, UR6, UR10, URZ ;  /* 0x0000000a060472a4 */ /* 0x000fe2000f8e023f */
[----:B------:R-:W-:-:S02]  /*11be0*/  VIADD R0, R4, 0x30 ;  /* 0x0000003004007836 */ /* 0x000fc40000000000 */
[----:B------:R-:W-:Y:S01]  /*11bf0*/  IMAD.IADD R7, R7, 0x1, R3 ;  /* 0x0000000107077824 */ /* 0x000fe200078e0203 */
[----:B------:R-:W-:Y:S01]  /*11c00*/  UIMAD UR4, UR38, UR11, UR4 ;  /* 0x0000000b260472a4 */ /* 0x000fe2000f8e0204 */
[----:B------:R-:W-:Y:S02]  /*11c10*/  IMAD R3, R23, -0xc0, R12 ;  /* 0xffffff4017037824 */ /* 0x000fe400078e020c */
[----:B------:R-:W-:Y:S01]  /*11c20*/  IMAD.U32 R5, RZ, RZ, UR10 ;  /* 0x0000000aff057e24 */ /* 0x000fe2000f8e00ff */
[----:B------:R-:W-:Y:S01]  /*11c30*/  ULDC.64 UR10, c[0x0][0xae8] ;  /* 0x0002ba00000a7ab9 */ /* 0x000fe20000000a00 */
[----:B------:R-:W-:Y:S01]  /*11c40*/  VIADD R8, R4, 0x60 ;  /* 0x0000006004087836 */ /* 0x000fe20000000000 */
[-C--:B------:R-:W-:Y:S01]  /*11c50*/  ISETP.GE.OR P3, PT, R0, R3.reuse, P0 ;  /* 0x000000030000720c */ /* 0x080fe20000766670 */
[----:B------:R-:W-:Y:S02]  /*11c60*/  VIADD R0, R4, 0x90 ;  /* 0x0000009004007836 */ /* 0x000fe40000000000 */
[----:B------:R-:W-:Y:S01]  /*11c70*/  IMAD.WIDE.U32 R6, R5, UR38, R6 ;  /* 0x0000002605067c25 */ /* 0x000fe2000f8e0006 */
[----:B------:R-:W-:-:S02]  /*11c80*/  ISETP.GE.OR P1, PT, R8, R3, P0 ;  /* 0x000000030800720c */ /* 0x000fc40000726670 */
[-C--:B------:R-:W-:Y:S01]  /*11c90*/  ISETP.GE.OR P2, PT, R0, R3.reuse, P0 ;  /* 0x000000030000720c */ /* 0x080fe20000746670 */
[----:B------:R-:W-:Y:S01]  /*11ca0*/  VIADD R7, R7, UR4 ;  /* 0x0000000407077c36 */ /* 0x000fe20008000000 */
[----:B------:R-:W-:Y:S01]  /*11cb0*/  ISETP.GE.OR P0, PT, R4, R3, P0 ;  /* 0x000000030400720c */ /* 0x000fe20000706670 */
[----:B------:R-:W-:Y:S02]  /*11cc0*/  UIMAD UR4, UR7, UR10, URZ ;  /* 0x0000000a070472a4 */ /* 0x000fe4000f8e023f */
[----:B------:R-:W-:Y:S01]  /*11cd0*/  IMAD.U32 R9, RZ, RZ, UR10 ;  /* 0x0000000aff097e24 */ /* 0x000fe2000f8e00ff */
[----:B------:R-:W-:Y:S01]  /*11ce0*/  SHF.R.S32.HI R5, RZ, 0x1f, R4 ;  /* 0x0000001fff057819 */ /* 0x000fe20000011404 */
[----:B------:R-:W-:Y:S02]  /*11cf0*/  UIMAD UR4, UR8, UR11, UR4 ;  /* 0x0000000b080472a4 */ /* 0x000fe4000f8e0204 */
        /* <DEDUP_REMOVED lines=15> */
.L_x_924:
[----:B------:R-:W-:Y:S05]  /*11df0*/  BSYNC B1 ;  /* 0x0000000000017941 */ /* 0x000fea0003800000 */
.L_x_923:
        /* <DEDUP_REMOVED lines=11> */
[----:B0-----:R-:W-:Y:S01]  /*11eb0*/  LEA R12, P0, R4, UR4, 0x1 ;  /* 0x00000004040c7c11 */ /* 0x001fe2000f8008ff */
[----:B------:R-:W-:-:S05]  /*11ec0*/  IMAD.IADD R3, R5, 0x1, R3 ;  /* 0x0000000105037824 */ /* 0x000fca00078e0203 */
[----:B------:R-:W-:-:S05]  /*11ed0*/  LEA.HI.X R13, R4, UR5, R3, 0x1, P0 ;  /* 0x00000005040d7c11 */ /* 0x000fca00080f0c03 */
[----:B------:R1:W-:Y:S02]  /*11ee0*/  STG.E.128 desc[UR50][R12.64], RZ ;  /* 0x000000ff0c007986 */ /* 0x0003e4000c101d32 */
.L_x_926:
[----:B------:R-:W-:Y:S05]  /*11ef0*/  BSYNC B1 ;  /* 0x0000000000017941 */ /* 0x000fea0003800000 */
.L_x_925:
        /* <DEDUP_REMOVED lines=11> */
[----:B01----:R-:W-:Y:S01]  /*11fb0*/  LEA R12, P0, R4, UR4, 0x1 ;  /* 0x00000004040c7c11 */ /* 0x003fe2000f8008ff */
[----:B------:R-:W-:-:S05]  /*11fc0*/  IMAD.IADD R3, R5, 0x1, R3 ;  /* 0x0000000105037824 */ /* 0x000fca00078e0203 */
[----:B------:R-:W-:-:S05]  /*11fd0*/  LEA.HI.X R13, R4, UR5, R3, 0x1, P0 ;  /* 0x00000005040d7c11 */ /* 0x000fca00080f0c03 */
[----:B------:R2:W-:Y:S02]  /*11fe0*/  STG.E.128 desc[UR50][R12.64], RZ ;  /* 0x000000ff0c007986 */ /* 0x0005e4000c101d32 */
.L_x_928:
[----:B------:R-:W-:Y:S05]  /*11ff0*/  BSYNC B1 ;  /* 0x0000000000017941 */ /* 0x000fea0003800000 */
.L_x_927:
        /* <DEDUP_REMOVED lines=14> */
.L_x_919:
[----:B------:R-:W-:Y:S05]  /*120e0*/  BSYNC B0 ;  /* 0x0000000000007941 */ /* 0x000fea0003800000 */
.L_x_910:
[----:B------:R-:W-:Y:S02]  /*120f0*/  ULDC UR4, c[0x0][0xc14] ;  /* 0x0003050000047ab9 */ /* 0x000fe40000000800 */
[----:B------:R-:W-:-:S06]  /*12100*/  UISETP.GE.AND UP0, UPT, UR48, UR4, UPT ;  /* 0x000000043000728c */ /* 0x000fcc000bf06270 */
[----:B------:R-:W-:-:S13]  /*12110*/  PLOP3.LUT P0, PT, PT, PT, UP0, 0x80, 0x0 ;  /* 0x000000000000781c */ /* 0x000fda0003f0f008 */
[----:B------:R-:W-:Y:S05]  /*12120*/  @!P0 BRA `(.L_x_929) ;  /* 0xfffffee800f88947 */ /* 0x000fea000383ffff */
[----:B------:R-:W-:Y:S05]  /*12130*/  EXIT ;  /* 0x000000000000794d */ /* 0x000fea0003800000 */
.L_x_824:
        /* <DEDUP_REMOVED lines=13> */
[----:B------:R-:W0:Y:S02]  /*12210*/  LDS.128 R24, [UR4+0x132d0] ;  /* 0x0132d004ff187984 */ /* 0x000e240008000c00 */
[----:B0-----:R-:W-:Y:S02]  /*12220*/  R2UR UR45, R27 ;  /* 0x000000001b2d72ca */ /* 0x001fe400000e0000 */
[----:B------:R-:W-:Y:S01]  /*12230*/  R2UR UR38, R26 ;  /* 0x000000001a2672ca */ /* 0x000fe200000e0000 */
[----:B------:R-:W-:Y:S06]  /*12240*/  BAR.ARV 0x4, 0x200 ;  /* 0x0108000000007b1d */ /* 0x000fec0000002000 */
[----:B------:R-:W-:Y:S08]  /*12250*/  BRA `(.L_x_931) ;  /* 0x0000000800b47947 */ /* 0x000ff00003800000 */
.L_x_930:
[----:B------:R-:W0:Y:S01]  /*12260*/  S2R R2, SR_TID.X ;  /* 0x0000000000027919 */ /* 0x000e220000002100 */
        /* <DEDUP_REMOVED lines=40> */
.L_x_936:
        /* <DEDUP_REMOVED lines=14> */
.L_x_935:
[----:B------:R-:W-:Y:S05]  /*125d0*/  BSYNC B0 ;  /* 0x0000000000007941 */ /* 0x000fea0003800000 */
.L_x_934:
        /* <DEDUP_REMOVED lines=21> */
.L_x_932:
[----:B------:R-:W-:Y:S01]  /*12730*/  IMAD.IADD R13, R4, 0x1, -R3 ;  /* 0x00000001040d7824 */ /* 0x000fe200078e0a03 */
[----:B------:R-:W-:-:S03]  /*12740*/  ULDC.64 UR4, c[0x0][0xc68] ;  /* 0x00031a0000047ab9 */ /* 0x000fc60000000a00 */
[----:B------:R-:W-:-:S05]  /*12750*/  IMAD R2, R8, R9, R13 ;  /* 0x0000000908027224 */ /* 0x000fca00078e020d */
[----:B------:R-:W-:-:S13]  /*12760*/  ISETP.GT.AND P0, PT, R2, R7, PT ;  /* 0x000000070200720c */ /* 0x000fda0003f04270 */
[----:B------:R-:W-:Y:S02]  /*12770*/  VOTEU.ANY UR7, UPT, !P0 ;  /* 0x0000000000077886 */ /* 0x000fe400040e0100 */
[----:B------:R-:W-:-:S04]  /*12780*/  UPOPC UR6, UR7 ;  /* 0x00000007000672bf */ /* 0x000fc80008000000 */
[----:B------:R-:W-:-:S04]  /*12790*/  UIADD3 UR45, UR6, UR45, URZ ;  /* 0x0000002d062d7290 */ /* 0x000fc8000fffe03f */
[----:B------:R-:W-:-:S06]  /*127a0*/  UIMAD.WIDE UR4, UR45, 0x4, UR4 ;  /* 0x000000042d0478a5 */ /* 0x000fcc000f8e0204 */
[----:B------:R-:W-:Y:S02]  /*127b0*/  IMAD.U32 R2, RZ, RZ, UR4 ;  /* 0x00000004ff027e24 */ /* 0x000fe4000f8e00ff */
[----:B------:R-:W-:-:S05]  /*127c0*/  IMAD.U32 R3, RZ, RZ, UR5 ;  /* 0x00000005ff037e24 */ /* 0x000fca000f8e00ff */
[----:B------:R-:W2:Y:S01]  /*127d0*/  LDG.E R6, desc[UR50][R2.64] ;  /* 0x0000003202067981 */ /* 0x000ea2000c1e1900 */
[----:B------:R-:W-:Y:S01]  /*127e0*/  IMAD.U32 R15, RZ, RZ, UR6 ;  /* 0x00000006ff0f7e24 */ /* 0x000fe2000f8e00ff */
[----:B------:R-:W-:-:S04]  /*127f0*/  ISETP.NE.AND P0, PT, RZ, UR7, PT ;  /* 0x00000007ff007c0c */ /* 0x000fc8000bf05270 */
[----:B------:R-:W2:Y:S02]  /*12800*/  SHFL.IDX PT, R0, R0, R15, 0x1f ;  /* 0x00001f0f00007589 */ /* 0x000ea400000e0000 */
[----:B--2---:R-:W-:-:S05]  /*12810*/  IMAD R4, R0, R6, RZ ;  /* 0x0000000600047224 */ /* 0x004fca00078e02ff */
[----:B------:R-:W-:-:S04]  /*12820*/  IABS R10, R4 ;  /* 0x00000004000a7213 */ /* 0x000fc80000000000 */
        /* <DEDUP_REMOVED lines=9> */
.L_x_937:
[----:B-1----:R-:W-:Y:S01]  /*128c0*/  IMAD R24, R24, R9, R13 ;  /* 0x0000000918187224 */ /* 0x002fe200078e020d */
[----:B------:R-:W-:Y:S01]  /*128d0*/  IABS R12, R4 ;  /* 0x00000004000c7213 */ /* 0x000fe20000000000 */
[----:B0-----:R-:W-:Y:S02]  /*128e0*/  IMAD.MOV.U32 R11, RZ, RZ, R14 ;  /* 0x000000ffff0b7224 */ /* 0x001fe400078e000e */
[----:B------:R-:W-:Y:S02]  /*128f0*/  IMAD.IADD R7, R7, 0x1, -R24 ;  /* 0x0000000107077824 */ /* 0x000fe400078e0a18 */
[----:B------:R-:W-:Y:S02]  /*12900*/  IMAD R11, R11, R10, RZ ;  /* 0x0000000a0b0b7224 */ /* 0x000fe400078e02ff */
[----:B------:R-:W-:Y:S01]  /*12910*/  IMAD.MOV.U32 R2, RZ, RZ, RZ ;  /* 0x000000ffff027224 */ /* 0x000fe200078e00ff */
[----:B------:R-:W-:Y:S01]  /*12920*/  IABS R8, R7 ;  /* 0x0000000700087213 */ /* 0x000fe20000000000 */
[----:B------:R-:W-:-:S02]  /*12930*/  IMAD.MOV R12, RZ, RZ, -R12 ;  /* 0x000000ffff0c7224 */ /* 0x000fc400078e0a0c */
        /* <DEDUP_REMOVED lines=15> */
[----:B------:R-:W-:Y:S02]  /*12a30*/  IMAD R8, R6, R2, RZ ;  /* 0x0000000206087224 */ /* 0x000fe400078e02ff */
[----:B------:R-:W-:Y:S02]  /*12a40*/  IMAD.MOV R2, RZ, RZ, -R2 ;  /* 0x000000ffff027224 */ /* 0x000fe400078e0a02 */
[----:B------:R-:W-:Y:S02]  /*12a50*/  IMAD.MOV R3, RZ, RZ, -R8 ;  /* 0x000000ffff037224 */ /* 0x000fe400078e0a08 */
[----:B------:R-:W-:-:S03]  /*12a60*/  IMAD R13, R4, R2, R7 ;  /* 0x00000002040d7224 */ /* 0x000fc600078e0207 */
[----:B------:R-:W-:-:S04]  /*12a70*/  VIADDMNMX R6, R3, R9, R6, PT ;  /* 0x0000000903067246 */ /* 0x000fc80003800106 */
[-C--:B------:R-:W-:Y:S02]  /*12a80*/  IABS R9, R6.reuse ;  /* 0x0000000600097213 */ /* 0x080fe40000000000 */
[----:B------:R-:W-:Y:S02]  /*12a90*/  IABS R4, R6 ;  /* 0x0000000600047213 */ /* 0x000fe40000000000 */
[----:B------:R-:W0:Y:S03]  /*12aa0*/  I2F.RP R10, R9 ;  /* 0x00000009000a7306 */ /* 0x000e260000209400 */
[----:B------:R-:W-:-:S05]  /*12ab0*/  IMAD.MOV R4, RZ, RZ, -R4 ;  /* 0x000000ffff047224 */ /* 0x000fca00078e0a04 */
[----:B0-----:R-:W0:Y:S02]  /*12ac0*/  MUFU.RCP R10, R10 ;  /* 0x0000000a000a7308 */ /* 0x001e240000001000 */
[----:B0-----:R-:W-:-:S06]  /*12ad0*/  VIADD R3, R10, 0xffffffe ;  /* 0x0ffffffe0a037836 */ /* 0x001fcc0000000000 */
[----:B------:R-:W0:Y:S02]  /*12ae0*/  F2I.FTZ.U32.TRUNC.NTZ R3, R3 ;  /* 0x0000000300037305 */ /* 0x000e24000021f000 */
[----:B0-----:R-:W-:-:S04]  /*12af0*/  IMAD.MOV R11, RZ, RZ, -R3 ;  /* 0x000000ffff0b7224 */ /* 0x001fc800078e0a03 */
[----:B------:R-:W-:Y:S01]  /*12b00*/  IMAD.MOV.U32 R2, RZ, RZ, R11 ;  /* 0x000000ffff027224 */ /* 0x000fe200078e000b */
[----:B------:R-:W-:-:S03]  /*12b10*/  IABS R11, R13 ;  /* 0x0000000d000b7213 */ /* 0x000fc60000000000 */
[----:B------:R-:W-:Y:S02]  /*12b20*/  IMAD R7, R2, R9, RZ ;  /* 0x0000000902077224 */ /* 0x000fe400078e02ff */
[----:B------:R-:W-:-:S04]  /*12b30*/  IMAD.MOV.U32 R2, RZ, RZ, RZ ;  /* 0x000000ffff027224 */ /* 0x000fc800078e00ff */
[----:B------:R-:W-:Y:S01]  /*12b40*/  IMAD.HI.U32 R2, R3, R7, R2 ;  /* 0x0000000703027227 */ /* 0x000fe200078e0002 */
[----:B------:R-:W-:-:S04]  /*12b50*/  LOP3.LUT R3, R13, R6, RZ, 0x3c, !PT ;  /* 0x000000060d037212 */ /* 0x000fc800078e3cff */
[----:B------:R-:W-:Y:S01]  /*12b60*/  ISETP.GE.AND P2, PT, R3, RZ, PT ;  /* 0x000000ff0300720c */ /* 0x000fe20003f46270 */
[----:B------:R-:W-:-:S04]  /*12b70*/  IMAD.HI.U32 R2, R2, R11, RZ ;  /* 0x0000000b02027227 */ /* 0x000fc800078e00ff */
[----:B------:R-:W-:Y:S02]  /*12b80*/  IMAD R4, R2, R4, R11 ;  /* 0x0000000402047224 */ /* 0x000fe400078e020b */
[----:B------:R-:W-:-:S03]  /*12b90*/  IMAD.IADD R3, R13, 0x1, R8 ;  /* 0x000000010d037824 */ /* 0x000fc600078e0208 */
[----:B------:R-:W-:-:S13]  /*12ba0*/  ISETP.GT.U32.AND P1, PT, R9, R4, PT ;  /* 0x000000040900720c */ /* 0x000fda0003f24070 */
[----:B------:R-:W-:Y:S02]  /*12bb0*/  @!P1 IMAD.IADD R4, R4, 0x1, -R9 ;  /* 0x0000000104049824 */ /* 0x000fe400078e0a09 */
[----:B------:R-:W-:Y:S01]  /*12bc0*/  @!P1 VIADD R2, R2, 0x1 ;  /* 0x0000000102029836 */ /* 0x000fe20000000000 */
[----:B------:R-:W-:Y:S02]  /*12bd0*/  ISETP.NE.AND P1, PT, R6, RZ, PT ;  /* 0x000000ff0600720c */ /* 0x000fe40003f25270 */
[----:B------:R-:W-:Y:S01]  /*12be0*/  ISETP.GE.U32.AND P0, PT, R4, R9, PT ;  /* 0x000000090400720c */ /* 0x000fe20003f06070 */
[----:B------:R-:W-:-:S12]  /*12bf0*/  IMAD.MOV R4, RZ, RZ, -R6 ;  /* 0x000000ffff047224 */ /* 0x000fd800078e0a06 */
[----:B------:R-:W-:-:S04]  /*12c00*/  @P0 VIADD R2, R2, 0x1 ;  /* 0x0000000102020836 */ /* 0x000fc80000000000 */
[----:B------:R-:W-:Y:S01]  /*12c10*/  @!P2 IMAD.MOV R2, RZ, RZ, -R2 ;  /* 0x000000ffff02a224 */ /* 0x000fe200078e0a02 */
[----:B------:R-:W-:-:S04]  /*12c20*/  @!P1 LOP3.LUT R2, RZ, R6, RZ, 0x33, !PT ;  /* 0x00000006ff029212 */ /* 0x000fc800078e33ff */
[----:B------:R-:W-:Y:S01]  /*12c30*/  LOP3.LUT R25, RZ, R2, RZ, 0x33, !PT ;  /* 0x00000002ff197212 */ /* 0x000fe200078e33ff */
[----:B------:R-:W-:-:S04]  /*12c40*/  IMAD R3, R2, R4, R3 ;  /* 0x0000000402037224 */ /* 0x000fc800078e0203 */
[----:B------:R-:W-:Y:S01]  /*12c50*/  IMAD.IADD R25, R0, 0x1, R25 ;  /* 0x0000000100197824 */ /* 0x000fe200078e0219 */
[----:B------:R-:W-:Y:S01]  /*12c60*/  R2UR UR38, R3 ;  /* 0x00000000032672ca */ /* 0x000fe200000e0000 */
[----:B------:R-:W-:-:S14]  /*12c70*/  BRA `(.L_x_938) ;  /* 0x00000000000c7947 */ /* 0x000fdc0003800000 */
.L_x_933:
[----:B------:R-:W-:Y:S01]  /*12c80*/  IMAD.MOV.U32 R24, RZ, RZ, R7 ;  /* 0x000000ffff187224 */ /* 0x000fe200078e0007 */
[----:B------:R-:W-:Y:S01]  /*12c90*/  UMOV UR38, URZ ;  /* 0x0000003f00267c82 */ /* 0x000fe20008000000 */
[----:B------:R-:W-:-:S07]  /*12ca0*/  IMAD.MOV.U32 R25, RZ, RZ, RZ ;  /* 0x000000ffff197224 */ /* 0x000fce00078e00ff */
.L_x_938:
        /* <DEDUP_REMOVED lines=8> */
.L_x_931:
[----:B------:R-:W-:Y:S01]  /*12d30*/  ULDC UR4, c[0x0][0xc14] ;  /* 0x0003050000047ab9 */ /* 0x000fe20000000800 */
[----:B------:R1:W-:Y:S01]  /*12d40*/  STL [R1], RZ ;  /* 0x000000ff01007387 */ /* 0x0003e20000100800 */
[----:B------:R-:W-:Y:S01]  /*12d50*/  UISETP.GE.AND UP0, UPT, UR45, UR4, UPT ;  /* 0x000000042d00728c */ /* 0x000fe2000bf06270 */
[----:B------:R-:W-:Y:S02]  /*12d60*/  IMAD.MOV.U32 R18, RZ, RZ, 0x1 ;  /* 0x00000001ff127424 */ /* 0x000fe400078e00ff */
[----:B------:R-:W-:-:S03]  /*12d70*/  IMAD.MOV.U32 R17, RZ, RZ, RZ ;  /* 0x000000ffff117224 */ /* 0x000fc600078e00ff */
[----:B------:R-:W-:-:S13]  /*12d80*/  PLOP3.LUT P0, PT, PT, PT, UP0, 0x80, 0x0 ;  /* 0x000000000000781c */ /* 0x000fda0003f0f008 */
[----:B-1----:R-:W-:Y:S05]  /*12d90*/  @P0 BRA `(.L_x_939) ;  /* 0x0000003400b00947 */ /* 0x002fea0003800000 */
[----:B0-----:R-:W0:Y:S01]  /*12da0*/  S2R R0, SR_TID.X ;  /* 0x0000000000007919 */ /* 0x001e220000002100 */
[----:B------:R-:W-:Y:S01]  /*12db0*/  IMAD.MOV.U32 R18, RZ, RZ, 0x1 ;  /* 0x00000001ff127424 */ /* 0x000fe200078e00ff */
[----:B------:R-:W-:Y:S01]  /*12dc0*/  ULOP3.LUT UR42, UR40, 0x1, URZ, 0xfc, !UPT ;  /* 0x00000001282a7892 */ /* 0x000fe2000f8efc3f */
[----:B------:R-:W-:Y:S01]  /*12dd0*/  IMAD.MOV.U32 R17, RZ, RZ, RZ ;  /* 0x000000ffff117224 */ /* 0x000fe200078e00ff */
[----:B------:R-:W1:Y:S01]  /*12de0*/  S2R R6, SR_TID.X ;  /* 0x0000000000067919 */ /* 0x000e620000002100 */
[----:B------:R-:W-:Y:S01]  /*12df0*/  ULOP3.LUT UR44, UR40, 0x2, URZ, 0xfc, !UPT ;  /* 0x00000002282c7892 */ /* 0x000fe2000f8efc3f */
[----:B------:R-:W-:Y:S01]  /*12e00*/  ULDC UR43, c[0x0][0xc] ;  /* 0x00000300002b7ab9 */ /* 0x000fe20000000800 */
[----:B------:R2:W-:Y:S01]  /*12e10*/  STL [R1], RZ ;  /* 0x000000ff01007387 */ /* 0x0005e20000100800 */
[----:B------:R-:W-:Y:S01]  /*12e20*/  ULDC.64 UR46, c[0x0][0x198] ;  /* 0x00006600002e7ab9 */ /* 0x000fe20000000a00 */
[----:B0-----:R-:W-:Y:S01]  /*12e30*/  LOP3.LUT R0, R0, 0x7f, RZ, 0xc0, !PT ;  /* 0x0000007f00007812 */ /* 0x001fe200078ec0ff */
[----:B-1----:R-:W-:Y:S01]  /*12e40*/  IMAD.SHL.U32 R29, R6, 0x40, RZ ;  /* 0x00000040061d7824 */ /* 0x002fe200078e00ff */
[----:B------:R-:W-:-:S03]  /*12e50*/  SHF.R.U32.HI R3, RZ, 0x1, R6 ;  /* 0x00000001ff037819 */ /* 0x000fc60000011606 */
[----:B------:R-:W-:Y:S02]  /*12e60*/  IMAD.SHL.U32 R4, R0, 0x10, RZ ;  /* 0x0000001000047824 */ /* 0x000fe400078e00ff */
        /* <DEDUP_REMOVED lines=13> */
[----:B--2---:R-:W-:-:S07]  /*12f40*/  LOP3.LUT R28, R5, R4, RZ, 0xfc, !PT ;  /* 0x00000004051c7212 */ /* 0x004fce00078efcff */
.L_x_1005:
[----:B------:R-:W-:Y:S01]  /*12f50*/  ULDC.64 UR4, c[0x0][0xa28] ;  /* 0x00028a0000047ab9 */ /* 0x000fe20000000a00 */
[----:B------:R-:W-:Y:S01]  /*12f60*/  ULDC.64 UR8, c[0x0][0xa08] ;  /* 0x0002820000087ab9 */ /* 0x000fe20000000a00 */
[----:B------:R-:W-:Y:S01]  /*12f70*/  UISETP.NE.U32.AND UP0, UPT, UR4, URZ, UPT ;  /* 0x0000003f0400728c */ /* 0x000fe2000bf05070 */
[----:B------:R-:W-:Y:S01]  /*12f80*/  ISETP.NE.U32.AND P1, PT, RZ, UR8, PT ;  /* 0x00000008ff007c0c */ /* 0x000fe2000bf25070 */
[----:B------:R-:W-:Y:S01]  /*12f90*/  ULDC.64 UR10, c[0x0][0xa18] ;  /* 0x00028600000a7ab9 */ /* 0x000fe20000000a00 */
[----:B01----:R-:W0:Y:S01]  /*12fa0*/  LDC R0, c[0x0][0x288] ;  /* 0x0000a200ff007b82 */ /* 0x003e220000000800 */
[----:B------:R-:W-:Y:S01]  /*12fb0*/  UISETP.NE.AND.EX UP0, UPT, UR5, URZ, UPT, UP0 ;  /* 0x0000003f0500728c */ /* 0x000fe2000bf05300 */
[----:B------:R-:W-:Y:S01]  /*12fc0*/  ISETP.NE.AND.EX P1, PT, RZ, UR9, PT, P1 ;  /* 0x00000009ff007c0c */ /* 0x000fe2000bf25310 */
[----:B------:R-:W-:Y:S01]  /*12fd0*/  UISETP.NE.U32.AND UP1, UPT, UR10, URZ, UPT ;  /* 0x0000003f0a00728c */ /* 0x000fe2000bf25070 */
[----:B------:R-:W-:Y:S01]  /*12fe0*/  IMAD.MOV.U32 R23, RZ, RZ, RZ ;  /* 0x000000ffff177224 */ /* 0x000fe200078e00ff */
[----:B------:R-:W-:Y:S01]  /*12ff0*/  ULDC.64 UR8, c[0x0][0xa08] ;  /* 0x0002820000087ab9 */ /* 0x000fe20000000a00 */
[----:B------:R-:W-:Y:S01]  /*13000*/  ULDC.64 UR6, c[0x0][0xa00] ;  /* 0x0002800000067ab9 */ /* 0x000fe20000000a00 */
[----:B------:R-:W-:Y:S01]  /*13010*/  UISETP.NE.AND.EX UP1, UPT, UR11, URZ, UPT, UP1 ;  /* 0x0000003f0b00728c */ /* 0x000fe2000bf25310 */
[----:B------:R-:W-:Y:S01]  /*13020*/  PLOP3.LUT P2, PT, PT, PT, UP0, 0x80, 0x0 ;  /* 0x000000000000781c */ /* 0x000fe20003f4f008 */
[----:B------:R-:W-:Y:S01]  /*13030*/  UIMAD.WIDE UR8, UR45, 0x4, UR8 ;  /* 0x000000042d0878a5 */ /* 0x000fe2000f8e0208 */
[----:B------:R-:W-:Y:S01]  /*13040*/  ISETP.NE.U32.AND P0, PT, RZ, UR6, PT ;  /* 0x00000006ff007c0c */ /* 0x000fe2000bf05070 */
[----:B------:R-:W-:Y:S01]  /*13050*/  IMAD.MOV.U32 R27, RZ, RZ, RZ ;  /* 0x000000ffff1b7224 */ /* 0x000fe200078e00ff */
[----:B------:R-:W-:-:S02]  /*13060*/  @UP0 ULDC.64 UR4, c[0x0][0xa28] ;  /* 0x00028a0000040ab9 */ /* 0x000fc40000000a00 */
[----:B------:R-:W-:Y:S01]  /*13070*/  @UP0 UIMAD.WIDE UR4, UR45, 0x4, UR4 ;  /* 0x000000042d0408a5 */ /* 0x000fe2000f8e0204 */
[----:B------:R-:W-:Y:S01]  /*13080*/  IMAD.U32 R2, RZ, RZ, UR8 ;  /* 0x00000008ff027e24 */ /* 0x000fe2000f8e00ff */
[----:B------:R-:W-:Y:S01]  /*13090*/  ISETP.NE.AND.EX P0, PT, RZ, UR7, PT, P0 ;  /* 0x00000007ff007c0c */ /* 0x000fe2000bf05300 */
[----:B------:R-:W-:Y:S01]  /*130a0*/  IMAD.U32 R3, RZ, RZ, UR9 ;  /* 0x00000009ff037e24 */ /* 0x000fe2000f8e00ff */
[----:B------:R-:W-:Y:S01]  /*130b0*/  ULDC.64 UR6, c[0x0][0xa00] ;  /* 0x0002800000067ab9 */ /* 0x000fe20000000a00 */
[----:B------:R-:W-:Y:S01]  /*130c0*/  @UP1 ULDC.64 UR10, c[0x0][0xa18] ;  /* 0x00028600000a1ab9 */ /* 0x000fe20000000a00 */
[----:B------:R-:W-:Y:S01]  /*130d0*/  PLOP3.LUT P3, PT, PT, PT, UP1, 0x80, 0x0 ;  /* 0x000000000000781c */ /* 0x000fe20003f6f018 */
[----:B------:R-:W-:Y:S01]  /*130e0*/  IMAD.MOV.U32 R6, RZ, RZ, RZ ;  /* 0x000000ffff067224 */ /* 0x000fe200078e00ff */
[----:B------:R1:W5:Y:S01]  /*130f0*/  @P1 LDG.E R23, desc[UR50][R2.64] ;  /* 0x0000003202171981 */ /* 0x000362000c1e1900 */
[----:B------:R-:W-:-:S06]  /*13100*/  UIMAD.WIDE UR6, UR45, 0x4, UR6 ;  /* 0x000000042d0678a5 */ /* 0x000fcc000f8e0206 */
[----:B------:R-:W-:Y:S02]  /*13110*/  IMAD.U32 R4, RZ, RZ, UR6 ;  /* 0x00000006ff047e24 */ /* 0x000fe4000f8e00ff */
[----:B------:R-:W-:Y:S02]  /*13120*/  IMAD.U32 R5, RZ, RZ, UR7 ;  /* 0x00000007ff057e24 */ /* 0x000fe4000f8e00ff */
[----:B-1----:R-:W-:Y:S02]  /*13130*/  IMAD.U32 R2, RZ, RZ, UR4 ;  /* 0x00000004ff027e24 */ /* 0x002fe4000f8e00ff */
[----:B------:R-:W-:Y:S01]  /*13140*/  IMAD.U32 R3, RZ, RZ, UR5 ;  /* 0x00000005ff037e24 */ /* 0x000fe2000f8e00ff */
[----:B------:R-:W-:Y:S01]  /*13150*/  @UP1 UIMAD.WIDE UR4, UR45, 0x4, UR10 ;  /* 0x000000042d0418a5 */ /* 0x000fe2000f8e020a */
[----:B------:R-:W5:Y:S02]  /*13160*/  @P0 LDG.E R27, desc[UR50][R4.64] ;  /* 0x00000032041b0981 */ /* 0x000f64000c1e1900 */
[----:B------:R-:W-:-:S02]  /*13170*/  ULDC.64 UR10, c[0x0][0xa20] ;  /* 0x00028800000a7ab9 */ /* 0x000fc40000000a00 */
[----:B------:R1:W5:Y:S02]  /*13180*/  @P2 LDG.E R6, desc[UR50][R2.64] ;  /* 0x0000003202062981 */ /* 0x000364000c1e1900 */
[----:B-1----:R-:W-:Y:S02]  /*13190*/  IMAD.U32 R2, RZ, RZ, UR4 ;  /* 0x00000004ff027e24 */ /* 0x002fe4000f8e00ff */
[----:B------:R-:W-:Y:S01]  /*131a0*/  IMAD.U32 R3, RZ, RZ, UR5 ;  /* 0x00000005ff037e24 */ /* 0x000fe2000f8e00ff */
[----:B------:R-:W-:-:S04]  /*131b0*/  ULDC.64 UR4, c[0x0][0x3f8] ;  /* 0x0000fe0000047ab9 */ /* 0x000fc80000000a00 */
[----:B0-----:R0:W5:Y:S01]  /*131c0*/  @P3 LDG.E R0, desc[UR50][R2.64] ;  /* 0x0000003202003981 */ /* 0x001162000c1e1900 */
[----:B------:R-:W-:Y:S01]  /*131d0*/  UISETP.NE.U32.AND UP0, UPT, UR4, URZ, UPT ;  /* 0x0000003f0400728c */ /* 0x000fe2000bf05070 */
[----:B------:R-:W-:Y:S02]  /*131e0*/  ISETP.NE.U32.AND P2, PT, RZ, UR10, PT ;  /* 0x0000000aff007c0c */ /* 0x000fe4000bf45070 */
[----:B------:R-:W-:Y:S01]  /*131f0*/  ULDC UR4, c[0x0][0x404] ;  /* 0x0001010000047ab9 */ /* 0x000fe20000000800 */
[----:B------:R-:W-:Y:S01]  /*13200*/  UISETP.NE.AND.EX UP0, UPT, UR5, URZ, UPT, UP0 ;  /* 0x0000003f0500728c */ /* 0x000fe2000bf05300 */
[----:B------:R-:W-:Y:S02]  /*13210*/  ISETP.NE.AND.EX P2, PT, RZ, UR11, PT, P2 ;  /* 0x0000000bff007c0c */ /* 0x000fe4000bf45320 */
[----:B------:R-:W-:Y:S01]  /*13220*/  ULDC UR5, c[0x0][0x2e0] ;  /* 0x0000b80000057ab9 */ /* 0x000fe20000000800 */
[----:B------:R-:W-:-:S04]  /*13230*/  USEL UR4, UR4, 0x1, UP0 ;  /* 0x0000000104047887 */ /* 0x000fc80008000000 */
[----:B------:R-:W-:Y:S01]  /*13240*/  UIMAD UR4, UR4, UR5, URZ ;  /* 0x00000005040472a4 */ /* 0x000fe2000f8e023f */
[----:B0-----:R-:W-:Y:S11]  /*13250*/  @P3 BRA `(.L_x_940) ;  /* 0x0000000000203947 */ /* 0x001ff60003800000 */
[----:B------:R-:W-:Y:S05]  /*13260*/  @!P0 BRA `(.L_x_940) ;  /* 0x00000000001c8947 */ /* 0x000fea0003800000 */
[----:B------:R-:W-:Y:S02]  /*13270*/  IMAD.U32 R5, RZ, RZ, UR7 ;  /* 0x00000007ff057e24 */ /* 0x000fe4000f8e00ff */
[----:B------:R-:W-:Y:S02]  /*13280*/  IMAD.U32 R2, RZ, RZ, UR6 ;  /* 0x00000006ff027e24 */ /* 0x000fe4000f8e00ff */
[----:B------:R-:W-:Y:S02]  /*13290*/  IMAD.U32 R4, RZ, RZ, UR6 ;  /* 0x00000006ff047e24 */ /* 0x000fe4000f8e00ff */
[----:B------:R-:W-:-:S03]  /*132a0*/  IMAD.U32 R3, RZ, RZ, UR7 ;  /* 0x00000007ff037e24 */ /* 0x000fc6000f8e00ff */
[----:B------:R-:W2:Y:S04]  /*132b0*/  LDG.E R5, desc[UR50][R4.64] ;  /* 0x0000003204057981 */ /* 0x000ea8000c1e1900 */
[----:B------:R-:W2:Y:S02]  /*132c0*/  LDG.E R2, desc[UR50][R2.64+0x4] ;  /* 0x0000043202027981 */ /* 0x000ea4000c1e1900 */
[----:B--2--5:R-:W-:-:S07]  /*132d0*/  IMAD.IADD R0, R2, 0x1, -R5 ;  /* 0x0000000102007824 */ /* 0x024fce00078e0a05 */
.L_x_940:
[----:B------:R-:W-:Y:S02]  /*132e0*/  IMAD.U32 R7, RZ, RZ, UR4 ;  /* 0x00000004ff077e24 */ /* 0x000fe4000f8e00ff */
[----:B-----5:R-:W-:Y:S01]  /*132f0*/  IMAD.IADD R23, R23, 0x1, R6 ;  /* 0x0000000117177824 */ /* 0x020fe200078e0206 */
[----:B------:R-:W-:Y:S06]  /*13300*/  @!P2 BRA `(.L_x_941) ;  /* 0x000000000018a947 */ /* 0x000fec0003800000 */
[----:B------:R-:W-:Y:S02]  /*13310*/  ULDC.64 UR4, c[0x0][0xa20] ;  /* 0x0002880000047ab9 */ /* 0x000fe40000000a00 */
[----:B------:R-:W-:-:S06]  /*13320*/  UIMAD.WIDE UR4, UR45, 0x4, UR4 ;  /* 0x000000042d0478a5 */ /* 0x000fcc000f8e0204 */
[----:B------:R-:W-:Y:S02]  /*13330*/  IMAD.U32 R2, RZ, RZ, UR4 ;  /* 0x00000004ff027e24 */ /* 0x000fe4000f8e00ff */
[----:B------:R-:W-:-:S05]  /*13340*/  IMAD.U32 R3, RZ, RZ, UR5 ;  /* 0x00000005ff037e24 */ /* 0x000fca000f8e00ff */
[----:B------:R0:W5:Y:S01]  /*13350*/  LDG.E R7, desc[UR50][R2.64] ;  /* 0x0000003202077981 */ /* 0x000162000c1e1900 */
[----:B------:R-:W-:Y:S05]  /*13360*/  BRA `(.L_x_942) ;  /* 0x0000000000207947 */ /* 0x000fea0003800000 */
.L_x_941:
[----:B------:R-:W-:Y:S05]  /*13370*/  @!P1 BRA `(.L_x_942) ;  /* 0x00000000001c9947 */ /* 0x000fea0003800000 */
[----:B------:R-:W-:Y:S02]  /*13380*/  IMAD.U32 R5, RZ, RZ, UR9 ;  /* 0x00000009ff057e24 */ /* 0x000fe4000f8e00ff */
[----:B------:R-:W-:Y:S02]  /*13390*/  IMAD.U32 R2, RZ, RZ, UR8 ;  /* 0x00000008ff027e24 */ /* 0x000fe4000f8e00ff */
[----:B------:R-:W-:Y:S02]  /*133a0*/  IMAD.U32 R4, RZ, RZ, UR8 ;  /* 0x00000008ff047e24 */ /* 0x000fe4000f8e00ff */
[----:B------:R-:W-:-:S03]  /*133b0*/  IMAD.U32 R3, RZ, RZ, UR9 ;  /* 0x00000009ff037e24 */ /* 0x000fc6000f8e00ff */
[----:B------:R-:W2:Y:S04]  /*133c0*/  LDG.E R5, desc[UR50][R4.64] ;  /* 0x0000003204057981 */ /* 0x000ea8000c1e1900 */
[----:B------:R-:W2:Y:S02]  /*133d0*/  LDG.E R2, desc[UR50][R2.64+0x4] ;  /* 0x0000043202027981 */ /* 0x000ea4000c1e1900 */
[----:B--2---:R-:W-:-:S07]  /*133e0*/  IMAD.IADD R7, R2, 0x1, -R5 ;  /* 0x0000000102077824 */ /* 0x004fce00078e0a05 */
.L_x_942:
[----:B0-----:R-:W0:Y:S01]  /*133f0*/  LDC.64 R2, c[0x0][0x9e0] ;  /* 0x00027800ff027b82 */ /* 0x001e220000000a00 */
[----:B------:R-:W-:Y:S02]  /*13400*/  IMAD R5, R25, 0xc0, RZ ;  /* 0x000000c019057824 */ /* 0x000fe400078e02ff */
[----:B-----5:R-:W-:-:S03]  /*13410*/  IMAD.IADD R6, R7, 0x1, -R6 ;  /* 0x0000000107067824 */ /* 0x020fc600078e0a06 */
[----:B------:R-:W-:-:S05]  /*13420*/  IADD3 R5, -R0, 0xc0, R5 ;  /* 0x000000c000057810 */ /* 0x000fca0007ffe105 */
[----:B------:R-:W-:Y:S01]  /*13430*/  IMAD.IADD R9, R6, 0x1, R5 ;  /* 0x0000000106097824 */ /* 0x000fe200078e0205 */
[----:B0-----:R-:W-:-:S03]  /*13440*/  ISETP.GE.AND P1, PT, R3, 0x1, PT ;  /* 0x000000010300780c */ /* 0x001fc60003f26270 */
[----:B------:R-:W-:-:S10]  /*13450*/  IMAD.IADD R2, R9, 0x1, R2 ;  /* 0x0000000109027824 */ /* 0x000fd400078e0202 */
[----:B------:R-:W-:Y:S05]  /*13460*/  @!P1 BRA `(.L_x_943) ;  /* 0x0000000000409947 */ /* 0x000fea0003800000 */
        /* <DEDUP_REMOVED lines=10> */
.L_x_944:
[----:B------:R-:W-:-:S13]  /*13510*/  ISETP.NE.AND P0, PT, R3, 0x1, PT ;  /* 0x000000010300780c */ /* 0x000fda0003f05270 */
[----:B------:R-:W0:Y:S02]  /*13520*/  @P0 LDC.64 R4, c[0x0][0x9e8] ;  /* 0x00027a00ff040b82 */ /* 0x000e240000000a00 */
[----:B0-----:R-:W-:-:S05]  /*13530*/  @P0 IMAD.HI.U32 R4, R7, R4, RZ ;  /* 0x0000000407040227 */ /* 0x001fca00078e00ff */
[----:B------:R-:W-:-:S07]  /*13540*/  @P0 SHF.R.U32.HI R7, RZ, R5, R4 ;  /* 0x00000005ff070219 */ /* 0x000fce0000011604 */
.L_x_945:
[----:B------:R-:W-:-:S05]  /*13550*/  IMAD R7, R7, R3, R3 ;  /* 0x0000000307077224 */ /* 0x000fca00078e0203 */
[----:B------:R-:W-:-:S07]  /*13560*/  VIMNMX R2, R2, R7, PT ;  /* 0x0000000702027248 */ /* 0x000fce0003fe0100 */
.L_x_943:
[----:B------:R-:W-:Y:S01]  /*13570*/  VIADD R4, R2, 0x9f ;  /* 0x0000009f02047836 */ /* 0x000fe20000000000 */
[----:B------:R-:W-:Y:S01]  /*13580*/  ULDC UR4, c[0x0][0x9dc] ;  /* 0x0002770000047ab9 */ /* 0x000fe20000000800 */
[----:B------:R-:W-:Y:S02]  /*13590*/  VIADD R2, R6, 0x9f ;  /* 0x0000009f06027836 */ /* 0x000fe40000000000 */
[----:B------:R-:W-:-:S04]  /*135a0*/  IMAD.HI R4, R4, 0x66666667, RZ ;  /* 0x6666666704047827 */ /* 0x000fc800078e02ff */
[----:B------:R-:W-:Y:S01]  /*135b0*/  IMAD.HI R2, R2, 0x66666667, RZ ;  /* 0x6666666702027827 */ /* 0x000fe200078e02ff */
[----:B------:R-:W-:-:S03]  /*135c0*/  SHF.R.U32.HI R5, RZ, 0x1f, R4 ;  /* 0x0000001fff057819 */ /* 0x000fc60000011604 */
[----:B------:R-:W-:Y:S01]  /*135d0*/  IMAD R7, R25, 0xc0, -R0 ;  /* 0x000000c019077824 */ /* 0x000fe200078e0a00 */
[----:B------:R-:W-:Y:S02]  /*135e0*/  LEA.HI.SX32 R26, R4, R5, 0x1a ;  /* 0x00000005041a7211 */ /* 0x000fe400078fd2ff */
[----:B------:R-:W-:Y:S01]  /*135f0*/  SHF.R.U32.HI R5, RZ, 0x1f, R2 ;  /* 0x0000001fff057819 */ /* 0x000fe20000011602 */
[----:B------:R-:W-:-:S03]  /*13600*/  IMAD.IADD R7, R6, 0x1, R7 ;  /* 0x0000000106077824 */ /* 0x000fc600078e0207 */
[----:B------:R-:W-:Y:S01]  /*13610*/  LEA.HI.SX32 R5, R2, R5, 0x1a ;  /* 0x0000000502057211 */ /* 0x000fe200078fd2ff */
[----:B------:R-:W-:-:S03]  /*13620*/  VIADD R0, R7, -UR4 ;  /* 0x8000000407007c36 */ /* 0x000fc60008000000 */
[----:B------:R-:W-:Y:S01]  /*13630*/  VIMNMX R26, R5, R26, PT ;  /* 0x0000001a051a7248 */ /* 0x000fe20003fe0100 */
        /* <DEDUP_REMOVED lines=10> */
.L_x_947:
[----:B------:R-:W-:-:S13]  /*136e0*/  ISETP.NE.AND P0, PT, R3, 0x1, PT ;  /* 0x000000010300780c */ /* 0x000fda0003f05270 */
[----:B------:R-:W0:Y:S02]  /*136f0*/  @P0 LDC.64 R4, c[0x0][0x9e8] ;  /* 0x00027a00ff040b82 */ /* 0x000e240000000a00 */
[----:B0-----:R-:W-:-:S05]  /*13700*/  @P0 IMAD.HI.U32 R4, R7, R4, RZ ;  /* 0x0000000407040227 */ /* 0x001fca00078e00ff */
[----:B------:R-:W-:-:S07]  /*13710*/  @P0 SHF.R.U32.HI R7, RZ, R5, R4 ;  /* 0x00000005ff070219 */ /* 0x000fce0000011604 */
.L_x_948:
[----:B------:R-:W-:-:S05]  /*13720*/  IMAD R3, R7, R3, RZ ;  /* 0x0000000307037224 */ /* 0x000fca00078e02ff */
[----:B------:R-:W-:-:S07]  /*13730*/  VIMNMX R0, R0, R3, !PT ;  /* 0x0000000300007248 */ /* 0x000fce0007fe0100 */
.L_x_946:
[----:B------:R-:W-:Y:S01]  /*13740*/  IMAD.HI R0, R0, 0x66666667, RZ ;  /* 0x6666666700007827 */ /* 0x000fe200078e02ff */
[----:B------:R-:W-:Y:S04]  /*13750*/  BSSY B6, `(.L_x_949) ;  /* 0x0000210000067945 */ /* 0x000fe80003800000 */
[----:B------:R-:W-:-:S04]  /*13760*/  SHF.R.U32.HI R3, RZ, 0x1f, R0 ;  /* 0x0000001fff037819 */ /* 0x000fc80000011600 */
[----:B------:R-:W-:-:S04]  /*13770*/  LEA.HI.SX32 R3, R0, R3, 0x1a ;  /* 0x0000000300037211 */ /* 0x000fc800078fd2ff */
[----:B------:R-:W-:-:S04]  /*13780*/  VIMNMX R22, RZ, R3, !PT ;  /* 0x00000003ff167248 */ /* 0x000fc80007fe0100 */
[----:B------:R-:W-:-:S13]  /*13790*/  ISETP.GT.AND P0, PT, R26, R22, PT ;  /* 0x000000161a00720c */ /* 0x000fda0003f04270 */
        /* <DEDUP_REMOVED lines=18> */
.L_x_950:
        /* <DEDUP_REMOVED lines=23> */
.L_x_952:
        /* <DEDUP_REMOVED lines=22> */
.L_x_953:
        /* <DEDUP_REMOVED lines=20> */
.L_x_954:
        /* <DEDUP_REMOVED lines=18> */
.L_x_955:
[----:B------:R-:W-:Y:S01]  /*13df0*/  ULDC.64 UR4, c[0x0][0x9f8] ;  /* 0x00027e0000047ab9 */ /* 0x000fe20000000a00 */
[----:B------:R-:W-:Y:S01]  /*13e00*/  IMAD.U32 R19, RZ, RZ, UR45 ;  /* 0x0000002dff137e24 */ /* 0x000fe2000f8e00ff */
[----:B------:R-:W-:Y:S01]  /*13e10*/  UISETP.NE.U32.AND UP0, UPT, UR4, URZ, UPT ;  /* 0x0000003f0400728c */ /* 0x000fe2000bf05070 */
[----:B------:R-:W0:Y:S01]  /*13e20*/  LDC R0, c[0x0][0x428] ;  /* 0x00010a00ff007b82 */ /* 0x000e220000000800 */
[----:B------:R-:W1:Y:S01]  /*13e30*/  S2R R4, SR_TID.X ;  /* 0x0000000000047919 */ /* 0x000e620000002100 */
[----:B------:R-:W-:Y:S01]  /*13e40*/  IMAD.U32 R20, RZ, RZ, UR38 ;  /* 0x00000026ff147e24 */ /* 0x000fe2000f8e00ff */
[----:B------:R-:W-:Y:S01]  /*13e50*/  UISETP.NE.AND.EX UP0, UPT, UR5, URZ, UPT, UP0 ;  /* 0x0000003f0500728c */ /* 0x000fe2000bf05300 */
[----:B------:R-:W-:Y:S01]  /*13e60*/  IMAD R25, R25, 0xc0, R27 ;  /* 0x000000c019197824 */ /* 0x000fe200078e021b */
[----:B------:R-:W-:-:S04]  /*13e70*/  ULDC.64 UR6, c[0x0][0xa08] ;  /* 0x0002820000067ab9 */ /* 0x000fc80000000a00 */
[----:B------:R-:W-:-:S05]  /*13e80*/  PLOP3.LUT P0, PT, PT, PT, UP0, 0x80, 0x0 ;  /* 0x000000000000781c */ /* 0x000fca0003f0f008 */
[----:B------:R-:W-:Y:S02]  /*13e90*/  @UP0 ULDC.64 UR4, c[0x0][0x9f8] ;  /* 0x00027e0000040ab9 */ /* 0x000fe40000000a00 */
[----:B------:R-:W-:-:S06]  /*13ea0*/  @UP0 UIMAD.WIDE UR4, UR45, 0x4, UR4 ;  /* 0x000000042d0408a5 */ /* 0x000fcc000f8e0204 */
[----:B------:R-:W-:Y:S02]  /*13eb0*/  IMAD.U32 R2, RZ, RZ, UR4 ;  /* 0x00000004ff027e24 */ /* 0x000fe4000f8e00ff */
[----:B------:R-:W-:Y:S01]  /*13ec0*/  IMAD.U32 R3, RZ, RZ, UR5 ;  /* 0x00000005ff037e24 */ /* 0x000fe2000f8e00ff */
[----:B------:R-:W-:-:S04]  /*13ed0*/  ULDC.64 UR4, c[0x0][0xa00] ;  /* 0x0002800000047ab9 */ /* 0x000fc80000000a00 */
[----:B------:R2:W3:Y:S01]  /*13ee0*/  @P0 LDG.E R19, desc[UR50][R2.64] ;  /* 0x0000003202130981 */ /* 0x0004e2000c1e1900 */
[----:B0-----:R-:W-:Y:S01]  /*13ef0*/  ISETP.NE.AND P0, PT, R0, 0x1, PT ;  /* 0x000000010000780c */ /* 0x001fe20003f05270 */
[----:B------:R-:W-:Y:S01]  /*13f00*/  UMOV UR36, URZ ;  /* 0x0000003f00247c82 */ /* 0x000fe20008000000 */
[----:B------:R-:W-:Y:S02]  /*13f10*/  R2UR UR37, R25 ;  /* 0x00000000192572ca */ /* 0x000fe400000e0000 */
[----:B-1----:R-:W-:Y:S02]  /*13f20*/  LOP3.LUT R10, R4, 0x7f, RZ, 0xc0, !PT ;  /* 0x0000007f040a7812 */ /* 0x002fe400078ec0ff */
[----:B------:R-:W-:Y:S02]  /*13f30*/  SHF.R.U32.HI R4, RZ, 0x5, R4 ;  /* 0x00000005ff047819 */ /* 0x000fe40000011604 */
[----:B------:R-:W-:Y:S01]  /*13f40*/  ISETP.NE.AND P1, PT, R10, RZ, PT ;  /* 0x000000ff0a00720c */ /* 0x000fe20003f25270 */
[----:B--2---:R-:W0:Y:S01]  /*13f50*/  LDC.64 R2, c[0x0][0x3f8] ;  /* 0x0000fe00ff027b82 */ /* 0x004e220000000a00 */
[----:B------:R-:W-:-:S07]  /*13f60*/  LOP3.LUT R4, R4, 0x3, RZ, 0xc0, !PT ;  /* 0x0000000304047812 */ /* 0x000fce00078ec0ff */
[----:B------:R-:W1:Y:S04]  /*13f70*/  @P0 LDC R0, c[0x0][0x42c] ;  /* 0x00010b00ff000b82 */ /* 0x000e680000000800 */
[----:B------:R-:W-:-:S04]  /*13f80*/  VOTEU.ALL UP1, P1 ;  /* 0x00000000003f7886 */ /* 0x000fc80000820000 */
[----:B------:R-:W2:Y:S01]  /*13f90*/  @P0 LDC R5, c[0x0][0x430] ;  /* 0x00010c00ff050b82 */ /* 0x000ea20000000800 */
[----:B-1----:R-:W-:-:S05]  /*13fa0*/  @P0 IMAD.HI.U32 R0, R0, UR38, RZ ;  /* 0x0000002600000c27 */ /* 0x002fca000f8e00ff */
[----:B--2---:R-:W-:Y:S02]  /*13fb0*/  @P0 SHF.R.U32.HI R20, RZ, R5, R0 ;  /* 0x00000005ff140219 */ /* 0x004fe40000011600 */
[----:B------:R-:W-:Y:S01]  /*13fc0*/  ISETP.NE.U32.AND P0, PT, RZ, UR4, PT ;  /* 0x00000004ff007c0c */ /* 0x000fe2000bf05070 */
[----:B------:R-:W-:-:S03]  /*13fd0*/  @!UP1 UIADD3 UR4, UP0, UR46, 0x270, URZ ;  /* 0x000002702e049890 */ /* 0x000fc6000ff1e03f */
[----:B------:R-:W-:Y:S01]  /*13fe0*/  ISETP.NE.AND.EX P0, PT, RZ, UR5, PT, P0 ;  /* 0x00000005ff007c0c */ /* 0x000fe2000bf05300 */
[----:B------:R-:W-:-:S03]  /*13ff0*/  @!UP1 UIADD3.X UR5, URZ, UR47, URZ, UP0, !UPT ;  /* 0x0000002f3f059290 */ /* 0x000fc600087fe43f */
[----:B------:R-:W-:Y:S02]  /*14000*/  SEL R6, RZ, UR45, P0 ;  /* 0x0000002dff067c07 */ /* 0x000fe40008000000 */
[----:B0-----:R-:W-:Y:S01]  /*14010*/  LOP3.LUT P0, RZ, R2, UR6, RZ, 0xfc, !PT ;  /* 0x0000000602ff7c12 */ /* 0x001fe2000f80fcff */
[----:B------:R-:W-:Y:S01]  /*14020*/  UMOV UR6, 0xffffffff ;  /* 0xffffffff00067882 */ /* 0x000fe20000000000 */
[----:B------:R-:W-:Y:S02]  /*14030*/  R2UR UR39, R6 ;  /* 0x00000000062772ca */ /* 0x000fe400000e0000 */
[----:B------:R-:W-:-:S11]  /*14040*/  LOP3.LUT P0, RZ, R3, UR7, RZ, 0xfc, P0 ;  /* 0x0000000703ff7c12 */ /* 0x000fd6000800fcff */
[----:B------:R0:W-:Y:S01]  /*14050*/  @!UP1 UTMAPF.L2.4D [UR36], [UR4] ;  /* 0x00000024040095b8 */ /* 0x0001e20008018000 */
[----:B---3--:R-:W-:Y:S02]  /*14060*/  SHF.R.S32.HI R21, RZ, 0x1f, R19 ;  /* 0x0000001fff157819 */ /* 0x008fe40000011413 */
[----:B------:R-:W-:Y:S01]  /*14070*/  SEL R0, R19, RZ, !P0 ;  /* 0x000000ff13007207 */ /* 0x000fe20004000000 */
[----:B0-----:R-:W-:Y:S06]  /*14080*/  BRA.DIV UR6, `(.L_x_956) ;  /* 0x0000002a06cc7947 */ /* 0x001fec000b800000 */
[----:B------:R0:W1:Y:S02]  /*14090*/  SHFL.IDX PT, R14, R4, RZ, 0x1f ;  /* 0x00001fff040e7589 */ /* 0x00006400000e0000 */
.L_x_1024:
[----:B-1----:R-:W-:Y:S02]  /*140a0*/  ISETP.NE.AND P0, PT, R14, RZ, PT ;  /* 0x000000ff0e00720c */ /* 0x002fe40003f05270 */
[----:B------:R-:W-:-:S11]  /*140b0*/  PLOP3.LUT P6, PT, PT, PT, PT, 0x8, 0x0 ;  /* 0x000000000000781c */ /* 0x000fd60003fce170 */
[----:B------:R-:W-:Y:S05]  /*140c0*/  @P0 BRA `(.L_x_957) ;  /* 0x0000000400800947 */ /* 0x000fea0003800000 */
[----:B------:R-:W-:Y:S01]  /*140d0*/  UMOV UR4, 0xffffffff ;  /* 0xffffffff00047882 */ /* 0x000fe20000000000 */
[----:B------:R-:W-:Y:S02]  /*140e0*/  VIADD R7, R26, 0xffffffff ;  /* 0xffffffff1a077836 */ /* 0x000fe40000000000 */
[----:B------:R-:W-:Y:S05]  /*140f0*/  BRA.DIV UR4, `(.L_x_958) ;  /* 0x0000002a04d07947 */ /* 0x000fea000b800000 */
[----:B------:R-:W-:-:S13]  /*14100*/  ELECT P6, URZ, PT ;  /* 0x00000000003f782f */ /* 0x000fda00038c0000 */
.L_x_1027:
[----:B------:R-:W-:Y:S05]  /*14110*/  @!P6 BRA `(.L_x_959) ;  /* 0x000000040028e947 */ /* 0x000fea0003800000 */
[----:B------:R-:W-:-:S04]  /*14120*/  ISETP.NE.U32.AND P0, PT, R2, RZ, PT ;  /* 0x000000ff0200720c */ /* 0x000fc80003f05070 */
[----:B------:R-:W-:-:S13]  /*14130*/  ISETP.NE.AND.EX P0, PT, R3, RZ, PT, P0 ;  /* 0x000000ff0300720c */ /* 0x000fda0003f05300 */
[----:B------:R-:W-:Y:S05]  /*14140*/  @!P0 BRA `(.L_x_960) ;  /* 0x0000000000488947 */ /* 0x000fea0003800000 */
[----:B------:R-:W1:Y:S01]  /*14150*/  LDC R9, c[0x0][0x41c] ;  /* 0x00010700ff097b82 */ /* 0x000e620000000800 */
[----:B------:R-:W-:Y:S01]  /*14160*/  IMAD.MOV.U32 R8, RZ, RZ, R7 ;  /* 0x000000ffff087224 */ /* 0x000fe200078e0007 */
[----:B------:R-:W-:Y:S02]  /*14170*/  ULDC.64 UR4, c[0x0][0x408] ;  /* 0x0001020000047ab9 */ /* 0x000fe40000000a00 */
[----:B------:R-:W-:-:S04]  /*14180*/  IMAD R0, R21, UR4, RZ ;  /* 0x0000000415007c24 */ /* 0x000fc8000f8e02ff */
[----:B------:R-:W-:Y:S01]  /*14190*/  IMAD R11, R19, UR5, R0 ;  /* 0x00000005130b7c24 */ /* 0x000fe2000f8e0200 */
[----:B-1----:R-:W-:-:S13]  /*141a0*/  ISETP.NE.AND P0, PT, R9, 0x1, PT ;  /* 0x000000010900780c */ /* 0x002fda0003f05270 */
[----:B0-----:R-:W0:Y:S02]  /*141b0*/  @P0 LDC.64 R4, c[0x0][0x420] ;  /* 0x00010800ff040b82 */ /* 0x001e240000000a00 */
        /* <DEDUP_REMOVED lines=11> */
.L_x_960:
[----:B------:R-:W-:Y:S02]  /*14270*/  LEA R5, R17, UR41, 0x3 ;  /* 0x0000002911057c11 */ /* 0x000fe4000f8e18ff */
[----:B-1----:R-:W-:Y:S02]  /*14280*/  SHF.L.U32 R2, R18, 0x1f, RZ ;  /* 0x0000001f12027819 */ /* 0x002fe400000006ff */
[----:B------:R-:W-:Y:S02]  /*14290*/  ISETP.NE.AND P0, PT, R10, RZ, PT ;  /* 0x000000ff0a00720c */ /* 0x000fe40003f05270 */
[----:B------:R-:W1:Y:S02]  /*142a0*/  SYNCS.PHASECHK.TRANS64.TRYWAIT P2, [R5+URZ+0x13280], R2 ;  /* 0x01328002050075a7 */ /* 0x000e64000804017f */
[----:B-1----:R-:W-:Y:S09]  /*142b0*/  @!P2 BRA `(.L_x_961) ;  /* 0x000000280080a947 */ /* 0x002ff20003800000 */
.L_x_1028:
[----:B------:R-:W-:Y:S05]  /*142c0*/  @P0 BRA `(.L_x_962) ;  /* 0x00000000001c0947 */ /* 0x000fea0003800000 */
[----:B------:R-:W0:Y:S02]  /*142d0*/  S2R R3, SR_TID.X ;  /* 0x0000000000037919 */ /* 0x000e240000002100 */
[----:B0-----:R-:W-:Y:S01]  /*142e0*/  LOP3.LUT R4, R3, 0x1f, RZ, 0xc0, !PT ;  /* 0x0000001f03047812 */ /* 0x001fe200078ec0ff */
[----:B------:R-:W-:-:S03]  /*142f0*/  IMAD.MOV.U32 R3, RZ, RZ, 0x2800 ;  /* 0x00002800ff037424 */ /* 0x000fc600078e00ff */
[----:B------:R-:W-:Y:S01]  /*14300*/  ISETP.NE.AND P2, PT, R4, RZ, PT ;  /* 0x000000ff0400720c */ /* 0x000fe20003f45270 */
[----:B------:R2:W-:-:S12]  /*14310*/  SYNCS.ARRIVE.TRANS64 RZ, [R5+URZ+0x13270], R3 ;  /* 0x0132700305ff79a7 */ /* 0x0005d8000800003f */
[----:B--2---:R-:W-:Y:S05]  /*14320*/  @!P2 BRA `(.L_x_962) ;  /* 0x000000000004a947 */ /* 0x004fea0003800000 */
[----:B------:R-:W-:Y:S01]  /*14330*/  BPT.TRAP 0x1 ;  /* 0x000000040000795c */ /* 0x000fe20000300000 */
.L_x_962:
[----:B0-----:R-:W-:Y:S01]  /*14340*/  IMAD.U32 R4, RZ, RZ, UR41 ;  /* 0x00000029ff047e24 */ /* 0x001fe2000f8e00ff */
[----:B------:R-:W-:Y:S01]  /*14350*/  R2UR UR9, R5 ;  /* 0x00000000050972ca */ /* 0x000fe200000e0000 */
[----:B------:R-:W-:Y:S01]  /*14360*/  IMAD R7, R7, 0xa0, R23 ;  /* 0x000000a007077824 */ /* 0x000fe200078e0217 */
        /* <DEDUP_REMOVED lines=13> */
[----:B------:R-:W2:Y:S02]  /*14440*/  SYNCS.PHASECHK.TRANS64.TRYWAIT P2, [R5+URZ+0x13240], R2 ;  /* 0x01324002050075a7 */ /* 0x000ea4000804017f */
[----:B0-2---:R-:W-:Y:S05]  /*14450*/  @!P2 BRA `(.L_x_963) ;  /* 0x00000028002ca947 */ /* 0x005fea0003800000 */
.L_x_1029:
        /* <DEDUP_REMOVED lines=8> */
.L_x_964:
        /* <DEDUP_REMOVED lines=14> */
.L_x_959:
        /* <DEDUP_REMOVED lines=11> */
[----:B01----:R-:W-:Y:S01]  /*14670*/  @P0 IMAD.MOV.U32 R2, RZ, RZ, 0x3000 ;  /* 0x00003000ff020424 */ /* 0x003fe200078e00ff */
[----:B------:R-:W-:Y:S01]  /*14680*/  @P0 R2UR UR13, R6 ;  /* 0x00000000060d02ca */ /* 0x000fe200000e0000 */
[----:B------:R-:W-:Y:S02]  /*14690*/  UMOV UR12, UR38 ;  /* 0x00000026000c7c82 */ /* 0x000fe40008000000 */
[----:B------:R1:W-:Y:S10]  /*146a0*/  @P0 SYNCS.ARRIVE.TRANS64 RZ, [UR41+0x13200], R2 ;  /* 0x01320002ffff09a7 */ /* 0x0003f40008000029 */
[----:B------:R1:W-:Y:S02]  /*146b0*/  UTMALDG.4D [UR8], [UR4], desc[UR6] ;  /* 0x00000608040075b4 */ /* 0x0003e40008019000 */
[----:B-1----:R-:W-:Y:S01]  /*146c0*/  NOP ;  /* 0x0000000000007918 */ /* 0x002fe20000000000 */
.L_x_957:
[----:B------:R-:W2:Y:S01]  /*146d0*/  LDL.LU R3, [R1] ;  /* 0x0000000001037983 */ /* 0x000ea20000300800 */
[----:B------:R-:W-:Y:S01]  /*146e0*/  BSSY B0, `(.L_x_965) ;  /* 0x000000b000007945 */ /* 0x000fe20003800000 */
[----:B--2---:R-:W-:-:S05]  /*146f0*/  VIADD R3, R3, 0x1 ;  /* 0x0000000103037836 */ /* 0x004fca0000000000 */
[----:B------:R-:W-:Y:S01]  /*14700*/  LEA.HI R2, R3, R3, RZ, 0x1 ;  /* 0x0000000303027211 */ /* 0x000fe200078f08ff */
[----:B------:R1:W-:Y:S03]  /*14710*/  STL [R1], R3 ;  /* 0x0000000301007387 */ /* 0x0003e60000100800 */
[----:B------:R-:W-:-:S05]  /*14720*/  LOP3.LUT R2, R2, 0xfffffffe, RZ, 0xc0, !PT ;  /* 0xfffffffe02027812 */ /* 0x000fca00078ec0ff */
[----:B------:R-:W-:-:S05]  /*14730*/  IMAD.IADD R2, R3, 0x1, -R2 ;  /* 0x0000000103027824 */ /* 0x000fca00078e0a02 */
[----:B-1----:R-:W-:Y:S01]  /*14740*/  SHF.L.U32 R3, R2, 0x1f, RZ ;  /* 0x0000001f02037819 */ /* 0x002fe200000006ff */
[----:B------:R-:W-:-:S03]  /*14750*/  VIADD R2, R26, 0xfffffffe ;  /* 0xfffffffe1a027836 */ /* 0x000fc60000000000 */
[----:B------:R-:W1:Y:S02]  /*14760*/  SYNCS.PHASECHK.TRANS64.TRYWAIT P0, [UR41+0x13220], R3 ;  /* 0x01322003ff0075a7 */ /* 0x000e640008000169 */
[----:B------:R-:W-:Y:S01]  /*14770*/  ISETP.GE.AND P2, PT, R2, R22, PT ;  /* 0x000000160200720c */ /* 0x000fe20003f46270 */
[----:B-1----:R-:W-:-:S12]  /*14780*/  @!P0 BRA `(.L_x_966) ;  /* 0x0000002400748947 */ /* 0x002fd80003800000 */
.L_x_1030:
[----:B------:R-:W-:Y:S05]  /*14790*/  BSYNC B0 ;  /* 0x0000000000007941 */ /* 0x000fea0003800000 */
.L_x_965:
[----:B------:R-:W-:Y:S05]  /*147a0*/  @!P2 BRA `(.L_x_967) ;  /* 0x0000000800d0a947 */ /* 0x000fea0003800000 */
[----:B0-----:R-:W-:Y:S02]  /*147b0*/  IMAD.MOV.U32 R3, RZ, RZ, R17 ;  /* 0x000000ffff037224 */ /* 0x001fe400078e0011 */
[----:B------:R-:W-:-:S07]  /*147c0*/  IMAD.MOV.U32 R8, RZ, RZ, R18 ;  /* 0x000000ffff087224 */ /* 0x000fce00078e0012 */
.L_x_987:
        /* <DEDUP_REMOVED lines=31> */
.L_x_970:
[----:B------:R-:W1:Y:S01]  /*149c0*/  S2R R5, SR_TID.X ;  /* 0x0000000000057919 */ /* 0x000e620000002100 */
[----:B0-----:R-:W-:Y:S01]  /*149d0*/  LEA R6, R17, UR41, 0x3 ;  /* 0x0000002911067c11 */ /* 0x001fe2000f8e18ff */
[----:B------:R-:W-:Y:S01]  /*149e0*/  BSSY B1, `(.L_x_971) ;  /* 0x0000006000017945 */ /* 0x000fe20003800000 */
[----:B-1----:R-:W-:Y:S02]  /*149f0*/  LOP3.LUT R7, R5, 0x7f, RZ, 0xc0, !PT ;  /* 0x0000007f05077812 */ /* 0x002fe400078ec0ff */
[----:B------:R-:W-:Y:S02]  /*14a00*/  SHF.L.U32 R5, R18, 0x1f, RZ ;  /* 0x0000001f12057819 */ /* 0x000fe400000006ff */
[----:B------:R-:W-:Y:S02]  /*14a10*/  ISETP.NE.AND P2, PT, R7, RZ, PT ;  /* 0x000000ff0700720c */ /* 0x000fe40003f45270 */
[----:B------:R-:W0:Y:S02]  /*14a20*/  SYNCS.PHASECHK.TRANS64.TRYWAIT P0, [R6+URZ+0x13280], R5 ;  /* 0x01328005060075a7 */ /* 0x000e24000800017f */
[----:B0-----:R-:W-:Y:S09]  /*14a30*/  @!P0 BRA `(.L_x_972) ;  /* 0x0000002000e08947 */ /* 0x001ff20003800000 */
.L_x_1031:
[----:B------:R-:W-:Y:S05]  /*14a40*/  BSYNC B1 ;  /* 0x0000000000017941 */ /* 0x000fea0003800000 */
.L_x_971:
        /* <DEDUP_REMOVED lines=9> */
.L_x_974:
[----:B------:R-:W-:Y:S05]  /*14ae0*/  BSYNC B1 ;  /* 0x0000000000017941 */ /* 0x000fea0003800000 */
.L_x_973:
[----:B------:R-:W-:Y:S01]  /*14af0*/  IMAD.MOV.U32 R11, RZ, RZ, RZ ;  /* 0x000000ffff0b7224 */ /* 0x000fe200078e00ff */
[----:B------:R-:W-:Y:S01]  /*14b00*/  R2UR UR12, R20 ;  /* 0x00000000140c72ca */ /* 0x000fe200000e0000 */
[----:B------:R-:W-:Y:S01]  /*14b10*/  IMAD.U32 R10, RZ, RZ, UR41 ;  /* 0x00000029ff0a7e24 */ /* 0x000fe2000f8e00ff */
[----:B------:R-:W-:Y:S01]  /*14b20*/  UIADD3 UR4, UP0, UR46, 0x470, URZ ;  /* 0x000004702e047890 */ /* 0x000fe2000ff1e03f */
[----:B------:R-:W-:Y:S01]  /*14b30*/  PLOP3.LUT P0, PT, PT, PT, PT, 0x80, 0x0 ;  /* 0x000000000000781c */ /* 0x000fe20003f0f070 */
[----:B------:R-:W-:Y:S01]  /*14b40*/  VIADD R9, R6, 0x13270 ;  /* 0x0001327006097836 */ /* 0x000fe20000000000 */
[----:B------:R-:W-:Y:S01]  /*14b50*/  R2UR UR10, R11 ;  /* 0x000000000b0a72ca */ /* 0x000fe200000e0000 */
[----:B------:R-:W-:Y:S01]  /*14b60*/  IMAD R7, R17, 0x2800, R10 ;  /* 0x0000280011077824 */ /* 0x000fe200078e020a */
[----:B------:R-:W-:Y:S01]  /*14b70*/  UIADD3.X UR5, URZ, UR47, URZ, UP0, !UPT ;  /* 0x0000002f3f057290 */ /* 0x000fe200087fe43f */
[----:B------:R-:W-:Y:S01]  /*14b80*/  IMAD R10, R4, 0xa0, R23 ;  /* 0x000000a0040a7824 */ /* 0x000fe200078e0217 */
[----:B------:R-:W-:Y:S01]  /*14b90*/  UMOV UR6, 0x0 ;  /* 0x0000000000067882 */ /* 0x000fe20000000000 */
[----:B------:R-:W-:Y:S01]  /*14ba0*/  VIADD R4, R7, 0x6000 ;  /* 0x0000600007047836 */ /* 0x000fe20000000000 */
[----:B------:R-:W-:-:S09]  /*14bb0*/  UMOV UR7, 0x14f00000 ;  /* 0x14f0000000077882 */ /* 0x000fd20000000000 */
.L_x_975:
        /* <DEDUP_REMOVED lines=8> */
[----:B-1----:R-:W-:Y:S05]  /*14c40*/  @P0 BRA.U.ANY `(.L_x_975) ;  /* 0xfffffffd00dc0947 */ /* 0x002fea000393ffff */
[----:B------:R-:W1:Y:S01]  /*14c50*/  SYNCS.PHASECHK.TRANS64.TRYWAIT P0, [R6+URZ+0x13240], R5 ;  /* 0x01324005060075a7 */ /* 0x000e62000800017f */
[----:B------:R-:W-:Y:S04]  /*14c60*/  BSSY B1, `(.L_x_976) ;  /* 0x0000002000017945 */ /* 0x000fe80003800000 */
[----:B-1----:R-:W-:Y:S05]  /*14c70*/  @!P0 BRA `(.L_x_977) ;  /* 0x0000002000648947 */ /* 0x002fea0003800000 */
.L_x_1032:
[----:B------:R-:W-:Y:S05]  /*14c80*/  BSYNC B1 ;  /* 0x0000000000017941 */ /* 0x000fea0003800000 */
.L_x_976:
[----:B------:R-:W-:Y:S01]  /*14c90*/  BSSY B1, `(.L_x_978) ;  /* 0x000000b000017945 */ /* 0x000fe20003800000 */
[----:B------:R-:W-:Y:S02]  /*14ca0*/  IMAD.MOV.U32 R4, RZ, RZ, 0x0 ;  /* 0x00000000ff047424 */ /* 0x000fe400078e00ff */
[----:B01----:R-:W-:Y:S01]  /*14cb0*/  IMAD.MOV.U32 R5, RZ, RZ, 0x14f00000 ;  /* 0x14f00000ff057424 */ /* 0x003fe200078e00ff */
        /* <DEDUP_REMOVED lines=8> */
.L_x_979:
[----:B------:R-:W-:Y:S05]  /*14d40*/  BSYNC B1 ;  /* 0x0000000000017941 */ /* 0x000fea0003800000 */
.L_x_978:
[----:B------:R-:W-:Y:S01]  /*14d50*/  R2UR UR6, R4 ;  /* 0x00000000040672ca */ /* 0x000fe200000e0000 */
[----:B------:R-:W-:Y:S01]  /*14d60*/  UIADD3 UR4, UP0, UR46, 0x370, URZ ;  /* 0x000003702e047890 */ /* 0x000fe2000ff1e03f */
[----:B------:R-:W-:Y:S01]  /*14d70*/  R2UR UR7, R5 ;  /* 0x00000000050772ca */ /* 0x000fe200000e0000 */
[----:B------:R-:W-:Y:S01]  /*14d80*/  VIADD R7, R7, 0xe000 ;  /* 0x0000e00007077836 */ /* 0x000fe20000000000 */
[----:B------:R-:W-:Y:S01]  /*14d90*/  R2UR UR10, R11 ;  /* 0x000000000b0a72ca */ /* 0x000fe200000e0000 */
[----:B------:R-:W-:Y:S01]  /*14da0*/  VIADD R6, R6, 0x13230 ;  /* 0x0001323006067836 */ /* 0x000fe20000000000 */
[----:B------:R-:W-:Y:S01]  /*14db0*/  R2UR UR12, R20 ;  /* 0x00000000140c72ca */ /* 0x000fe200000e0000 */
[----:B------:R-:W-:Y:S01]  /*14dc0*/  UIADD3.X UR5, URZ, UR47, URZ, UP0, !UPT ;  /* 0x0000002f3f057290 */ /* 0x000fe200087fe43f */
[----:B------:R-:W-:-:S13]  /*14dd0*/  PLOP3.LUT P0, PT, PT, PT, PT, 0x80, 0x0 ;  /* 0x000000000000781c */ /* 0x000fda0003f0f070 */
.L_x_980:
        /* <DEDUP_REMOVED lines=8> */
[----:B0-----:R-:W-:Y:S05]  /*14e60*/  @P0 BRA.U.ANY `(.L_x_980) ;  /* 0xfffffffd00dc0947 */ /* 0x001fea000393ffff */
.L_x_969:
[----:B------:R-:W-:Y:S05]  /*14e70*/  BSYNC B0 ;  /* 0x0000000000007941 */ /* 0x000fea0003800000 */
.L_x_968:
[----:B------:R-:W-:-:S06]  /*14e80*/  UISETP.NE.AND UP0, UPT, UR42, 0x3, UPT ;  /* 0x000000032a00788c */ /* 0x000fcc000bf05270 */
[----:B------:R-:W-:-:S13]  /*14e90*/  PLOP3.LUT P0, PT, PT, PT, UP0, 0x80, 0x0 ;  /* 0x000000000000781c */ /* 0x000fda0003f0f008 */
[----:B------:R-:W-:Y:S05]  /*14ea0*/  @!P0 BRA `(.L_x_981) ;  /* 0x0000000000048947 */ /* 0x000fea0003800000 */
[----:B------:R-:W-:Y:S01]  /*14eb0*/  BPT.TRAP 0x1 ;  /* 0x000000040000795c */ /* 0x000fe20000300000 */
.L_x_981:
[----:B------:R-:W-:Y:S01]  /*14ec0*/  LOP3.LUT R5, R8, 0x1, RZ, 0x3c, !PT ;  /* 0x0000000108057812 */ /* 0x000fe200078e3cff */
[----:B------:R-:W-:Y:S01]  /*14ed0*/  IMAD.U32 R4, RZ, RZ, UR44 ;  /* 0x0000002cff047e24 */ /* 0x000fe2000f8e00ff */
[----:B------:R-:W-:Y:S01]  /*14ee0*/  LEA R12, R3, UR41, 0x3 ;  /* 0x00000029030c7c11 */ /* 0x000fe2000f8e18ff */
[----:B------:R-:W-:Y:S01]  /*14ef0*/  BSSY B0, `(.L_x_982) ;  /* 0x0000005000007945 */ /* 0x000fe20003800000 */
[----:B------:R-:W-:Y:S02]  /*14f00*/  SHF.L.U32 R5, R5, 0x1f, RZ ;  /* 0x0000001f05057819 */ /* 0x000fe400000006ff */
[----:B------:R-:W-:Y:S02]  /*14f10*/  ISETP.NE.AND P0, PT, R4, 0x3, PT ;  /* 0x000000030400780c */ /* 0x000fe40003f05270 */
[----:B------:R-:W0:Y:S02]  /*14f20*/  SYNCS.PHASECHK.TRANS64.TRYWAIT P2, [R12+URZ+0x13270], R5 ;  /* 0x013270050c0075a7 */ /* 0x000e24000804017f */
[----:B0-----:R-:W-:Y:S09]  /*14f30*/  @!P2 BRA `(.L_x_983) ;  /* 0x0000001c00c8a947 */ /* 0x001ff20003800000 */
.L_x_1033:
[----:B------:R-:W-:Y:S05]  /*14f40*/  BSYNC B0 ;  /* 0x0000000000007941 */ /* 0x000fea0003800000 */
.L_x_982:
[----:B------:R-:W-:Y:S05]  /*14f50*/  @!P0 BRA `(.L_x_984) ;  /* 0x0000000000048947 */ /* 0x000fea0003800000 */
[----:B------:R-:W-:Y:S01]  /*14f60*/  BPT.TRAP 0x1 ;  /* 0x000000040000795c */ /* 0x000fe20000300000 */
.L_x_984:
[----:B0-----:R-:W-:Y:S01]  /*14f70*/  SHF.L.U32 R5, R8, 0x1f, RZ ;  /* 0x0000001f08057819 */ /* 0x001fe200000006ff */
[----:B------:R-:W-:-:S03]  /*14f80*/  IMAD R10, R3, 0x2800, RZ ;  /* 0x00002800030a7824 */ /* 0x000fc600078e02ff */
[----:B------:R-:W0:Y:S02]  /*14f90*/  SYNCS.PHASECHK.TRANS64.TRYWAIT P2, [R12+URZ+0x13260], R5 ;  /* 0x013260050c0075a7 */ /* 0x000e24000804017f */
[----:B0-----:R-:W-:Y:S05]  /*14fa0*/  @!P2 BRA `(.L_x_985) ;  /* 0x0000001c00c0a947 */ /* 0x001fea0003800000 */
.L_x_1034:
[C---:B------:R-:W-:Y:S01]  /*14fb0*/  LOP3.LUT R3, R10.reuse, R29, RZ, 0xfc, !PT ;  /* 0x0000001d0a037212 */ /* 0x040fe200078efcff */
[----:B------:R-:W-:Y:S05]  /*14fc0*/  WARPSYNC.ALL ;  /* 0x0000000000007948 */ /* 0x000fea0003800000 */
[----:B0-----:R-:W0:Y:S01]  /*14fd0*/  LDSM.16.MT88.4 R4, [R3+UR41+0x6000] ;  /* 0x006000290304783b */ /* 0x001e220008004200 */
        /* <DEDUP_REMOVED lines=39> */
.L_x_986:
[----:B-1----:R-:W-:Y:S01]  /*15250*/  SYNCS.ARRIVE.TRANS64.A1T0 RZ, [R12+URZ+0x13250], RZ ;  /* 0x013250ff0cff79a7 */ /* 0x002fe2000810003f */
[----:B------:R-:W-:Y:S01]  /*15260*/  BAR.SYNC.DEFER_BLOCKING 0x2, 0x80 ;  /* 0x0082000000007b1d */ /* 0x000fe20000010000 */
[----:B------:R-:W-:Y:S01]  /*15270*/  ISETP.GT.AND P0, PT, R2, R22, PT ;  /* 0x000000160200720c */ /* 0x000fe20003f04270 */
[----:B------:R-:W-:Y:S02]  /*15280*/  @!P1 VIADD R3, R12, 0x13280 ;  /* 0x000132800c039836 */ /* 0x000fe40000000000 */
[----:B------:R-:W-:Y:S02]  /*15290*/  VIADD R2, R2, 0xffffffff ;  /* 0xffffffff02027836 */ /* 0x000fe40000000000 */
[----:B0-----:R-:W-:Y:S01]  /*152a0*/  IMAD.MOV.U32 R8, RZ, RZ, R18 ;  /* 0x000000ffff087224 */ /* 0x001fe200078e0012 */
[----:B------:R-:W-:-:S04]  /*152b0*/  @!P1 PRMT R3, RZ, 0x654, R3 ;  /* 0x00000654ff039816 */ /* 0x000fc80000000003 */
[----:B------:R0:W-:Y:S02]  /*152c0*/  @!P1 SYNCS.ARRIVE.TRANS64.RED.A1T0 RZ, [R3+URZ], RZ ;  /* 0x000000ff03ff99a7 */ /* 0x0001e4000810043f */
[----:B0-----:R-:W-:Y:S01]  /*152d0*/  IMAD.MOV.U32 R3, RZ, RZ, R17 ;  /* 0x000000ffff037224 */ /* 0x001fe200078e0011 */
[----:B------:R-:W-:Y:S06]  /*152e0*/  @P0 BRA `(.L_x_987) ;  /* 0xfffffff400380947 */ /* 0x000fec000383ffff */
.L_x_967:
[----:B------:R-:W-:Y:S04]  /*152f0*/  BSSY B0, `(.L_x_988) ;  /* 0x000000e000007945 */ /* 0x000fe80003800000 */
[----:B------:R-:W-:Y:S05]  /*15300*/  @P1 BRA `(.L_x_989) ;  /* 0x0000000000301947 */ /* 0x000fea0003800000 */
[----:B------:R-:W1:Y:S01]  /*15310*/  S2R R7, SR_LANEID ;  /* 0x0000000000077919 */ /* 0x000e620000000000 */
[----:B------:R-:W-:Y:S01]  /*15320*/  VOTEU.ANY UR4, UPT, PT ;  /* 0x0000000000047886 */ /* 0x000fe200038e0100 */
[----:B0-----:R-:W0:Y:S01]  /*15330*/  LDC.64 R2, c[0x0][0xc38] ;  /* 0x00030e00ff027b82 */ /* 0x001e220000000a00 */
[----:B------:R-:W1:Y:S08]  /*15340*/  FLO.U32 R0, UR4 ;  /* 0x0000000400007d00 */ /* 0x000e7000080e0000 */
[----:B------:R-:W0:Y:S01]  /*15350*/  POPC R5, UR4 ;  /* 0x0000000400057d09 */ /* 0x000e220008000000 */
[----:B-1----:R-:W-:-:S13]  /*15360*/  ISETP.EQ.U32.AND P0, PT, R0, R7, PT ;  /* 0x000000070000720c */ /* 0x002fda0003f02070 */
[----:B0-----:R-:W2:Y:S01]  /*15370*/  @P0 ATOMG.E.ADD.STRONG.GPU PT, R3, desc[UR50][R2.64], R5 ;  /* 0x00000005020309a8 */ /* 0x001ea200081ee1f2 */
[----:B------:R-:W0:Y:S02]  /*15380*/  S2R R4, SR_LTMASK ;  /* 0x0000000000047919 */ /* 0x000e240000003900 */
[----:B0-----:R-:W-:-:S04]  /*15390*/  LOP3.LUT R4, R4, UR4, RZ, 0xc0, !PT ;  /* 0x0000000404047c12 */ /* 0x001fc8000f8ec0ff */
[----:B------:R-:W0:Y:S01]  /*153a0*/  POPC R7, R4 ;  /* 0x0000000400077309 */ /* 0x000e220000000000 */
[----:B--2---:R-:W0:Y:S02]  /*153b0*/  SHFL.IDX PT, R0, R3, R0, 0x1f ;  /* 0x00001f0003007589 */ /* 0x004e2400000e0000 */
[----:B0-----:R-:W-:-:S07]  /*153c0*/  IADD3 R24, R0, UR43, R7 ;  /* 0x0000002b00187c10 */ /* 0x001fce000fffe007 */
.L_x_989:
[----:B------:R-:W-:Y:S05]  /*153d0*/  BSYNC B0 ;  /* 0x0000000000007941 */ /* 0x000fea0003800000 */
.L_x_988:
[----:B------:R-:W-:-:S06]  /*153e0*/  UISETP.NE.AND UP0, UPT, UR42, 0x3, UPT ;  /* 0x000000032a00788c */ /* 0x000fcc000bf05270 */
[----:B------:R-:W-:-:S13]  /*153f0*/  PLOP3.LUT P0, PT, PT, PT, UP0, 0x80, 0x0 ;  /* 0x000000000000781c */ /* 0x000fda0003f0f008 */
[----:B------:R-:W-:Y:S05]  /*15400*/  @!P0 BRA `(.L_x_990) ;  /* 0x0000000000048947 */ /* 0x000fea0003800000 */
[----:B------:R-:W-:Y:S01]  /*15410*/  BPT.TRAP 0x1 ;  /* 0x000000040000795c */ /* 0x000fe20000300000 */
.L_x_990:
[----:B0-----:R-:W-:Y:S01]  /*15420*/  LOP3.LUT R3, R18, 0x1, RZ, 0x3c, !PT ;  /* 0x0000000112037812 */ /* 0x001fe200078e3cff */
[----:B------:R-:W-:Y:S01]  /*15430*/  IMAD.U32 R0, RZ, RZ, UR44 ;  /* 0x0000002cff007e24 */ /* 0x000fe2000f8e00ff */
[----:B------:R-:W-:Y:S01]  /*15440*/  LEA R2, R17, UR41, 0x3 ;  /* 0x0000002911027c11 */ /* 0x000fe2000f8e18ff */
[----:B------:R-:W-:Y:S01]  /*15450*/  BSSY B0, `(.L_x_991) ;  /* 0x0000005000007945 */ /* 0x000fe20003800000 */
[----:B------:R-:W-:Y:S02]  /*15460*/  SHF.L.U32 R3, R3, 0x1f, RZ ;  /* 0x0000001f03037819 */ /* 0x000fe400000006ff */
[----:B------:R-:W-:Y:S02]  /*15470*/  ISETP.NE.AND P2, PT, R0, 0x3, PT ;  /* 0x000000030000780c */ /* 0x000fe40003f45270 */
[----:B------:R-:W0:Y:S02]  /*15480*/  SYNCS.PHASECHK.TRANS64.TRYWAIT P0, [R2+URZ+0x13270], R3 ;  /* 0x01327003020075a7 */ /* 0x000e24000800017f */
[----:B0-----:R-:W-:Y:S09]  /*15490*/  @!P0 BRA `(.L_x_992) ;  /* 0x0000001800988947 */ /* 0x001ff20003800000 */
.L_x_1035:
[----:B------:R-:W-:Y:S05]  /*154a0*/  BSYNC B0 ;  /* 0x0000000000007941 */ /* 0x000fea0003800000 */
.L_x_991:
[----:B------:R-:W-:Y:S05]  /*154b0*/  @!P2 BRA `(.L_x_993) ;  /* 0x000000000004a947 */ /* 0x000fea0003800000 */
[----:B------:R-:W-:Y:S01]  /*154c0*/  BPT.TRAP 0x1 ;  /* 0x000000040000795c */ /* 0x000fe20000300000 */
.L_x_993:
[----:B------:R-:W-:Y:S01]  /*154d0*/  SHF.L.U32 R5, R18, 0x1f, RZ ;  /* 0x0000001f12057819 */ /* 0x000fe200000006ff */
[----:B0-----:R-:W-:-:S03]  /*154e0*/  IMAD R3, R17, 0x2800, RZ ;  /* 0x0000280011037824 */ /* 0x001fc600078e02ff */
[----:B------:R-:W0:Y:S02]  /*154f0*/  SYNCS.PHASECHK.TRANS64.TRYWAIT P0, [R2+URZ+0x13260], R5 ;  /* 0x01326005020075a7 */ /* 0x000e24000800017f */
[----:B------:R-:W-:Y:S01]  /*15500*/  LOP3.LUT R0, R3, R29, RZ, 0xfc, !PT ;  /* 0x0000001d03007212 */ /* 0x000fe200078efcff */
[----:B0-----:R-:W-:Y:S06]  /*15510*/  @!P0 BRA `(.L_x_994) ;  /* 0x00000018008c8947 */ /* 0x001fec0003800000 */
.L_x_1036:
        /* <DEDUP_REMOVED lines=41> */
.L_x_995:
[----:B-1----:R1:W-:Y:S01]  /*157b0*/  SYNCS.ARRIVE.TRANS64.A1T0 RZ, [R2+URZ+0x13250], RZ ;  /* 0x013250ff02ff79a7 */ /* 0x0023e2000810003f */
[----:B------:R-:W-:Y:S02]  /*157c0*/  @!P1 VIADD R0, R2, 0x13280 ;  /* 0x0001328002009836 */ /* 0x000fe40000000000 */
[----:B------:R-:W-:-:S03]  /*157d0*/  VIADD R17, R17, 0x1 ;  /* 0x0000000111117836 */ /* 0x000fc60000000000 */
[----:B------:R-:W-:Y:S01]  /*157e0*/  @!P1 PRMT R0, RZ, 0x654, R0 ;  /* 0x00000654ff009816 */ /* 0x000fe20000000000 */
[----:B------:R-:W-:Y:S01]  /*157f0*/  BAR.SYNC.DEFER_BLOCKING 0x2, 0x80 ;  /* 0x0082000000007b1d */ /* 0x000fe20000010000 */
[----:B------:R-:W-:-:S04]  /*15800*/  ISETP.NE.AND P0, PT, R17, 0x2, PT ;  /* 0x000000021100780c */ /* 0x000fc80003f05270 */
[----:B0-----:R-:W-:Y:S02]  /*15810*/  SEL R3, RZ, 0x1, P0 ;  /* 0x00000001ff037807 */ /* 0x001fe40000000000 */
[----:B------:R-:W-:Y:S02]  /*15820*/  SEL R17, R17, RZ, P0 ;  /* 0x000000ff11117207 */ /* 0x000fe40000000000 */
[----:B------:R-:W-:Y:S01]  /*15830*/  LOP3.LUT R18, R18, R3, RZ, 0x3c, !PT ;  /* 0x0000000312127212 */ /* 0x000fe200078e3cff */
[----:B------:R1:W-:Y:S06]  /*15840*/  @!P1 SYNCS.ARRIVE.TRANS64.RED.A1T0 RZ, [R0+URZ], RZ ;  /* 0x000000ff00ff99a7 */ /* 0x0003ec000810043f */
.L_x_951:
[----:B------:R-:W-:Y:S05]  /*15850*/  BSYNC B6 ;  /* 0x0000000000067941 */ /* 0x000fea0003800000 */
.L_x_949:
[----:B------:R-:W-:-:S13]  /*15860*/  LOP3.LUT P0, RZ, R16, 0x2, RZ, 0xc0, !PT ;  /* 0x0000000210ff7812 */ /* 0x000fda000780c0ff */
[----:B------:R-:W-:Y:S05]  /*15870*/  @!P0 BRA `(.L_x_996) ;  /* 0x0000000000248947 */ /* 0x000fea0003800000 */
        /* <DEDUP_REMOVED lines=9> */
.L_x_996:
[----:B-1----:R-:W0:Y:S01]  /*15910*/  S2R R0, SR_TID.X ;  /* 0x0000000000007919 */ /* 0x002e220000002100 */
[----:B------:R-:W-:Y:S01]  /*15920*/  ULDC UR4, c[0x0][0xc14] ;  /* 0x0003050000047ab9 */ /* 0x000fe20000000800 */
[----:B0-----:R-:W-:Y:S01]  /*15930*/  LOP3.LUT R7, R0, 0x1f, RZ, 0xc0, !PT ;  /* 0x0000001f00077812 */ /* 0x001fe200078ec0ff */
[----:B------:R-:W-:-:S03]  /*15940*/  IMAD.MOV.U32 R0, RZ, RZ, RZ ;  /* 0x000000ffff007224 */ /* 0x000fc600078e00ff */
[C---:B------:R-:W-:Y:S01]  /*15950*/  ISETP.NE.AND P0, PT, R7.reuse, 0x1f, PT ;  /* 0x0000001f0700780c */ /* 0x040fe20003f05270 */
[----:B------:R-:W-:-:S05]  /*15960*/  VIADD R5, R7, UR45 ;  /* 0x0000002d07057c36 */ /* 0x000fca0008000000 */
[----:B------:R-:W-:Y:S01]  /*15970*/  ISETP.GE.OR P1, PT, R5, UR4, !P0 ;  /* 0x0000000405007c0c */ /* 0x000fe2000c726670 */
[----:B------:R-:W-:-:S12]  /*15980*/  ULDC UR4, c[0x0][0xc14] ;  /* 0x0003050000047ab9 */ /* 0x000fd80000000800 */
[----:B------:R-:W0:Y:S02]  /*15990*/  @!P1 LDC.64 R2, c[0x0][0xc58] ;  /* 0x00031600ff029b82 */ /* 0x000e240000000a00 */
        /* <DEDUP_REMOVED lines=16> */
[----:B------:R-:W-:Y:S02]  /*15aa0*/  IMAD.IADD R3, R4, 0x1, R3 ;  /* 0x0000000104037824 */ /* 0x000fe400078e0203 */
[----:B------:R-:W-:Y:S04]  /*15ab0*/  SHFL.IDX PT, R4, R24, 0x1, 0x1f ;  /* 0x00201f0018047f89 */ /* 0x000fe800000e0000 */
[----:B------:R-:W1:Y:S02]  /*15ac0*/  SHFL.UP PT, R2, R3, 0x8, RZ ;  /* 0x0500000003027989 */ /* 0x000e6400000e00ff */
[----:B-1----:R-:W-:-:S05]  /*15ad0*/  SEL R2, R2, RZ, P4 ;  /* 0x000000ff02027207 */ /* 0x002fca0002000000 */
[----:B------:R-:W-:-:S05]  /*15ae0*/  IMAD.IADD R2, R3, 0x1, R2 ;  /* 0x0000000103027824 */ /* 0x000fca00078e0202 */
[----:B------:R-:W1:Y:S02]  /*15af0*/  SHFL.UP PT, R5, R2, 0x10, RZ ;  /* 0x0600000002057989 */ /* 0x000e6400000e00ff */
[----:B-1----:R-:W-:-:S05]  /*15b00*/  SEL R5, R5, RZ, P5 ;  /* 0x000000ff05057207 */ /* 0x002fca0002800000 */
[----:B------:R-:W-:Y:S02]  /*15b10*/  IMAD.IADD R7, R2, 0x1, R5 ;  /* 0x0000000102077824 */ /* 0x000fe400078e0205 */
[----:B------:R-:W-:Y:S04]  /*15b20*/  SHFL.IDX PT, R5, R24, RZ, 0x1f ;  /* 0x00001fff18057589 */ /* 0x000fe800000e0000 */
[----:B------:R-:W0:Y:S02]  /*15b30*/  SHFL.IDX PT, R9, R7, 0x1f, 0x1f ;  /* 0x03e01f0007097f89 */ /* 0x000e2400000e0000 */
[----:B0-----:R-:W-:-:S04]  /*15b40*/  IMAD R9, R9, R6, RZ ;  /* 0x0000000609097224 */ /* 0x001fc800078e02ff */
[----:B------:R-:W-:-:S05]  /*15b50*/  IMAD.IADD R4, R4, 0x1, R9 ;  /* 0x0000000104047824 */ /* 0x000fca00078e0209 */
[----:B------:R-:W-:-:S13]  /*15b60*/  ISETP.GT.AND P6, PT, R4, R5, PT ;  /* 0x000000050400720c */ /* 0x000fda0003fc4270 */
[----:B------:R-:W-:Y:S05]  /*15b70*/  @P6 BRA `(.L_x_998) ;  /* 0x0000000000986947 */ /* 0x000fea0003800000 */
.L_x_1002:
[----:B------:R-:W-:-:S04]  /*15b80*/  UIADD3 UR45, UR45, 0x1f, URZ ;  /* 0x0000001f2d2d7890 */ /* 0x000fc8000fffe03f */
[----:B------:R-:W-:-:S06]  /*15b90*/  UISETP.GE.AND UP0, UPT, UR45, UR4, UPT ;  /* 0x000000042d00728c */ /* 0x000fcc000bf06270 */
[----:B------:R-:W-:-:S13]  /*15ba0*/  PLOP3.LUT P6, PT, PT, PT, UP0, 0x40, 0x0 ;  /* 0x000000000000781c */ /* 0x000fda0003fce808 */
[----:B------:R-:W-:Y:S05]  /*15bb0*/  @!P6 BRA `(.L_x_999) ;  /* 0x0000000400d4e947 */ /* 0x000fea0003800000 */
[----:B------:R-:W0:Y:S01]  /*15bc0*/  S2R R0, SR_TID.X ;  /* 0x0000000000007919 */ /* 0x000e220000002100 */
[----:B------:R-:W-:Y:S01]  /*15bd0*/  BSSY B0, `(.L_x_1000) ;  /* 0x0000009000007945 */ /* 0x000fe20003800000 */
[----:B0-----:R-:W-:-:S05]  /*15be0*/  LOP3.LUT R0, R0, 0x1f, RZ, 0xc0, !PT ;  /* 0x0000001f00007812 */ /* 0x001fca00078ec0ff */
[----:B------:R-:W-:Y:S02]  /*15bf0*/  VIADD R7, R0, UR45 ;  /* 0x0000002d00077c36 */ /* 0x000fe40008000000 */
[----:B------:R-:W-:-:S03]  /*15c00*/  IMAD.MOV.U32 R0, RZ, RZ, RZ ;  /* 0x000000ffff007224 */ /* 0x000fc600078e00ff */
[----:B------:R-:W-:-:S13]  /*15c10*/  ISETP.GE.OR P6, PT, R7, UR4, !P0 ;  /* 0x0000000407007c0c */ /* 0x000fda000c7c6670 */
[----:B------:R-:W-:Y:S05]  /*15c20*/  @P6 BRA `(.L_x_1001) ;  /* 0x00000000000c6947 */ /* 0x000fea0003800000 */
[----:B------:R-:W0:Y:S02]  /*15c30*/  LDC.64 R2, c[0x0][0xc58] ;  /* 0x00031600ff027b82 */ /* 0x000e240000000a00 */
[----:B0-----:R-:W-:-:S05]  /*15c40*/  IMAD.WIDE R2, R7, 0x4, R2 ;  /* 0x0000000407027825 */ /* 0x001fca00078e0202 */
[----:B------:R0:W5:Y:S02]  /*15c50*/  LDG.E R0, desc[UR50][R2.64] ;  /* 0x0000003202007981 */ /* 0x000164000c1e1900 */
.L_x_1001:
[----:B------:R-:W-:Y:S05]  /*15c60*/  BSYNC B0 ;  /* 0x0000000000007941 */ /* 0x000fea0003800000 */
.L_x_1000:
        /* <DEDUP_REMOVED lines=21> */
[----:B------:R-:W-:Y:S02]  /*15dc0*/  IMAD.MOV.U32 R7, RZ, RZ, R9 ;  /* 0x000000ffff077224 */ /* 0x000fe400078e0009 */
[----:B------:R-:W-:-:S07]  /*15dd0*/  IMAD.MOV.U32 R9, RZ, RZ, R3 ;  /* 0x000000ffff097224 */ /* 0x000fce00078e0003 */
.L_x_998:
        /* <DEDUP_REMOVED lines=12> */
[----:B------:R-:W-:Y:S01]  /*15ea0*/  ISETP.NE.AND P0, PT, RZ, UR7, PT ;  /* 0x00000007ff007c0c */ /* 0x000fe2000bf05270 */
[----:B------:R-:W-:-:S03]  /*15eb0*/  IMAD.MOV.U32 R24, RZ, RZ, RZ ;  /* 0x000000ffff187224 */ /* 0x000fc600078e00ff */
        /* <DEDUP_REMOVED lines=10> */
[----:B------:R-:W-:-:S06]  /*15f60*/  IMAD.U32 R24, RZ, RZ, UR4 ;  /* 0x00000004ff187e24 */ /* 0x000fcc000f8e00ff */
[----:B------:R0:W1:Y:S02]  /*15f70*/  SHFL.IDX PT, R24, R7, R24, 0x1f ;  /* 0x00001f1807187589 */ /* 0x00006400000e0000 */
.L_x_1003:
[----:B-1----:R-:W-:Y:S02]  /*15f80*/  IMAD R24, R24, R6, R11 ;  /* 0x0000000618187224 */ /* 0x002fe400078e020b */
[----:B0-----:R-:W-:Y:S02]  /*15f90*/  IMAD R7, R15, R8, RZ ;  /* 0x000000080f077224 */ /* 0x001fe400078e02ff */
[----:B------:R-:W-:Y:S02]  /*15fa0*/  IMAD.MOV.U32 R2, RZ, RZ, RZ ;  /* 0x000000ffff027224 */ /* 0x000fe400078e00ff */
[----:B------:R-:W-:Y:S02]  /*15fb0*/  IMAD.IADD R5, R5, 0x1, -R24 ;  /* 0x0000000105057824 */ /* 0x000fe400078e0a18 */
        /* <DEDUP_REMOVED lines=14> */
[----:B------:R-:W-:-:S04]  /*160a0*/  IMAD.MOV.U32 R2, RZ, RZ, R3 ;  /* 0x000000ffff027224 */ /* 0x000fc800078e0003 */
[----:B------:R-:W-:Y:S01]  /*160b0*/  @!P2 IMAD.MOV R2, RZ, RZ, -R2 ;  /* 0x000000ffff02a224 */ /* 0x000fe200078e0a02 */
[----:B------:R-:W-:-:S05]  /*160c0*/  @!P1 LOP3.LUT R2, RZ, R4, RZ, 0x33, !PT ;  /* 0x00000004ff029212 */ /* 0x000fca00078e33ff */
[----:B------:R-:W-:Y:S02]  /*160d0*/  IMAD R7, R9, R2, RZ ;  /* 0x0000000209077224 */ /* 0x000fe400078e02ff */
[----:B------:R-:W-:Y:S02]  /*160e0*/  IMAD.MOV R2, RZ, RZ, -R2 ;  /* 0x000000ffff027224 */ /* 0x000fe400078e0a02 */
[----:B------:R-:W-:Y:S02]  /*160f0*/  IMAD.MOV R3, RZ, RZ, -R7 ;  /* 0x000000ffff037224 */ /* 0x000fe400078e0a07 */
[----:B------:R-:W-:Y:S02]  /*16100*/  IMAD R4, R4, R2, R5 ;  /* 0x0000000204047224 */ /* 0x000fe400078e0205 */
[----:B------:R-:W-:Y:S01]  /*16110*/  IMAD.MOV.U32 R2, RZ, RZ, RZ ;  /* 0x000000ffff027224 */ /* 0x000fe200078e00ff */
[----:B------:R-:W-:Y:S01]  /*16120*/  VIADDMNMX R6, R3, R6, R9, PT ;  /* 0x0000000603067246 */ /* 0x000fe20003800109 */
[----:B------:R-:W-:-:S03]  /*16130*/  IMAD.IADD R7, R4, 0x1, R7 ;  /* 0x0000000104077824 */ /* 0x000fc600078e0207 */
[----:B------:R-:W-:-:S04]  /*16140*/  IABS R8, R6 ;  /* 0x0000000600087213 */ /* 0x000fc80000000000 */
[----:B------:R-:W0:Y:S08]  /*16150*/  I2F.RP R9, R8 ;  /* 0x0000000800097306 */ /* 0x000e300000209400 */
[----:B0-----:R-:W0:Y:S02]  /*16160*/  MUFU.RCP R9, R9 ;  /* 0x0000000900097308 */ /* 0x001e240000001000 */
[----:B0-----:R-:W-:Y:S01]  /*16170*/  VIADD R3, R9, 0xffffffe ;  /* 0x0ffffffe09037836 */ /* 0x001fe20000000000 */
[----:B------:R-:W-:-:S05]  /*16180*/  IABS R9, R6 ;  /* 0x0000000600097213 */ /* 0x000fca0000000000 */
[----:B------:R-:W0:Y:S02]  /*16190*/  F2I.FTZ.U32.TRUNC.NTZ R3, R3 ;  /* 0x0000000300037305 */ /* 0x000e24000021f000 */
[----:B0-----:R-:W-:-:S04]  /*161a0*/  IMAD.MOV R11, RZ, RZ, -R3 ;  /* 0x000000ffff0b7224 */ /* 0x001fc800078e0a03 */
[----:B------:R-:W-:-:S04]  /*161b0*/  IMAD R5, R11, R8, RZ ;  /* 0x000000080b057224 */ /* 0x000fc800078e02ff */
[----:B------:R-:W-:Y:S01]  /*161c0*/  IMAD.HI.U32 R2, R3, R5, R2 ;  /* 0x0000000503027227 */ /* 0x000fe200078e0002 */
[----:B------:R-:W-:-:S03]  /*161d0*/  IABS R5, R4 ;  /* 0x0000000400057213 */ /* 0x000fc60000000000 */
[----:B------:R-:W-:Y:S02]  /*161e0*/  IMAD.MOV R3, RZ, RZ, -R9 ;  /* 0x000000ffff037224 */ /* 0x000fe400078e0a09 */
        /* <DEDUP_REMOVED lines=8> */
[----:B------:R-:W-:Y:S01]  /*16270*/  ISETP.GE.AND P2, PT, R3, RZ, PT ;  /* 0x000000ff0300720c */ /* 0x000fe20003f46270 */
[----:B------:R-:W-:-:S06]  /*16280*/  IMAD.MOV R3, RZ, RZ, -R6 ;  /* 0x000000ffff037224 */ /* 0x000fcc00078e0a06 */
[----:B------:R-:W-:-:S06]  /*16290*/  @P0 VIADD R2, R2, 0x1 ;  /* 0x0000000102020836 */ /* 0x000fcc0000000000 */
[----:B------:R-:W-:Y:S01]  /*162a0*/  @!P2 IMAD.MOV R2, RZ, RZ, -R2 ;  /* 0x000000ffff02a224 */ /* 0x000fe200078e0a02 */
[----:B------:R-:W-:-:S04]  /*162b0*/  @!P1 LOP3.LUT R2, RZ, R6, RZ, 0x33, !PT ;  /* 0x00000006ff029212 */ /* 0x000fc800078e33ff */
[----:B------:R-:W-:Y:S01]  /*162c0*/  LOP3.LUT R25, RZ, R2, RZ, 0x33, !PT ;  /* 0x00000002ff197212 */ /* 0x000fe200078e33ff */
[----:B------:R-:W-:-:S04]  /*162d0*/  IMAD R3, R2, R3, R7 ;  /* 0x0000000302037224 */ /* 0x000fc800078e0207 */
[----:B------:R-:W-:Y:S01]  /*162e0*/  IMAD.IADD R25, R0, 0x1, R25 ;  /* 0x0000000100197824 */ /* 0x000fe200078e0219 */
[----:B------:R-:W-:Y:S01]  /*162f0*/  R2UR UR38, R3 ;  /* 0x00000000032672ca */ /* 0x000fe200000e0000 */
[----:B------:R-:W-:-:S14]  /*16300*/  BRA `(.L_x_1004) ;  /* 0x0000000000107947 */ /* 0x000fdc0003800000 */
.L_x_999:
[----:B------:R-:W-:Y:S01]  /*16310*/  IMAD.MOV.U32 R24, RZ, RZ, R5 ;  /* 0x000000ffff187224 */ /* 0x000fe200078e0005 */
[----:B------:R-:W-:Y:S01]  /*16320*/  ULDC UR45, c[0x0][0xc14] ;  /* 0x00030500002d7ab9 */ /* 0x000fe20000000800 */
[----:B------:R-:W-:Y:S01]  /*16330*/  IMAD.MOV.U32 R25, RZ, RZ, RZ ;  /* 0x000000ffff197224 */ /* 0x000fe200078e00ff */
[----:B------:R-:W-:-:S06]  /*16340*/  UMOV UR38, URZ ;  /* 0x0000003f00267c82 */ /* 0x000fcc0008000000 */
.L_x_1004:
[----:B------:R-:W0:Y:S01]  /*16350*/  S2R R0, SR_TID.X ;  /* 0x0000000000007919 */ /* 0x000e220000002100 */
[----:B------:R-:W-:Y:S02]  /*16360*/  IMAD.U32 R6, RZ, RZ, UR38 ;  /* 0x00000026ff067e24 */ /* 0x000fe4000f8e00ff */
[----:B------:R-:W-:Y:S01]  /*16370*/  IMAD.U32 R7, RZ, RZ, UR45 ;  /* 0x0000002dff077e24 */ /* 0x000fe2000f8e00ff */
[----:B------:R-:W-:Y:S01]  /*16380*/  BAR.SYNC.DEFER_BLOCKING 0x4, 0x200 ;  /* 0x0108000000007b1d */ /* 0x000fe20000010000 */
[----:B------:R-:W-:Y:S02]  /*16390*/  IMAD.MOV.U32 R4, RZ, RZ, R24 ;  /* 0x000000ffff047224 */ /* 0x000fe400078e0018 */
[----:B------:R-:W-:Y:S01]  /*163a0*/  IMAD.MOV.U32 R5, RZ, RZ, R25 ;  /* 0x000000ffff057224 */ /* 0x000fe200078e0019 */
[----:B0-----:R-:W-:-:S04]  /*163b0*/  LOP3.LUT R0, R0, 0x1f, RZ, 0xc0, !PT ;  /* 0x0000001f00007812 */ /* 0x001fc800078ec0ff */
[----:B------:R-:W-:-:S13]  /*163c0*/  ISETP.NE.AND P0, PT, R0, RZ, PT ;  /* 0x000000ff0000720c */ /* 0x000fda0003f05270 */
[----:B------:R-:W0:Y:S01]  /*163d0*/  @!P0 S2R R3, SR_CgaCtaId ;  /* 0x0000000000038919 */ /* 0x000e220000008800 */
[----:B------:R-:W-:-:S04]  /*163e0*/  @!P0 MOV R0, 0x400 ;  /* 0x0000040000008802 */ /* 0x000fc80000000f00 */
[----:B0-----:R-:W-:-:S05]  /*163f0*/  @!P0 LEA R0, R3, R0, 0x18 ;  /* 0x0000000003008211 */ /* 0x001fca00078ec0ff */
[----:B------:R0:W-:Y:S01]  /*16400*/  @!P0 STS.128 [R0+0x132d0], R4 ;  /* 0x0132d00400008388 */ /* 0x0001e20000000c00 */
[----:B------:R-:W-:Y:S06]  /*16410*/  BAR.ARV 0x5, 0x200 ;  /* 0x0148000000007b1d */ /* 0x000fec0000002000 */
.L_x_997:
[----:B------:R-:W-:Y:S02]  /*16420*/  ULDC UR4, c[0x0][0xc14] ;  /* 0x0003050000047ab9 */ /* 0x000fe40000000800 */
[----:B------:R-:W-:-:S06]  /*16430*/  UISETP.GE.AND UP0, UPT, UR45, UR4, UPT ;  /* 0x000000042d00728c */ /* 0x000fcc000bf06270 */
[----:B------:R-:W-:-:S13]  /*16440*/  PLOP3.LUT P0, PT, PT, PT, UP0, 0x80, 0x0 ;  /* 0x000000000000781c */ /* 0x000fda0003f0f008 */
[----:B------:R-:W-:Y:S05]  /*16450*/  @!P0 BRA `(.L_x_1005) ;  /* 0xffffffc800bc8947 */ /* 0x000fea000383ffff */
.L_x_939:
[----:B01----:R-:W2:Y:S01]  /*16460*/  LDL.LU R0, [R1] ;  /* 0x0000000001007983 */ /* 0x003ea20000300800 */
[----:B------:R-:W-:Y:S01]  /*16470*/  BSSY B0, `(.L_x_1006) ;  /* 0x000000b000007945 */ /* 0x000fe20003800000 */
[----:B------:R-:W0:Y:S01]  /*16480*/  S2R R5, SR_CgaCtaId ;  /* 0x0000000000057919 */ /* 0x000e220000008800 */
[----:B--2---:R-:W-:-:S05]  /*16490*/  VIADD R0, R0, 0x1 ;  /* 0x0000000100007836 */ /* 0x004fca0000000000 */
[----:B------:R-:W-:-:S04]  /*164a0*/  LEA.HI R2, R0, R0, RZ, 0x1 ;  /* 0x0000000000027211 */ /* 0x000fc800078f08ff */
[----:B------:R-:W-:Y:S02]  /*164b0*/  LOP3.LUT R3, R2, 0xfffffffe, RZ, 0xc0, !PT ;  /* 0xfffffffe02037812 */ /* 0x000fe400078ec0ff */
[----:B------:R-:W-:-:S03]  /*164c0*/  MOV R2, 0x400 ;  /* 0x0000040000027802 */ /* 0x000fc60000000f00 */
[----:B------:R-:W-:Y:S01]  /*164d0*/  IMAD.IADD R0, R0, 0x1, -R3 ;  /* 0x0000000100007824 */ /* 0x000fe200078e0a03 */
[----:B0-----:R-:W-:-:S04]  /*164e0*/  LEA R6, R5, R2, 0x18 ;  /* 0x0000000205067211 */ /* 0x001fc800078ec0ff */
[----:B------:R-:W-:-:S04]  /*164f0*/  SHF.L.U32 R0, R0, 0x1f, RZ ;  /* 0x0000001f00007819 */ /* 0x000fc800000006ff */
[----:B------:R-:W0:Y:S02]  /*16500*/  SYNCS.PHASECHK.TRANS64.TRYWAIT P0, [R6+URZ+0x13220], R0 ;  /* 0x01322000060075a7 */ /* 0x000e24000800017f */
[----:B0-----:R-:W-:Y:S05]  /*16510*/  @!P0 BRA `(.L_x_1007) ;  /* 0x0000000800a08947 */ /* 0x001fea0003800000 */
.L_x_1037:
[----:B------:R-:W-:Y:S05]  /*16520*/  BSYNC B0 ;  /* 0x0000000000007941 */ /* 0x000fea0003800000 */
.L_x_1006:
[----:B------:R-:W-:-:S03]  /*16530*/  UMOV UR4, 0xffffffff ;  /* 0xffffffff00047882 */ /* 0x000fc60000000000 */
[----:B------:R-:W-:Y:S05]  /*16540*/  BRA.DIV UR4, `(.L_x_1008) ;  /* 0x0000000a04a87947 */ /* 0x000fea000b800000 */
[----:B0-----:R-:W0:Y:S02]  /*16550*/  S2R R0, SR_TID.X ;  /* 0x0000000000007919 */ /* 0x001e240000002100 */
[----:B0-----:R-:W-:-:S04]  /*16560*/  SHF.R.U32.HI R0, RZ, 0x5, R0 ;  /* 0x00000005ff007819 */ /* 0x001fc80000011600 */
[----:B------:R-:W-:-:S05]  /*16570*/  LOP3.LUT R0, R0, 0x3, RZ, 0xc0, !PT ;  /* 0x0000000300007812 */ /* 0x000fca00078ec0ff */
[----:B------:R0:W1:Y:S02]  /*16580*/  SHFL.IDX PT, R14, R0, RZ, 0x1f ;  /* 0x00001fff000e7589 */ /* 0x00006400000e0000 */
.L_x_1040:
[----:B-1----:R-:W-:Y:S01]  /*16590*/  ISETP.NE.AND P0, PT, R14, RZ, PT ;  /* 0x000000ff0e00720c */ /* 0x002fe20003f05270 */
[----:B------:R-:W-:-:S12]  /*165a0*/  BSSY B0, `(.L_x_1009) ;  /* 0x000002b000007945 */ /* 0x000fd80003800000 */
[----:B------:R-:W-:Y:S05]  /*165b0*/  @P0 BRA `(.L_x_1010) ;  /* 0x0000000000a40947 */ /* 0x000fea0003800000 */
[----:B------:R-:W-:-:S03]  /*165c0*/  UMOV UR4, 0xffffffff ;  /* 0xffffffff00047882 */ /* 0x000fc60000000000 */
[----:B------:R-:W-:Y:S05]  /*165d0*/  BRA.DIV UR4, `(.L_x_1011) ;  /* 0x0000000a04b87947 */ /* 0x000fea000b800000 */
[----:B------:R-:W-:-:S13]  /*165e0*/  ELECT P6, URZ, PT ;  /* 0x00000000003f782f */ /* 0x000fda00038c0000 */
.L_x_1043:
[----:B------:R-:W-:Y:S05]  /*165f0*/  @!P6 BRA `(.L_x_1010) ;  /* 0x000000000094e947 */ /* 0x000fea0003800000 */
[----:B------:R-:W-:-:S06]  /*16600*/  ULOP3.LUT UR4, UR40, 0x2, URZ, 0xfc, !UPT ;  /* 0x0000000228047892 */ /* 0x000fcc000f8efc3f */
[----:B0-----:R-:W-:-:S05]  /*16610*/  IMAD.U32 R0, RZ, RZ, UR4 ;  /* 0x00000004ff007e24 */ /* 0x001fca000f8e00ff */
[----:B------:R-:W-:-:S13]  /*16620*/  ISETP.NE.AND P0, PT, R0, 0x3, PT ;  /* 0x000000030000780c */ /* 0x000fda0003f05270 */
[----:B------:R-:W-:Y:S05]  /*16630*/  @!P0 BRA `(.L_x_1012) ;  /* 0x0000000000048947 */ /* 0x000fea0003800000 */
[----:B------:R-:W-:Y:S01]  /*16640*/  BPT.TRAP 0x1 ;  /* 0x000000040000795c */ /* 0x000fe20000300000 */
.L_x_1012:
        /* <DEDUP_REMOVED lines=12> */
.L_x_1044:
[----:B------:R-:W1:Y:S02]  /*16710*/  SYNCS.PHASECHK.TRANS64.TRYWAIT P1, [R9+URZ], R0 ;  /* 0x00000000090075a7 */ /* 0x000e64000802017f */
[----:B-1----:R-:W-:Y:S05]  /*16720*/  @!P1 BRA `(.L_x_1014) ;  /* 0x0000000800989947 */ /* 0x002fea0003800000 */
.L_x_1045:
[----:B------:R-:W-:Y:S05]  /*16730*/  @!P0 BRA `(.L_x_1015) ;  /* 0x0000000000048947 */ /* 0x000fea0003800000 */
[----:B------:R-:W-:Y:S01]  /*16740*/  BPT.TRAP 0x1 ;  /* 0x000000040000795c */ /* 0x000fe20000300000 */
.L_x_1015:
[----:B------:R-:W-:-:S04]  /*16750*/  IMAD R17, R17, 0x8, R6 ;  /* 0x0000000811117824 */ /* 0x000fc800078e0206 */
[----:B------:R-:W2:Y:S02]  /*16760*/  SYNCS.PHASECHK.TRANS64.TRYWAIT P1, [R17+URZ+0x13260], R4 ;  /* 0x01326004110075a7 */ /* 0x000ea4000802017f */
[----:B--2---:R-:W-:Y:S05]  /*16770*/  @!P1 BRA `(.L_x_1016) ;  /* 0x0000000800989947 */ /* 0x004fea0003800000 */
.L_x_1046:
[----:B------:R-:W-:Y:S05]  /*16780*/  @!P0 BRA `(.L_x_1017) ;  /* 0x0000000000048947 */ /* 0x000fea0003800000 */
[----:B------:R-:W-:Y:S01]  /*16790*/  BPT.TRAP 0x1 ;  /* 0x000000040000795c */ /* 0x000fe20000300000 */
.L_x_1017:
[----:B------:R-:W-:-:S04]  /*167a0*/  IMAD R7, R7, 0x8, R6 ;  /* 0x0000000807077824 */ /* 0x000fc800078e0206 */
[----:B------:R-:W3:Y:S02]  /*167b0*/  SYNCS.PHASECHK.TRANS64.TRYWAIT P1, [R7+URZ+0x13260], R0 ;  /* 0x01326000070075a7 */ /* 0x000ee4000802017f */
[----:B---3--:R-:W-:Y:S05]  /*167c0*/  @!P1 BRA `(.L_x_1018) ;  /* 0x0000000800989947 */ /* 0x008fea0003800000 */
.L_x_1047:
[----:B------:R-:W-:Y:S05]  /*167d0*/  @!P0 BRA `(.L_x_1019) ;  /* 0x0000000000048947 */ /* 0x000fea0003800000 */
[----:B------:R-:W-:Y:S01]  /*167e0*/  BPT.TRAP 0x1 ;  /* 0x000000040000795c */ /* 0x000fe20000300000 */
.L_x_1019:
[----:B------:R-:W4:Y:S02]  /*167f0*/  SYNCS.PHASECHK.TRANS64.TRYWAIT P0, [R17+URZ+0x13280], R4 ;  /* 0x01328004110075a7 */ /* 0x000f24000800017f */
[----:B----4-:R-:W-:Y:S05]  /*16800*/  @!P0 BRA `(.L_x_1020) ;  /* 0x00000008009c8947 */ /* 0x010fea0003800000 */
.L_x_1021:
[----:B------:R0:W0:Y:S02]  /*16810*/  SYNCS.PHASECHK.TRANS64.TRYWAIT P0, [R7+URZ+0x13280], R0 ;  /* 0x01328000070075a7 */ /* 0x000024000800017f */
[----:B0-----:R-:W-:Y:S05]  /*16820*/  @!P0 NANOSLEEP.SYNCS 0x989680 ;  /* 0x009896800000895d */ /* 0x001fea0003900000 */
[----:B------:R-:W0:Y:S02]  /*16830*/  @!P0 SYNCS.PHASECHK.TRANS64 P0, [R7+URZ+0x13280], R0 ;  /* 0x01328000070085a7 */ /* 0x000e24000800007f */
[----:B0-----:R-:W-:Y:S05]  /*16840*/  @!P0 BRA `(.L_x_1021) ;  /* 0xfffffffc00f08947 */ /* 0x001fea000383ffff */
.L_x_1010:
[----:B------:R-:W-:Y:S05]  /*16850*/  BSYNC B0 ;  /* 0x0000000000007941 */ /* 0x000fea0003800000 */
.L_x_1009:
[----:B------:R-:W-:Y:S05]  /*16860*/  EXIT ;  /* 0x000000000000794d */ /* 0x000fea0003800000 */
.L_x_837:
[----:B0-----:R-:W-:-:S04]  /*16870*/  IMAD.U32 R3, RZ, RZ, UR45 ;  /* 0x0000002dff037e24 */ /* 0x001fc8000f8e00ff */
[----:B------:R0:W1:Y:S03]  /*16880*/  SYNCS.PHASECHK.TRANS64.TRYWAIT P1, [R3+URZ+0x13200], R0 ;  /* 0x01320000030075a7 */ /* 0x000066000802017f */
[----:B-1----:R-:W-:Y:S05]  /*16890*/  @!P1 NANOSLEEP.SYNCS 0x989680 ;  /* 0x009896800000995d */ /* 0x002fea0003900000 */
[----:B------:R-:W1:Y:S02]  /*168a0*/  @!P1 SYNCS.PHASECHK.TRANS64 P1, [R3+URZ+0x13200], R0 ;  /* 0x01320000030095a7 */ /* 0x000e64000802007f */
[----:B-1----:R-:W-:Y:S05]  /*168b0*/  @!P1 BRA `(.L_x_837) ;  /* 0xfffffffc00ec9947 */ /* 0x002fea000383ffff */
[----:B------:R-:W-:Y:S05]  /*168c0*/  BRA `(.L_x_1022) ;  /* 0xfffffeb000f87947 */ /* 0x000fea000383ffff */
.L_x_841:
[----:B-1----:R1:W2:Y:S02]  /*168d0*/  SYNCS.PHASECHK.TRANS64.TRYWAIT P1, [R3+URZ+0x13230], R0 ;  /* 0x01323000030075a7 */ /* 0x0022a4000802017f */
[----:B--2---:R-:W-:Y:S05]  /*168e0*/  @!P1 NANOSLEEP.SYNCS 0x989680 ;  /* 0x009896800000995d */ /* 0x004fea0003900000 */
[----:B------:R-:W2:Y:S02]  /*168f0*/  @!P1 SYNCS.PHASECHK.TRANS64 P1, [R3+URZ+0x13230], R0 ;  /* 0x01323000030095a7 */ /* 0x000ea4000802007f */
[----:B--2---:R-:W-:Y:S05]  /*16900*/  @!P1 BRA `(.L_x_841) ;  /* 0xfffffffc00f09947 */ /* 0x004fea000383ffff */
[----:B------:R-:W-:Y:S05]  /*16910*/  BRA `(.L_x_840) ;  /* 0xfffffeb400147947 */ /* 0x000fea000383ffff */
.L_x_857:
[----:B-1----:R-:W-:-:S04]  /*16920*/  IMAD.U32 R15, RZ, RZ, UR23 ;  /* 0x00000017ff0f7e24 */ /* 0x002fc8000f8e00ff */
[----:B------:R1:W2:Y:S03]  /*16930*/  SYNCS.PHASECHK.TRANS64.TRYWAIT P1, [R15+URZ+0x13230], R14 ;  /* 0x0132300e0f0075a7 */ /* 0x0002a6000802017f */
[----:B--2---:R-:W-:Y:S05]  /*16940*/  @!P1 NANOSLEEP.SYNCS 0x989680 ;  /* 0x009896800000995d */ /* 0x004fea0003900000 */
[----:B------:R-:W2:Y:S02]  /*16950*/  @!P1 SYNCS.PHASECHK.TRANS64 P1, [R15+URZ+0x13230], R14 ;  /* 0x0132300e0f0095a7 */ /* 0x000ea4000802007f */
[----:B--2---:R-:W-:Y:S05]  /*16960*/  @!P1 BRA `(.L_x_857) ;  /* 0xfffffffc00ec9947 */ /* 0x004fea000383ffff */
[----:B------:R-:W-:Y:S05]  /*16970*/  BRA `(.L_x_856) ;  /* 0xfffffef000307947 */ /* 0x000fea000383ffff */
.L_x_861:
[----:B-1----:R-:W-:-:S04]  /*16980*/  IMAD.U32 R15, RZ, RZ, UR11 ;  /* 0x0000000bff0f7e24 */ /* 0x002fc8000f8e00ff */
[----:B------:R1:W2:Y:S03]  /*16990*/  SYNCS.PHASECHK.TRANS64.TRYWAIT P1, [R15+URZ+0x13250], R14 ;  /* 0x0132500e0f0075a7 */ /* 0x0002a6000802017f */
[----:B--2---:R-:W-:Y:S05]  /*169a0*/  @!P1 NANOSLEEP.SYNCS 0x989680 ;  /* 0x009896800000995d */ /* 0x004fea0003900000 */
[----:B------:R-:W2:Y:S02]  /*169b0*/  @!P1 SYNCS.PHASECHK.TRANS64 P1, [R15+URZ+0x13250], R14 ;  /* 0x0132500e0f0095a7 */ /* 0x000ea4000802007f */
[----:B--2---:R-:W-:Y:S05]  /*169c0*/  @!P1 BRA `(.L_x_861) ;  /* 0xfffffffc00ec9947 */ /* 0x004fea000383ffff */
[----:B------:R-:W-:Y:S05]  /*169d0*/  BRA `(.L_x_860) ;  /* 0xfffffef4003c7947 */ /* 0x000fea000383ffff */
.L_x_879:
[----:B-1----:R-:W-:-:S04]  /*169e0*/  IMAD.U32 R3, RZ, RZ, UR6 ;  /* 0x00000006ff037e24 */ /* 0x002fc8000f8e00ff */
[----:B------:R1:W2:Y:S03]  /*169f0*/  SYNCS.PHASECHK.TRANS64.TRYWAIT P1, [R3+URZ+0x13230], R0 ;  /* 0x01323000030075a7 */ /* 0x0002a6000802017f */
[----:B--2---:R-:W-:Y:S05]  /*16a00*/  @!P1 NANOSLEEP.SYNCS 0x989680 ;  /* 0x009896800000995d */ /* 0x004fea0003900000 */
[----:B------:R-:W2:Y:S02]  /*16a10*/  @!P1 SYNCS.PHASECHK.TRANS64 P1, [R3+URZ+0x13230], R0 ;  /* 0x01323000030095a7 */ /* 0x000ea4000802007f */
[----:B--2---:R-:W-:Y:S05]  /*16a20*/  @!P1 BRA `(.L_x_879) ;  /* 0xfffffffc00ec9947 */ /* 0x004fea000383ffff */
[----:B------:R-:W-:Y:S05]  /*16a30*/  BRA `(.L_x_878) ;  /* 0xffffff3000347947 */ /* 0x000fea000383ffff */
.L_x_883:
[----:B-1----:R-:W-:-:S04]  /*16a40*/  IMAD.U32 R3, RZ, RZ, UR11 ;  /* 0x0000000bff037e24 */ /* 0x002fc8000f8e00ff */
[----:B------:R1:W2:Y:S03]  /*16a50*/  SYNCS.PHASECHK.TRANS64.TRYWAIT P1, [R3+URZ+0x13250], R0 ;  /* 0x01325000030075a7 */ /* 0x0002a6000802017f */
[----:B--2---:R-:W-:Y:S05]  /*16a60*/  @!P1 NANOSLEEP.SYNCS 0x989680 ;  /* 0x009896800000995d */ /* 0x004fea0003900000 */
[----:B------:R-:W2:Y:S02]  /*16a70*/  @!P1 SYNCS.PHASECHK.TRANS64 P1, [R3+URZ+0x13250], R0 ;  /* 0x01325000030095a7 */ /* 0x000ea4000802007f */
[----:B--2---:R-:W-:Y:S05]  /*16a80*/  @!P1 BRA `(.L_x_883) ;  /* 0xfffffffc00ec9947 */ /* 0x004fea000383ffff */
[----:B------:R-:W-:Y:S05]  /*16a90*/  BRA `(.L_x_882) ;  /* 0xffffff3400407947 */ /* 0x000fea000383ffff */
.L_x_890:
[----:B-1----:R-:W-:-:S04]  /*16aa0*/  IMAD.U32 R3, RZ, RZ, UR23 ;  /* 0x00000017ff037e24 */ /* 0x002fc8000f8e00ff */
[----:B------:R1:W2:Y:S03]  /*16ab0*/  SYNCS.PHASECHK.TRANS64.TRYWAIT P1, [R3+URZ+0x13230], R0 ;  /* 0x01323000030075a7 */ /* 0x0002a6000802017f */
[----:B--2---:R-:W-:Y:S05]  /*16ac0*/  @!P1 NANOSLEEP.SYNCS 0x989680 ;  /* 0x009896800000995d */ /* 0x004fea0003900000 */
[----:B------:R-:W2:Y:S02]  /*16ad0*/  @!P1 SYNCS.PHASECHK.TRANS64 P1, [R3+URZ+0x13230], R0 ;  /* 0x01323000030095a7 */ /* 0x000ea4000802007f */
[----:B--2---:R-:W-:Y:S05]  /*16ae0*/  @!P1 BRA `(.L_x_890) ;  /* 0xfffffffc00ec9947 */ /* 0x004fea000383ffff */
[----:B------:R-:W-:Y:S05]  /*16af0*/  BRA `(.L_x_889) ;  /* 0xffffff5000d07947 */ /* 0x000fea000383ffff */
.L_x_894:
[----:B-1----:R-:W-:-:S04]  /*16b00*/  IMAD.U32 R3, RZ, RZ, UR11 ;  /* 0x0000000bff037e24 */ /* 0x002fc8000f8e00ff */
[----:B------:R1:W2:Y:S03]  /*16b10*/  SYNCS.PHASECHK.TRANS64.TRYWAIT P1, [R3+URZ+0x13250], R0 ;  /* 0x01325000030075a7 */ /* 0x0002a6000802017f */
[----:B--2---:R-:W-:Y:S05]  /*16b20*/  @!P1 NANOSLEEP.SYNCS 0x989680 ;  /* 0x009896800000995d */ /* 0x004fea0003900000 */
[----:B------:R-:W2:Y:S02]  /*16b30*/  @!P1 SYNCS.PHASECHK.TRANS64 P1, [R3+URZ+0x13250], R0 ;  /* 0x01325000030095a7 */ /* 0x000ea4000802007f */
[----:B--2---:R-:W-:Y:S05]  /*16b40*/  @!P1 BRA `(.L_x_894) ;  /* 0xfffffffc00ec9947 */ /* 0x004fea000383ffff */
[----:B------:R-:W-:Y:S05]  /*16b50*/  BRA `(.L_x_893) ;  /* 0xffffff5400dc7947 */ /* 0x000fea000383ffff */
.L_x_908:
[----:B-1----:R-:W-:-:S04]  /*16b60*/  IMAD.U32 R7, RZ, RZ, UR14 ;  /* 0x0000000eff077e24 */ /* 0x002fc8000f8e00ff */
[----:B------:R1:W2:Y:S03]  /*16b70*/  SYNCS.PHASECHK.TRANS64.TRYWAIT P1, [R7+URZ+0x13250], R4 ;  /* 0x01325004070075a7 */ /* 0x0002a6000802017f */
[----:B--2---:R-:W-:Y:S05]  /*16b80*/  @!P1 NANOSLEEP.SYNCS 0x989680 ;  /* 0x009896800000995d */ /* 0x004fea0003900000 */
[----:B------:R-:W2:Y:S02]  /*16b90*/  @!P1 SYNCS.PHASECHK.TRANS64 P1, [R7+URZ+0x13250], R4 ;  /* 0x01325004070095a7 */ /* 0x000ea4000802007f */
[----:B--2---:R-:W-:Y:S05]  /*16ba0*/  @!P1 BRA `(.L_x_908) ;  /* 0xfffffffc00ec9947 */ /* 0x004fea000383ffff */
[----:B------:R-:W-:Y:S05]  /*16bb0*/  BRA `(.L_x_907) ;  /* 0xffffff9000207947 */ /* 0x000fea000383ffff */
.L_x_956:
[----:B------:R-:W-:Y:S02]  /*16bc0*/  IMAD.MOV.U32 R13, RZ, RZ, R4 ;  /* 0x000000ffff0d7224 */ /* 0x000fe400078e0004 */
[----:B------:R-:W-:Y:S02]  /*16bd0*/  IMAD.MOV.U32 R12, RZ, RZ, RZ ;  /* 0x000000ffff0c7224 */ /* 0x000fe400078e00ff */
[----:B------:R-:W-:Y:S02]  /*16be0*/  IMAD.MOV.U32 R11, RZ, RZ, 0x1f ;  /* 0x0000001fff0b7424 */ /* 0x000fe400078e00ff */
[----:B------:R-:W-:-:S07]  /*16bf0*/  IMAD.MOV.U32 R15, RZ, RZ, -0x1 ;  /* 0xffffffffff0f7424 */ /* 0x000fce00078e00ff */
[----:B------:R-:W-:Y:S05]  /*16c00*/  WARPSYNC.COLLECTIVE R15, `(.L_x_1023) ;  /* 0x000000000f087348 */ /* 0x000fea0003c00000 */
[----:B------:R0:W1:Y:S02]  /*16c10*/  SHFL.IDX P6, R14, R13, R12, R11 ;  /* 0x0000000c0d0e7389 */ /* 0x00006400000c000b */
[----:B01----:R-:W-:Y:S01]  /*16c20*/  ENDCOLLECTIVE ;  /* 0x000000000000791b */ /* 0x003fe20003800000 */
.L_x_1023:
[----:B------:R-:W-:Y:S05]  /*16c30*/  BRA `(.L_x_1024) ;  /* 0xffffffd400187947 */ /* 0x000fea000383ffff */
.L_x_958:
[----:B------:R-:W-:Y:S01]  /*16c40*/  BSSY B0, `(.L_x_1025) ;  /* 0x0000006000007945 */ /* 0x000fe20003800000 */
[----:B------:R-:W-:-:S07]  /*16c50*/  IMAD.MOV.U32 R15, RZ, RZ, -0x1 ;  /* 0xffffffffff0f7424 */ /* 0x000fce00078e00ff */
[----:B0-----:R-:W-:Y:S05]  /*16c60*/  WARPSYNC.COLLECTIVE R15, `(.L_x_1026) ;  /* 0x000000000f0c7348 */ /* 0x001fea0003c00000 */
[----:B------:R-:W-:Y:S02]  /*16c70*/  ELECT P6, UR62, PT ;  /* 0x00000000003e782f */ /* 0x000fe400038c0000 */
[----:B------:R-:W-:Y:S01]  /*16c80*/  MOV R14, UR62 ;  /* 0x0000003e000e7c02 */ /* 0x000fe20008000f00 */
[----:B0-----:R-:W-:Y:S10]  /*16c90*/  ENDCOLLECTIVE ;  /* 0x000000000000791b */ /* 0x001ff40003800000 */
.L_x_1026:
[----:B------:R-:W-:Y:S05]  /*16ca0*/  BSYNC B0 ;  /* 0x0000000000007941 */ /* 0x000fea0003800000 */
.L_x_1025:
[----:B------:R-:W-:Y:S05]  /*16cb0*/  BRA `(.L_x_1027) ;  /* 0xffffffd400147947 */ /* 0x000fea000383ffff */
.L_x_961:
[----:B-1----:R1:W2:Y:S02]  /*16cc0*/  SYNCS.PHASECHK.TRANS64.TRYWAIT P2, [R5+URZ+0x13280], R2 ;  /* 0x01328002050075a7 */ /* 0x0022a4000804017f */
[----:B--2---:R-:W-:Y:S05]  /*16cd0*/  @!P2 NANOSLEEP.SYNCS 0x989680 ;  /* 0x009896800000a95d */ /* 0x004fea0003900000 */
[----:B------:R-:W2:Y:S02]  /*16ce0*/  @!P2 SYNCS.PHASECHK.TRANS64 P2, [R5+URZ+0x13280], R2 ;  /* 0x013280020500a5a7 */ /* 0x000ea4000804007f */
[----:B--2---:R-:W-:Y:S05]  /*16cf0*/  @!P2 BRA `(.L_x_961) ;  /* 0xfffffffc00f0a947 */ /* 0x004fea000383ffff */
[----:B------:R-:W-:Y:S05]  /*16d00*/  BRA `(.L_x_1028) ;  /* 0xffffffd4006c7947 */ /* 0x000fea000383ffff */
.L_x_963:
[----:B0-----:R0:W2:Y:S02]  /*16d10*/  SYNCS.PHASECHK.TRANS64.TRYWAIT P2, [R5+URZ+0x13240], R2 ;  /* 0x01324002050075a7 */ /* 0x0010a4000804017f */
[----:B--2---:R-:W-:Y:S05]  /*16d20*/  @!P2 NANOSLEEP.SYNCS 0x989680 ;  /* 0x009896800000a95d */ /* 0x004fea0003900000 */
[----:B------:R-:W2:Y:S02]  /*16d30*/  @!P2 SYNCS.PHASECHK.TRANS64 P2, [R5+URZ+0x13240], R2 ;  /* 0x013240020500a5a7 */ /* 0x000ea4000804007f */
[----:B--2---:R-:W-:Y:S05]  /*16d40*/  @!P2 BRA `(.L_x_963) ;  /* 0xfffffffc00f0a947 */ /* 0x004fea000383ffff */
[----:B------:R-:W-:Y:S05]  /*16d50*/  BRA `(.L_x_1029) ;  /* 0xffffffd400c07947 */ /* 0x000fea000383ffff */
.L_x_966:
[----:B0-----:R-:W-:-:S04]  /*16d60*/  IMAD.U32 R4, RZ, RZ, UR41 ;  /* 0x00000029ff047e24 */ /* 0x001fc8000f8e00ff */
[----:B------:R0:W1:Y:S03]  /*16d70*/  SYNCS.PHASECHK.TRANS64.TRYWAIT P0, [R4+URZ+0x13220], R3 ;  /* 0x01322003040075a7 */ /* 0x000066000800017f */
[----:B-1----:R-:W-:Y:S05]  /*16d80*/  @!P0 NANOSLEEP.SYNCS 0x989680 ;  /* 0x009896800000895d */ /* 0x002fea0003900000 */
[----:B------:R-:W1:Y:S02]  /*16d90*/  @!P0 SYNCS.PHASECHK.TRANS64 P0, [R4+URZ+0x13220], R3 ;  /* 0x01322003040085a7 */ /* 0x000e64000800007f */
[----:B-1----:R-:W-:Y:S05]  /*16da0*/  @!P0 BRA `(.L_x_966) ;  /* 0xfffffffc00ec8947 */ /* 0x002fea000383ffff */
[----:B------:R-:W-:Y:S05]  /*16db0*/  BRA `(.L_x_1030) ;  /* 0xffffffd800747947 */ /* 0x000fea000383ffff */
.L_x_972:
[----:B0-----:R0:W1:Y:S02]  /*16dc0*/  SYNCS.PHASECHK.TRANS64.TRYWAIT P0, [R6+URZ+0x13280], R5 ;  /* 0x01328005060075a7 */ /* 0x001064000800017f */
[----:B-1----:R-:W-:Y:S05]  /*16dd0*/  @!P0 NANOSLEEP.SYNCS 0x989680 ;  /* 0x009896800000895d */ /* 0x002fea0003900000 */
[----:B------:R-:W1:Y:S02]  /*16de0*/  @!P0 SYNCS.PHASECHK.TRANS64 P0, [R6+URZ+0x13280], R5 ;  /* 0x01328005060085a7 */ /* 0x000e64000800007f */
[----:B-1----:R-:W-:Y:S05]  /*16df0*/  @!P0 BRA `(.L_x_972) ;  /* 0xfffffffc00f08947 */ /* 0x002fea000383ffff */
[----:B------:R-:W-:Y:S05]  /*16e00*/  BRA `(.L_x_1031) ;  /* 0xffffffdc000c7947 */ /* 0x000fea000383ffff */
.L_x_977:
[----:B-1----:R1:W2:Y:S02]  /*16e10*/  SYNCS.PHASECHK.TRANS64.TRYWAIT P0, [R6+URZ+0x13240], R5 ;  /* 0x01324005060075a7 */ /* 0x0022a4000800017f */
[----:B--2---:R-:W-:Y:S05]  /*16e20*/  @!P0 NANOSLEEP.SYNCS 0x989680 ;  /* 0x009896800000895d */ /* 0x004fea0003900000 */
[----:B------:R-:W2:Y:S02]  /*16e30*/  @!P0 SYNCS.PHASECHK.TRANS64 P0, [R6+URZ+0x13240], R5 ;  /* 0x01324005060085a7 */ /* 0x000ea4000800007f */
[----:B--2---:R-:W-:Y:S05]  /*16e40*/  @!P0 BRA `(.L_x_977) ;  /* 0xfffffffc00f08947 */ /* 0x004fea000383ffff */
[----:B------:R-:W-:Y:S05]  /*16e50*/  BRA `(.L_x_1032) ;  /* 0xffffffdc00887947 */ /* 0x000fea000383ffff */
.L_x_983:
[----:B0-----:R0:W1:Y:S02]  /*16e60*/  SYNCS.PHASECHK.TRANS64.TRYWAIT P2, [R12+URZ+0x13270], R5 ;  /* 0x013270050c0075a7 */ /* 0x001064000804017f */
[----:B-1----:R-:W-:Y:S05]  /*16e70*/  @!P2 NANOSLEEP.SYNCS 0x989680 ;  /* 0x009896800000a95d */ /* 0x002fea0003900000 */
[----:B------:R-:W1:Y:S02]  /*16e80*/  @!P2 SYNCS.PHASECHK.TRANS64 P2, [R12+URZ+0x13270], R5 ;  /* 0x013270050c00a5a7 */ /* 0x000e64000804007f */
[----:B-1----:R-:W-:Y:S05]  /*16e90*/  @!P2 BRA `(.L_x_983) ;  /* 0xfffffffc00f0a947 */ /* 0x002fea000383ffff */
[----:B------:R-:W-:Y:S05]  /*16ea0*/  BRA `(.L_x_1033) ;  /* 0xffffffe000247947 */ /* 0x000fea000383ffff */
.L_x_985:
[----:B0-----:R0:W1:Y:S02]  /*16eb0*/  SYNCS.PHASECHK.TRANS64.TRYWAIT P2, [R12+URZ+0x13260], R5 ;  /* 0x013260050c0075a7 */ /* 0x001064000804017f */
[----:B-1----:R-:W-:Y:S05]  /*16ec0*/  @!P2 NANOSLEEP.SYNCS 0x989680 ;  /* 0x009896800000a95d */ /* 0x002fea0003900000 */
[----:B------:R-:W1:Y:S02]  /*16ed0*/  @!P2 SYNCS.PHASECHK.TRANS64 P2, [R12+URZ+0x13260], R5 ;  /* 0x013260050c00a5a7 */ /* 0x000e64000804007f */
[----:B-1----:R-:W-:Y:S05]  /*16ee0*/  @!P2 BRA `(.L_x_985) ;  /* 0xfffffffc00f0a947 */ /* 0x002fea000383ffff */
[----:B------:R-:W-:Y:S05]  /*16ef0*/  BRA `(.L_x_1034) ;  /* 0xffffffe0002c7947 */ /* 0x000fea000383ffff */
.L_x_992:
[----:B0-----:R0:W1:Y:S02]  /*16f00*/  SYNCS.PHASECHK.TRANS64.TRYWAIT P0, [R2+URZ+0x13270], R3 ;  /* 0x01327003020075a7 */ /* 0x001064000800017f */
[----:B-1----:R-:W-:Y:S05]  /*16f10*/  @!P0 NANOSLEEP.SYNCS 0x989680 ;  /* 0x009896800000895d */ /* 0x002fea0003900000 */
[----:B------:R-:W1:Y:S02]  /*16f20*/  @!P0 SYNCS.PHASECHK.TRANS64 P0, [R2+URZ+0x13270], R3 ;  /* 0x01327003020085a7 */ /* 0x000e64000800007f */
[----:B-1----:R-:W-:Y:S05]  /*16f30*/  @!P0 BRA `(.L_x_992) ;  /* 0xfffffffc00f08947 */ /* 0x002fea000383ffff */
[----:B------:R-:W-:Y:S05]  /*16f40*/  BRA `(.L_x_1035) ;  /* 0xffffffe400547947 */ /* 0x000fea000383ffff */
.L_x_994:
[----:B0-----:R0:W1:Y:S02]  /*16f50*/  SYNCS.PHASECHK.TRANS64.TRYWAIT P0, [R2+URZ+0x13260], R5 ;  /* 0x01326005020075a7 */ /* 0x001064000800017f */
[----:B-1----:R-:W-:Y:S05]  /*16f60*/  @!P0 NANOSLEEP.SYNCS 0x989680 ;  /* 0x009896800000895d */ /* 0x002fea0003900000 */
[----:B------:R-:W1:Y:S02]  /*16f70*/  @!P0 SYNCS.PHASECHK.TRANS64 P0, [R2+URZ+0x13260], R5 ;  /* 0x01326005020085a7 */ /* 0x000e64000800007f */
[----:B-1----:R-:W-:Y:S05]  /*16f80*/  @!P0 BRA `(.L_x_994) ;  /* 0xfffffffc00f08947 */ /* 0x002fea000383ffff */
[----:B------:R-:W-:Y:S05]  /*16f90*/  BRA `(.L_x_1036) ;  /* 0xffffffe400607947 */ /* 0x000fea000383ffff */
.L_x_1007:
[----:B0-----:R0:W1:Y:S02]  /*16fa0*/  SYNCS.PHASECHK.TRANS64.TRYWAIT P0, [R6+URZ+0x13220], R0 ;  /* 0x01322000060075a7 */ /* 0x001064000800017f */
[----:B-1----:R-:W-:Y:S05]  /*16fb0*/  @!P0 NANOSLEEP.SYNCS 0x989680 ;  /* 0x009896800000895d */ /* 0x002fea0003900000 */
[----:B------:R-:W1:Y:S02]  /*16fc0*/  @!P0 SYNCS.PHASECHK.TRANS64 P0, [R6+URZ+0x13220], R0 ;  /* 0x01322000060085a7 */ /* 0x000e64000800007f */
[----:B-1----:R-:W-:Y:S05]  /*16fd0*/  @!P0 BRA `(.L_x_1007) ;  /* 0xfffffffc00f08947 */ /* 0x002fea000383ffff */
[----:B------:R-:W-:Y:S05]  /*16fe0*/  BRA `(.L_x_1037) ;  /* 0xfffffff4004c7947 */ /* 0x000fea000383ffff */
.L_x_1008:
        /* <DEDUP_REMOVED lines=11> */
.L_x_1039:
[----:B------:R-:W-:Y:S05]  /*170a0*/  BSYNC B0 ;  /* 0x0000000000007941 */ /* 0x000fea0003800000 */
.L_x_1038:
[----:B------:R-:W-:Y:S05]  /*170b0*/  BRA `(.L_x_1040) ;  /* 0xfffffff400347947 */ /* 0x000fea000383ffff */
.L_x_1011:
[----:B------:R-:W-:Y:S01]  /*170c0*/  BSSY B1, `(.L_x_1041) ;  /* 0x0000006000017945 */ /* 0x000fe20003800000 */
[----:B------:R-:W-:-:S07]  /*170d0*/  IMAD.MOV.U32 R15, RZ, RZ, -0x1 ;  /* 0xffffffffff0f7424 */ /* 0x000fce00078e00ff */
[----:B0-----:R-:W-:Y:S05]  /*170e0*/  WARPSYNC.COLLECTIVE R15, `(.L_x_1042) ;  /* 0x000000000f0c7348 */ /* 0x001fea0003c00000 */
[----:B------:R-:W-:Y:S02]  /*170f0*/  ELECT P6, UR62, PT ;  /* 0x00000000003e782f */ /* 0x000fe400038c0000 */
[----:B------:R-:W-:Y:S01]  /*17100*/  MOV R14, UR62 ;  /* 0x0000003e000e7c02 */ /* 0x000fe20008000f00 */
[----:B0-----:R-:W-:Y:S10]  /*17110*/  ENDCOLLECTIVE ;  /* 0x000000000000791b */ /* 0x001ff40003800000 */
.L_x_1042:
[----:B------:R-:W-:Y:S05]  /*17120*/  BSYNC B1 ;  /* 0x0000000000017941 */ /* 0x000fea0003800000 */
.L_x_1041:
[----:B------:R-:W-:Y:S05]  /*17130*/  BRA `(.L_x_1043) ;  /* 0xfffffff4002c7947 */ /* 0x000fea000383ffff */
.L_x_1013:
[----:B0-----:R0:W1:Y:S02]  /*17140*/  SYNCS.PHASECHK.TRANS64.TRYWAIT P1, [R5+URZ], R4 ;  /* 0x00000004050075a7 */ /* 0x001064000802017f */
[----:B-1----:R-:W-:Y:S05]  /*17150*/  @!P1 NANOSLEEP.SYNCS 0x989680 ;  /* 0x009896800000995d */ /* 0x002fea0003900000 */
[----:B------:R-:W1:Y:S02]  /*17160*/  @!P1 SYNCS.PHASECHK.TRANS64 P1, [R5+URZ], R4 ;  /* 0x00000004050095a7 */ /* 0x000e64000802007f */
[----:B-1----:R-:W-:Y:S05]  /*17170*/  @!P1 BRA `(.L_x_1013) ;  /* 0xfffffffc00f09947 */ /* 0x002fea000383ffff */
[----:B------:R-:W-:Y:S05]  /*17180*/  BRA `(.L_x_1044) ;  /* 0xfffffff400607947 */ /* 0x000fea000383ffff */
.L_x_1014:
[----:B-1----:R1:W2:Y:S02]  /*17190*/  SYNCS.PHASECHK.TRANS64.TRYWAIT P1, [R9+URZ], R0 ;  /* 0x00000000090075a7 */ /* 0x0022a4000802017f */
[----:B--2---:R-:W-:Y:S05]  /*171a0*/  @!P1 NANOSLEEP.SYNCS 0x989680 ;  /* 0x009896800000995d */ /* 0x004fea0003900000 */
[----:B------:R-:W2:Y:S02]  /*171b0*/  @!P1 SYNCS.PHASECHK.TRANS64 P1, [R9+URZ], R0 ;  /* 0x00000000090095a7 */ /* 0x000ea4000802007f */
[----:B--2---:R-:W-:Y:S05]  /*171c0*/  @!P1 BRA `(.L_x_1014) ;  /* 0xfffffffc00f09947 */ /* 0x004fea000383ffff */
[----:B------:R-:W-:Y:S05]  /*171d0*/  BRA `(.L_x_1045) ;  /* 0xfffffff400547947 */ /* 0x000fea000383ffff */
.L_x_1016:
[----:B--2---:R2:W3:Y:S02]  /*171e0*/  SYNCS.PHASECHK.TRANS64.TRYWAIT P1, [R17+URZ+0x13260], R4 ;  /* 0x01326004110075a7 */ /* 0x0044e4000802017f */
[----:B---3--:R-:W-:Y:S05]  /*171f0*/  @!P1 NANOSLEEP.SYNCS 0x989680 ;  /* 0x009896800000995d */ /* 0x008fea0003900000 */
[----:B------:R-:W3:Y:S02]  /*17200*/  @!P1 SYNCS.PHASECHK.TRANS64 P1, [R17+URZ+0x13260], R4 ;  /* 0x01326004110095a7 */ /* 0x000ee4000802007f */
[----:B---3--:R-:W-:Y:S05]  /*17210*/  @!P1 BRA `(.L_x_1016) ;  /* 0xfffffffc00f09947 */ /* 0x008fea000383ffff */
[----:B------:R-:W-:Y:S05]  /*17220*/  BRA `(.L_x_1046) ;  /* 0xfffffff400547947 */ /* 0x000fea000383ffff */
.L_x_1018:
[----:B---3--:R3:W4:Y:S02]  /*17230*/  SYNCS.PHASECHK.TRANS64.TRYWAIT P1, [R7+URZ+0x13260], R0 ;  /* 0x01326000070075a7 */ /* 0x008724000802017f */
[----:B----4-:R-:W-:Y:S05]  /*17240*/  @!P1 NANOSLEEP.SYNCS 0x989680 ;  /* 0x009896800000995d */ /* 0x010fea0003900000 */
[----:B------:R-:W4:Y:S02]  /*17250*/  @!P1 SYNCS.PHASECHK.TRANS64 P1, [R7+URZ+0x13260], R0 ;  /* 0x01326000070095a7 */ /* 0x000f24000802007f */
[----:B----4-:R-:W-:Y:S05]  /*17260*/  @!P1 BRA `(.L_x_1018) ;  /* 0xfffffffc00f09947 */ /* 0x010fea000383ffff */
[----:B------:R-:W-:Y:S05]  /*17270*/  BRA `(.L_x_1047) ;  /* 0xfffffff400547947 */ /* 0x000fea000383ffff */
.L_x_1020:
[----:B----4-:R4:W0:Y:S02]  /*17280*/  SYNCS.PHASECHK.TRANS64.TRYWAIT P0, [R17+URZ+0x13280], R4 ;  /* 0x01328004110075a7 */ /* 0x010824000800017f */
[----:B0-----:R-:W-:Y:S05]  /*17290*/  @!P0 NANOSLEEP.SYNCS 0x989680 ;  /* 0x009896800000895d */ /* 0x001fea0003900000 */
[----:B------:R-:W0:Y:S02]  /*172a0*/  @!P0 SYNCS.PHASECHK.TRANS64 P0, [R17+URZ+0x13280], R4 ;  /* 0x01328004110085a7 */ /* 0x000e24000800007f */
[----:B0-----:R-:W-:Y:S05]  /*172b0*/  @!P0 BRA `(.L_x_1020) ;  /* 0xfffffffc00f08947 */ /* 0x001fea000383ffff */
[----:B------:R-:W-:Y:S05]  /*172c0*/  BRA `(.L_x_1021) ;  /* 0xfffffff400507947 */ /* 0x000fea000383ffff */
.L_x_1048:
        /* <DEDUP_REMOVED lines=11> */
.L_x_2167:


//--------------------- .text._ZN7cutlass13device_kernelIN5flash11enable_sm90INS1_16FlashAttnFwdSm90INS1_25CollectiveMainloopFwdSm90ILi2EN4cute5tupleIJNS5_1CILi1EEES8_S8_EEENS6_IJNS7_ILi192EEENS7_ILi160EEENS7_ILi64EEEEEELi64ENS_12float_e4m3_tEfNS_4arch4Sm90ELb0ELb1ELb0ELb1ELb0ELb1ELb0ELb1ELb1ELb0ELb0ELb0EEENS1_21CollectiveEpilogueFwdINS6_IJSA_SC_SB_EEES9_NS_10bfloat16_tESG_Li384ELb1ELb0ELb0ELb1EEENS1_36VarlenDynamicPersistentTileSchedulerILi192ELi160ELi384ELi128ELb0ELb0ELb1ELb1ELb0ELb1EEEEEEEEEvNT_6ParamsE --------------------------
	.section	.text._ZN7cutlass13device_kernelIN5flash11enable_sm90INS1_16FlashAttnFwdSm90INS1_25CollectiveMainloopFwdSm90ILi2EN4cute5tupleIJNS5_1CILi1EEES8_S8_EEENS6_IJNS7_ILi192EEENS7_ILi160EEENS7_ILi64EEEEEELi64ENS_12float_e4m3_tEfNS_4arch4Sm90ELb0ELb1ELb0ELb1ELb0ELb1ELb0ELb1ELb1ELb0ELb0ELb0EEENS1_21CollectiveEpilogueFwdINS6_IJSA_SC_SB_EEES9_NS_10bfloat16_tESG_Li384ELb1ELb0ELb0ELb1EEENS1_36VarlenDynamicPersistentTileSchedulerILi192ELi160ELi384ELi128ELb0ELb0ELb1ELb1ELb0ELb1EEEEEEEEEvNT_6ParamsE,"ax",@progbits
	.align	128
.text._ZN7cutlass13device_kernelIN5flash11enable_sm90INS1_16FlashAttnFwdSm90INS1_25CollectiveMainloopFwdSm90ILi2EN4cute5tupleIJNS5_1CILi1EEES8_S8_EEENS6_IJNS7_ILi192EEENS7_ILi160EEENS7_ILi64EEEEEELi64ENS_12float_e4m3_tEfNS_4arch4Sm90ELb0ELb1ELb0ELb1ELb0ELb1ELb0ELb1ELb1ELb0ELb0ELb0EEENS1_21CollectiveEpilogueFwdINS6_IJSA_SC_SB_EEES9_NS_10bfloat16_tESG_Li384ELb1ELb0ELb0ELb1EEENS1_36VarlenDynamicPersistentTileSchedulerILi192ELi160ELi384ELi128ELb0ELb0ELb1ELb1ELb0ELb1EEEEEEEEEvNT_6ParamsE:
        .type           _ZN7cutlass13device_kernelIN5flash11enable_sm90INS1_16FlashAttnFwdSm90INS1_25CollectiveMainloopFwdSm90ILi2EN4cute5tupleIJNS5_1CILi1EEES8_S8_EEENS6_IJNS7_ILi192EEENS7_ILi160EEENS7_ILi64EEEEEELi64ENS_12float_e4m3_tEfNS_4arch4Sm90ELb0ELb1ELb0ELb1ELb0ELb1ELb0ELb1ELb1ELb0ELb0ELb0EEENS1_21CollectiveEpilogueFwdINS6_IJSA_SC_SB_EEES9_NS_10bfloat16_tESG_Li384ELb1ELb0ELb0ELb1EEENS1_36VarlenDynamicPersistentTileSchedulerILi192ELi160ELi384ELi128ELb0ELb0ELb1ELb1ELb0ELb1EEEEEEEEEvNT_6ParamsE,@function
        .size           _ZN7cutlass13device_kernelIN5flash11enable_sm90INS1_16FlashAttnFwdSm90INS1_25CollectiveMainloopFwdSm90ILi2EN4cute5tupleIJNS5_1CILi1EEES8_S8_EEENS6_IJNS7_ILi192EEENS7_ILi160EEENS7_ILi64EEEEEELi64ENS_12float_e4m3_tEfNS_4arch4Sm90ELb0ELb1ELb0ELb1ELb0ELb1ELb0ELb1ELb1ELb0ELb0ELb0EEENS1_21CollectiveEpilogueFwdINS6_IJSA_SC_SB_EEES9_NS_10bfloat16_tESG_Li384ELb1ELb0ELb0ELb1EEENS1_36VarlenDynamicPersistentTileSchedulerILi192ELi160ELi384ELi128ELb0ELb0ELb1ELb1ELb0ELb1EEEEEEEEEvNT_6ParamsE,(.L_x_2168 - _ZN7cutlass13device_kernelIN5flash11enable_sm90INS1_16FlashAttnFwdSm90INS1_25CollectiveMainloopFwdSm90ILi2EN4cute5tupleIJNS5_1CILi1EEES8_S8_EEENS6_IJNS7_ILi192EEENS7_ILi160EEENS7_ILi64EEEEEELi64ENS_12float_e4m3_tEfNS_4arch4Sm90ELb0ELb1ELb0ELb1ELb0ELb1ELb0ELb1ELb1ELb0ELb0ELb0EEENS1_21CollectiveEpilogueFwdINS6_IJSA_SC_SB_EEES9_NS_10bfloat16_tESG_Li384ELb1ELb0ELb0ELb1EEENS1_36VarlenDynamicPersistentTileSchedulerILi192ELi160ELi384ELi128ELb0ELb0ELb1ELb1ELb0ELb1EEEEEEEEEvNT_6ParamsE)
        .other          _ZN7cutlass13device_kernelIN5flash11enable_sm90INS1_16FlashAttnFwdSm90INS1_25CollectiveMainloopFwdSm90ILi2EN4cute5tupleIJNS5_1CILi1EEES8_S8_EEENS6_IJNS7_ILi192EEENS7_ILi160EEENS7_ILi64EEEEEELi64ENS_12float_e4m3_tEfNS_4arch4Sm90ELb0ELb1ELb0ELb1ELb0ELb1ELb0ELb1ELb1ELb0ELb0ELb0EEENS1_21CollectiveEpilogueFwdINS6_IJSA_SC_SB_EEES9_NS_10bfloat16_tESG_Li384ELb1ELb0ELb0ELb1EEENS1_36VarlenDynamicPersistentTileSchedulerILi192ELi160ELi384ELi128ELb0ELb0ELb1ELb1ELb0ELb1EEEEEEEEEvNT_6ParamsE,@"STO_CUDA_ENTRY STV_DEFAULT"
_ZN7cutlass13device_kernelIN5flash11enable_sm90INS1_16FlashAttnFwdSm90INS1_25CollectiveMainloopFwdSm90ILi2EN4cute5tupleIJNS5_1CILi1EEES8_S8_EEENS6_IJNS7_ILi192EEENS7_ILi160EEENS7_ILi64EEEEEELi64ENS_12float_e4m3_tEfNS_4arch4Sm90ELb0ELb1ELb0ELb1ELb0ELb1ELb0ELb1ELb1ELb0ELb0ELb0EEENS1_21CollectiveEpilogueFwdINS6_IJSA_SC_SB_EEES9_NS_10bfloat16_tESG_Li384ELb1ELb0ELb0ELb1EEENS1_36VarlenDynamicPersistentTileSchedulerILi192ELi160ELi384ELi128ELb0ELb0ELb1ELb1ELb0ELb1EEEEEEEEEvNT_6ParamsE:
[----:B------:R-:W0:Y:S02]  /*0000*/  LDC R1, c[0x0][0x28] ;  /* 0x00000a00ff017b82 */ /* 0x000e240000000800 */
[----:B0-----:R-:W-:Y:S01]  /*0010*/  VIADD R1, R1, 0xffffff88 ;  /* 0xffffff8801017836 */ /* 0x001fe20000000000 */
[----:B------:R-:W0:Y:S01]  /*0020*/  S2R R3, SR_TID.X ;  /* 0x0000000000037919 */ /* 0x000e220000002100 */
[----:B------:R-:W-:Y:S01]  /*0030*/  ELECT P0, URZ, PT ;  /* 0x00000000003f782f */ /* 0x000fe20003800000 */
[----:B------:R-:W-:Y:S01]  /*0040*/  BSSY B0, `(.L_x_1049) ;  /* 0x0000016000007945 */ /* 0x000fe20003800000 */
[----:B0-----:R-:W-:-:S05]  /*0050*/  SHF.R.U32.HI R0, RZ, 0x5, R3 ;  /* 0x00000005ff007819 */ /* 0x001fca0000011603 */
        /* <DEDUP_REMOVED lines=20> */
.L_x_1050:
[----:B------:R-:W-:Y:S05]  /*01a0*/  BSYNC B0 ;  /* 0x0000000000007941 */ /* 0x000fea0003800000 */
.L_x_1049:
[----:B------:R-:W-:Y:S01]  /*01b0*/  VOTEU.ANY UP0, P0 ;  /* 0x00000000003f7886 */ /* 0x000fe20000000100 */
[----:B------:R-:W0:Y:S01]  /*01c0*/  SHFL.IDX PT, R2, R0, RZ, 0x1f ;  /* 0x00001fff00027589 */ /* 0x000e2200000e0000 */
[----:B------:R-:W-:Y:S01]  /*01d0*/  UMOV UR4, 0x1 ;  /* 0x0000000100047882 */ /* 0x000fe20000000000 */
[----:B------:R-:W-:Y:S01]  /*01e0*/  UMOV UR7, 0x180 ;  /* 0x0000018000077882 */ /* 0x000fe20000000000 */
[----:B------:R-:W-:Y:S01]  /*01f0*/  VOTEU.ANY UP1, P0 ;  /* 0x00000000003f7886 */ /* 0x000fe20000020100 */
[----:B------:R-:W1:Y:S01]  /*0200*/  @UP0 S2UR UR8, SR_CgaCtaId ;  /* 0x00000000000809c3 */ /* 0x000e620000008800 */
[----:B------:R-:W-:Y:S01]  /*0210*/  @UP0 UMOV UR6, 0x400 ;  /* 0x0000040000060882 */ /* 0x000fe20000000000 */
[----:B------:R-:W-:-:S04]  /*0220*/  @UP0 UIADD3 UR4, -UR4, 0x100000, URZ ;  /* 0x0010000004040890 */ /* 0x000fc8000fffe13f */
[----:B------:R-:W-:Y:S02]  /*0230*/  @UP0 USHF.L.U32 UR5, UR4, 0xb, URZ ;  /* 0x0000000b04050899 */ /* 0x000fe4000800063f */
[----:B------:R-:W-:Y:S01]  /*0240*/  @UP0 USHF.L.U32 UR4, UR4, 0x1, URZ ;  /* 0x0000000104040899 */ /* 0x000fe2000800063f */
[----:B0-----:R-:W-:Y:S02]  /*0250*/  ISETP.NE.AND P1, PT, R2, RZ, PT ;  /* 0x000000ff0200720c */ /* 0x001fe40003f25270 */
[----:B------:R-:W-:Y:S01]  /*0260*/  SHF.R.U32.HI R2, RZ, 0x7, R3 ;  /* 0x00000007ff027819 */ /* 0x000fe20000011603 */
[----:B-1----:R-:W-:Y:S02]  /*0270*/  @UP0 ULEA UR8, UR8, UR6, 0x18 ;  /* 0x0000000608080291 */ /* 0x002fe4000f8ec03f */
[----:B------:R-:W-:-:S04]  /*0280*/  @UP0 UIADD3 UR6, -UR7, 0x100000, URZ ;  /* 0x0010000007060890 */ /* 0x000fc8000fffe13f */
[----:B------:R-:W-:Y:S02]  /*0290*/  @UP0 USHF.L.U32 UR7, UR6, 0xb, URZ ;  /* 0x0000000b06070899 */ /* 0x000fe4000800063f */
[----:B------:R-:W-:Y:S01]  /*02a0*/  @UP0 USHF.L.U32 UR6, UR6, 0x1, URZ ;  /* 0x0000000106060899 */ /* 0x000fe2000800063f */
[----:B------:R-:W-:Y:S01]  /*02b0*/  VOTEU.ANY UP0, P0 ;  /* 0x00000000003f7886 */ /* 0x000fe20000000100 */
[----:B------:R-:W0:Y:S04]  /*02c0*/  SHFL.IDX PT, R2, R2, RZ, 0x1f ;  /* 0x00001fff02027589 */ /* 0x000e2800000e0000 */
[----:B------:R-:W1:Y:S02]  /*02d0*/  FENCE.VIEW.ASYNC.S ;  /* 0x00000000000073c6 */ /* 0x000e640000000000 */
[----:B-1----:R1:W2:Y:S04]  /*02e0*/  @UP0 SYNCS.EXCH.64 URZ, [UR8+0x13200], UR4 ;  /* 0x01320004083f05b2 */ /* 0x0022a80008000100 */
[----:B------:R1:W3:Y:S01]  /*02f0*/  @UP1 SYNCS.EXCH.64 URZ, [UR8+0x13220], UR6 ;  /* 0x01322006083f15b2 */ /* 0x0002e20008000100 */
[----:B------:R-:W-:Y:S05]  /*0300*/  @P1 BRA `(.L_x_1051) ;  /* 0x0000000000481947 */ /* 0x000fea0003800000 */
        /* <DEDUP_REMOVED lines=14> */
[----:B------:R4:W0:Y:S01]  /*03f0*/  SYNCS.EXCH.64 URZ, [UR8+0x13240], UR4 ;  /* 0x01324004083f75b2 */ /* 0x0008220008000100 */
[----:B------:R4:W0:Y:S01]  /*0400*/  SYNCS.EXCH.64 URZ, [UR8+0x13238], UR6 ;  /* 0x01323806083f75b2 */ /* 0x0008220008000100 */
[----:B------:R4:W0:Y:S02]  /*0410*/  SYNCS.EXCH.64 URZ, [UR8+0x13248], UR4 ;  /* 0x01324804083f75b2 */ /* 0x0008240008000100 */
[----:B----4-:R-:W-:Y:S01]  /*0420*/  NOP ;  /* 0x0000000000007918 */ /* 0x010fe20000000000 */
.L_x_1051:
        /* <DEDUP_REMOVED lines=22> */
.L_x_1052:
        /* <DEDUP_REMOVED lines=14> */
[----:B------:R4:W0:Y:S01]  /*0670*/  SYNCS.EXCH.64 URZ, [UR6+0x13280], UR4 ;  /* 0x01328004063f75b2 */ /* 0x0008220008000100 */
[----:B------:R4:W0:Y:S01]  /*0680*/  SYNCS.EXCH.64 URZ, [UR6+0x13278], UR4 ;  /* 0x01327804063f75b2 */ /* 0x0008220008000100 */
[----:B------:R4:W0:Y:S02]  /*0690*/  SYNCS.EXCH.64 URZ, [UR6+0x13288], UR4 ;  /* 0x01328804063f75b2 */ /* 0x0008240008000100 */
[----:B----4-:R-:W-:Y:S01]  /*06a0*/  NOP ;  /* 0x0000000000007918 */ /* 0x010fe20000000000 */
.L_x_1053:
        /* <DEDUP_REMOVED lines=22> */
.L_x_1054:
        /* <DEDUP_REMOVED lines=22> */
.L_x_1055:
[----:B0-----:R-:W-:Y:S01]  /*0970*/  ISETP.NE.AND P0, PT, R2, RZ, PT ;  /* 0x000000ff0200720c */ /* 0x001fe20003f05270 */
[----:B------:R-:W-:Y:S01]  /*0980*/  IMAD.MOV.U32 R2, RZ, RZ, 0x1 ;  /* 0x00000001ff027424 */ /* 0x000fe200078e00ff */
[----:B------:R-:W-:Y:S01]  /*0990*/  NOP ;  /* 0x0000000000007918 */ /* 0x000fe20000000000 */
[----:B------:R-:W-:Y:S01]  /*09a0*/  ULDC.64 UR40, c[0x0][0x208] ;  /* 0x0000820000287ab9 */ /* 0x000fe20000000a00 */
[----:B------:R-:W-:Y:S02]  /*09b0*/  BSSY B8, `(.L_x_1056) ;  /* 0x0001efd000087945 */ /* 0x000fe40003800000 */
[----:B------:R-:W-:-:S05]  /*09c0*/  SEL R2, R2, 0x2, !P0 ;  /* 0x0000000202027807 */ /* 0x000fca0004000000 */
[----:B------:R0:W-:Y:S01]  /*09d0*/  STL [R1+0x14], R2 ;  /* 0x0000140201007387 */ /* 0x0001e20000100800 */
[----:B-123--:R-:W-:Y:S06]  /*09e0*/  BAR.SYNC.DEFER_BLOCKING 0x0 ;  /* 0x0000000000007b1d */ /* 0x00efec0000010000 */
[----:B------:R-:W-:Y:S05]  /*09f0*/  @!P0 BRA `(.L_x_1057) ;  /* 0x0000019400208947 */ /* 0x000fea0003800000 */
.L_x_1058:
[----:B------:R-:W-:-:S08]  /*0a00*/  NOP ;  /* 0x0000000000007918 */ /* 0x000fd00000000000 */
[----:B------:R-:W1:Y:S02]  /*0a10*/  USETMAXREG.TRY_ALLOC.CTAPOOL UP0, 0xa0 ;  /* 0x000000a0000079c8 */ /* 0x000e640008000600 */
[----:B-1----:R-:W-:-:S13]  /*0a20*/  PLOP3.LUT P0, PT, PT, PT, UP0, 0x80, 0x0 ;  /* 0x000000000000781c */ /* 0x002fda0003f0f008 */
[----:B------:R-:W-:Y:S05]  /*0a30*/  @!P0 BRA `(.L_x_1058) ;  /* 0xfffffffc00f08947 */ /* 0x000fea000383ffff */
[----:B------:R-:W1:Y:S08]  /*0a40*/  S2UR UR4, SR_CgaCtaId ;  /* 0x00000000000479c3 */ /* 0x000e700000008800 */
[----:B------:R-:W-:Y:S06]  /*0a50*/  BAR.ARV 0x8, 0x1a0 ;  /* 0x0206800000007b1d */ /* 0x000fec0000002000 */
[----:B------:R-:W-:-:S02]  /*0a60*/  MOV R18, 0x400 ;  /* 0x0000040000127802 */ /* 0x000fc40000000f00 */
[----:B------:R-:W-:Y:S01]  /*0a70*/  BAR.SYNC.DEFER_BLOCKING 0x5, 0x200 ;  /* 0x0148000000007b1d */ /* 0x000fe20000010000 */
[----:B-1----:R-:W-:-:S05]  /*0a80*/  IMAD.U32 R0, RZ, RZ, UR4 ;  /* 0x00000004ff007e24 */ /* 0x002fca000f8e00ff */
[----:B------:R-:W-:Y:S01]  /*0a90*/  ULDC UR4, c[0x0][0xc14] ;  /* 0x0003050000047ab9 */ /* 0x000fe20000000800 */
[----:B------:R-:W-:Y:S01]  /*0aa0*/  LEA R18, R0, R18, 0x18 ;  /* 0x0000001200127211 */ /* 0x000fe200078ec0ff */
[----:B------:R-:W-:Y:S04]  /*0ab0*/  STL [R1+0x40], R0 ;  /* 0x0000400001007387 */ /* 0x000fe80000100800 */
[----:B------:R-:W1:Y:S01]  /*0ac0*/  LDS.128 R12, [R18+0x132d0] ;  /* 0x0132d000120c7984 */ /* 0x000e620000000c00 */
[----:B------:R-:W-:Y:S06]  /*0ad0*/  BAR.ARV 0x4, 0x200 ;  /* 0x0108000000007b1d */ /* 0x000fec0000002000 */
[----:B-1----:R-:W-:-:S13]  /*0ae0*/  ISETP.GE.AND P0, PT, R15, UR4, PT ;  /* 0x000000040f007c0c */ /* 0x002fda000bf06270 */
[----:B------:R-:W-:Y:S05]  /*0af0*/  @P0 BRA `(.L_x_1059) ;  /* 0x000001ec00a00947 */ /* 0x000fea0003800000 */
[----:B------:R-:W2:Y:S01]  /*0b00*/  LDL.LU R12, [R1+0x14] ;  /* 0x00001400010c7983 */ /* 0x000ea20000300800 */
[----:B------:R-:W1:Y:S02]  /*0b10*/  S2R R0, SR_TID.X ;  /* 0x0000000000007919 */ /* 0x000e640000002100 */
[----:B-1----:R-:W-:-:S05]  /*0b20*/  VIADD R0, R0, 0xffffff80 ;  /* 0xffffff8000007836 */ /* 0x002fca0000000000 */
[----:B------:R-:W-:-:S04]  /*0b30*/  SHF.R.S32.HI R3, RZ, 0x1f, R0 ;  /* 0x0000001fff037819 */ /* 0x000fc80000011400 */
[CC--:B0-----:R-:W-:Y:S02]  /*0b40*/  LEA.HI R2, R3.reuse, R0.reuse, RZ, 0x7 ;  /* 0x0000000003027211 */ /* 0x0c1fe400078f38ff */
[-C--:B------:R-:W-:Y:S02]  /*0b50*/  LEA.HI R4, R0, R0.reuse, RZ, 0x1 ;  /* 0x0000000000047211 */ /* 0x080fe400078f08ff */
[----:B------:R-:W-:Y:S02]  /*0b60*/  LOP3.LUT R9, R2, 0xffffff80, RZ, 0xc0, !PT ;  /* 0xffffff8002097812 */ /* 0x000fe400078ec0ff */
[----:B------:R-:W-:Y:S02]  /*0b70*/  SHF.R.S32.HI R16, RZ, 0x1, R4 ;  /* 0x00000001ff107819 */ /* 0x000fe40000011404 */
[CC--:B------:R-:W-:Y:S01]  /*0b80*/  LEA.HI R5, R3.reuse, R0.reuse, RZ, 0x2 ;  /* 0x0000000003057211 */ /* 0x0c0fe200078f10ff */
[----:B------:R-:W-:Y:S01]  /*0b90*/  IMAD.IADD R9, R0, 0x1, -R9 ;  /* 0x0000000100097824 */ /* 0x000fe200078e0a09 */
[----:B------:R-:W-:-:S02]  /*0ba0*/  LEA.HI R7, R3, R0, RZ, 0x4 ;  /* 0x0000000003077211 */ /* 0x000fc400078f20ff */
[----:B------:R-:W-:Y:S02]  /*0bb0*/  SHF.R.S32.HI R2, RZ, 0x7, R2 ;  /* 0x00000007ff027819 */ /* 0x000fe40000011402 */
[C---:B------:R-:W-:Y:S02]  /*0bc0*/  LOP3.LUT R3, R4.reuse, 0xfffffffe, RZ, 0xc0, !PT ;  /* 0xfffffffe04037812 */ /* 0x040fe400078ec0ff */
[----:B------:R-:W-:Y:S02]  /*0bd0*/  LEA.HI R6, R4, R16, RZ, 0x1 ;  /* 0x0000001004067211 */ /* 0x000fe400078f08ff */
[--C-:B------:R-:W-:Y:S02]  /*0be0*/  SHF.R.S32.HI R4, RZ, 0x2, R5.reuse ;  /* 0x00000002ff047819 */ /* 0x100fe40000011405 */
[----:B------:R-:W-:Y:S02]  /*0bf0*/  SHF.R.S32.HI R5, RZ, 0x1f, R5 ;  /* 0x0000001fff057819 */ /* 0x000fe40000011405 */
[----:B------:R-:W-:Y:S01]  /*0c00*/  SHF.R.S32.HI R10, RZ, 0x1f, R9 ;  /* 0x0000001fff0a7819 */ /* 0x000fe20000011409 */
[----:B------:R-:W-:Y:S01]  /*0c10*/  IMAD.HI R8, R2, 0x55555556, RZ ;  /* 0x5555555602087827 */ /* 0x000fe200078e02ff */
[----:B------:R-:W-:-:S03]  /*0c20*/  LEA.HI R5, R5, R4, RZ, 0x2 ;  /* 0x0000000405057211 */ /* 0x000fc600078f10ff */
[----:B------:R-:W-:Y:S01]  /*0c30*/  IMAD.IADD R3, R0, 0x1, -R3 ;  /* 0x0000000100037824 */ /* 0x000fe200078e0a03 */
[----:B------:R-:W-:Y:S02]  /*0c40*/  LEA.HI R0, R10, R9, RZ, 0x2 ;  /* 0x000000090a007211 */ /* 0x000fe400078f10ff */
[----:B------:R-:W-:Y:S02]  /*0c50*/  LEA.HI R11, R8, R8, RZ, 0x1 ;  /* 0x00000008080b7211 */ /* 0x000fe400078f08ff */
[----:B------:R-:W-:Y:S02]  /*0c60*/  LOP3.LUT R5, R5, 0xfffffffc, RZ, 0xc0, !PT ;  /* 0xfffffffc05057812 */ /* 0x000fe400078ec0ff */
[--C-:B------:R-:W-:Y:S02]  /*0c70*/  SHF.R.S32.HI R8, RZ, 0x2, R0.reuse ;  /* 0x00000002ff087819 */ /* 0x100fe40000011400 */
[----:B------:R-:W-:Y:S01]  /*0c80*/  SHF.R.S32.HI R17, RZ, 0x1f, R0 ;  /* 0x0000001fff117819 */ /* 0x000fe20000011400 */
[----:B------:R-:W-:-:S03]  /*0c90*/  IMAD.IADD R5, R4, 0x1, -R5 ;  /* 0x0000000104057824 */ /* 0x000fc600078e0a05 */
[----:B------:R-:W-:Y:S01]  /*0ca0*/  LEA.HI R17, R17, R8, RZ, 0x3 ;  /* 0x0000000811117211 */ /* 0x000fe200078f18ff */
[----:B------:R-:W-:Y:S01]  /*0cb0*/  IMAD R11, R11, -0x3, R2 ;  /* 0xfffffffd0b0b7824 */ /* 0x000fe200078e0202 */
[----:B------:R-:W-:Y:S01]  /*0cc0*/  LOP3.LUT R6, R6, 0x3fffffe, RZ, 0xc0, !PT ;  /* 0x03fffffe06067812 */ /* 0x000fe200078ec0ff */
[----:B------:R-:W-:Y:S01]  /*0cd0*/  IMAD.SHL.U32 R5, R5, 0x80, RZ ;  /* 0x0000008005057824 */ /* 0x000fe200078e00ff */
[----:B------:R-:W-:Y:S02]  /*0ce0*/  LOP3.LUT R17, R17, 0xfffffff8, RZ, 0xc0, !PT ;  /* 0xfffffff811117812 */ /* 0x000fe400078ec0ff */
[----:B------:R-:W-:Y:S02]  /*0cf0*/  LEA.HI R10, R10, R9, RZ, 0x5 ;  /* 0x000000090a0a7211 */ /* 0x000fe400078f28ff */
[----:B------:R-:W-:Y:S01]  /*0d00*/  LOP3.LUT R2, R0, 0x7ffffffc, RZ, 0xc0, !PT ;  /* 0x7ffffffc00027812 */ /* 0x000fe200078ec0ff */
[----:B------:R-:W-:Y:S01]  /*0d10*/  IMAD.IADD R6, R16, 0x1, -R6 ;  /* 0x0000000110067824 */ /* 0x000fe200078e0a06 */
[----:B------:R-:W-:Y:S01]  /*0d20*/  SHF.R.S32.HI R10, RZ, 0x5, R10 ;  /* 0x00000005ff0a7819 */ /* 0x000fe2000001140a */
[----:B------:R-:W-:Y:S01]  /*0d30*/  IMAD.IADD R17, R8, 0x1, -R17 ;  /* 0x0000000108117824 */ /* 0x000fe200078e0a11 */
[----:B------:R-:W-:Y:S01]  /*0d40*/  LOP3.LUT R16, R5, 0x180, RZ, 0xc0, !PT ;  /* 0x0000018005107812 */ /* 0x000fe200078ec0ff */
[----:B------:R-:W-:-:S02]  /*0d50*/  IMAD.IADD R2, R9, 0x1, -R2 ;  /* 0x0000000109027824 */ /* 0x000fc400078e0a02 */
[----:B------:R-:W-:Y:S02]  /*0d60*/  IMAD R10, R10, 0x10, R17 ;  /* 0x000000100a0a7824 */ /* 0x000fe400078e0211 */
[----:B------:R-:W-:Y:S01]  /*0d70*/  STL [R1+0x50], R16 ;  /* 0x0000501001007387 */ /* 0x000fe20000100800 */
[----:B------:R-:W-:-:S03]  /*0d80*/  IMAD.SHL.U32 R22, R3, 0x10, RZ ;  /* 0x0000001003167824 */ /* 0x000fc600078e00ff */
[----:B------:R0:W-:Y:S01]  /*0d90*/  STL [R1+0x28], R2 ;  /* 0x0000280201007387 */ /* 0x0001e20000100800 */
[----:B------:R-:W-:-:S03]  /*0da0*/  SHF.R.S32.HI R7, RZ, 0x4, R7 ;  /* 0x00000004ff077819 */ /* 0x000fc60000011407 */
[----:B------:R-:W-:Y:S01]  /*0db0*/  STL [R1+0x34], R13 ;  /* 0x0000340d01007387 */ /* 0x000fe20000100800 */
[----:B0-----:R-:W-:Y:S01]  /*0dc0*/  IMAD R2, R11, 0x40, R10 ;  /* 0x000000400b027824 */ /* 0x001fe200078e020a */
[C---:B------:R-:W-:Y:S01]  /*0dd0*/  LOP3.LUT R0, R16.reuse, 0x10, R22, 0xf8, !PT ;  /* 0x0000001010007812 */ /* 0x040fe200078ef816 */
[----:B------:R-:W-:Y:S01]  /*0de0*/  IMAD R6, R7, 0x8, R6 ;  /* 0x0000000807067824 */ /* 0x000fe200078e0206 */
[----:B------:R-:W-:Y:S02]  /*0df0*/  SHF.R.U32.HI R3, RZ, 0x3, R16 ;  /* 0x00000003ff037819 */ /* 0x000fe40000011610 */
[----:B------:R2:W-:Y:S01]  /*0e00*/  STL [R1+0x70], R2 ;  /* 0x0000700201007387 */ /* 0x0005e20000100800 */
[----:B------:R-:W-:-:S03]  /*0e10*/  LOP3.LUT R4, R16, 0x30, R22, 0xf8, !PT ;  /* 0x0000003010047812 */ /* 0x000fc600078ef816 */
[----:B------:R-:W-:Y:S01]  /*0e20*/  STL [R1+0x38], R14 ;  /* 0x0000380e01007387 */ /* 0x000fe20000100800 */
[----:B------:R-:W-:-:S03]  /*0e30*/  LOP3.LUT R0, R0, R3, RZ, 0x3c, !PT ;  /* 0x0000000300007212 */ /* 0x000fc600078e3cff */
[----:B------:R-:W-:Y:S01]  /*0e40*/  STL [R1+0x3c], R15 ;  /* 0x00003c0f01007387 */ /* 0x000fe20000100800 */
[----:B------:R-:W-:-:S03]  /*0e50*/  LOP3.LUT R3, R4, R3, RZ, 0x3c, !PT ;  /* 0x0000000304037212 */ /* 0x000fc600078e3cff */
[----:B------:R-:W-:Y:S01]  /*0e60*/  STL [R1+0x60], RZ ;  /* 0x000060ff01007387 */ /* 0x000fe20000100800 */
[----:B------:R-:W-:Y:S01]  /*0e70*/  CS2R R156, SRZ ;  /* 0x00000000009c7805 */ /* 0x000fe2000001ff00 */
[----:B------:R-:W-:Y:S01]  /*0e80*/  IMAD.MOV.U32 R19, RZ, RZ, RZ ;  /* 0x000000ffff137224 */ /* 0x000fe200078e00ff */
[----:B--2---:R-:W-:-:S05]  /*0e90*/  LOP3.LUT R2, R12, 0x1, RZ, 0xfc, !PT ;  /* 0x000000010c027812 */ /* 0x004fca00078efcff */
[----:B------:R0:W-:Y:S02]  /*0ea0*/  STL [R1+0x10], R2 ;  /* 0x0000100201007387 */ /* 0x0001e40000100800 */
[----:B0-----:R-:W-:-:S04]  /*0eb0*/  IMAD.SHL.U32 R2, R6, 0x40, RZ ;  /* 0x0000004006027824 */ /* 0x001fc800078e00ff */
[----:B------:R-:W-:Y:S01]  /*0ec0*/  IMAD.IADD R4, R2, 0x1, R0 ;  /* 0x0000000102047824 */ /* 0x000fe200078e0200 */
[----:B------:R-:W-:Y:S01]  /*0ed0*/  IADD3 R0, R18, R2, R3 ;  /* 0x0000000212007210 */ /* 0x000fe20007ffe003 */
[----:B------:R0:W-:Y:S04]  /*0ee0*/  STL [R1+0x1c], RZ ;  /* 0x00001cff01007387 */ /* 0x0001e80000100800 */
[----:B------:R0:W-:Y:S04]  /*0ef0*/  STL [R1+0x54], R2 ;  /* 0x0000540201007387 */ /* 0x0001e80000100800 */
[----:B------:R0:W-:Y:S04]  /*0f00*/  STL [R1+0x6c], R0 ;  /* 0x00006c0001007387 */ /* 0x0001e80000100800 */
[----:B------:R0:W-:Y:S02]  /*0f10*/  STL [R1+0x48], R4 ;  /* 0x0000480401007387 */ /* 0x0001e40000100800 */
.L_x_1250:
[----:B0-2--5:R-:W2:Y:S01]  /*0f20*/  LDL R27, [R1+0x3c] ;  /* 0x00003c00011b7983 */ /* 0x025ea20000100800 */
[----:B------:R-:W-:Y:S01]  /*0f30*/  ULDC.64 UR4, c[0x0][0xa28] ;  /* 0x00028a0000047ab9 */ /* 0x000fe20000000a00 */
[----:B01--4-:R-:W2:Y:S01]  /*0f40*/  LDC.64 R4, c[0x0][0xa08] ;  /* 0x00028200ff047b82 */ /* 0x013ea20000000a00 */
[----:B------:R-:W-:Y:S01]  /*0f50*/  ISETP.NE.U32.AND P0, PT, RZ, UR4, PT ;  /* 0x00000004ff007c0c */ /* 0x000fe2000bf05070 */
[----:B------:R-:W3:Y:S04]  /*0f60*/  LDL R12, [R1+0x34] ;  /* 0x00003400010c7983 */ /* 0x000ee80000100800 */
[----:B------:R-:W4:Y:S01]  /*0f70*/  LDL R26, [R1+0x38] ;  /* 0x00003800011a7983 */ /* 0x000f220000100800 */
[----:B------:R-:W-:Y:S01]  /*0f80*/  ISETP.NE.AND.EX P0, PT, RZ, UR5, PT, P0 ;  /* 0x00000005ff007c0c */ /* 0x000fe2000bf05300 */
[----:B------:R-:W-:Y:S01]  /*0f90*/  ULDC.64 UR4, c[0x0][0xa18] ;  /* 0x0002860000047ab9 */ /* 0x000fe20000000a00 */
[----:B------:R-:W-:Y:S01]  /*0fa0*/  IMAD.MOV.U32 R0, RZ, RZ, RZ ;  /* 0x000000ffff007224 */ /* 0x000fe200078e00ff */
[----:B------:R-:W-:Y:S01]  /*0fb0*/  ISETP.NE.U32.AND P1, PT, RZ, UR4, PT ;  /* 0x00000004ff007c0c */ /* 0x000fe2000bf25070 */
[----:B------:R-:W-:Y:S01]  /*0fc0*/  IMAD.MOV.U32 R24, RZ, RZ, RZ ;  /* 0x000000ffff187224 */ /* 0x000fe200078e00ff */
[----:B------:R-:W-:-:S02]  /*0fd0*/  ULDC.64 UR6, c[0x0][0xa20] ;  /* 0x0002880000067ab9 */ /* 0x000fc40000000a00 */
[----:B------:R-:W-:Y:S01]  /*0fe0*/  ISETP.NE.AND.EX P1, PT, RZ, UR5, PT, P1 ;  /* 0x00000005ff007c0c */ /* 0x000fe2000bf25310 */
[----:B------:R-:W-:-:S05]  /*0ff0*/  ULDC.64 UR4, c[0x0][0xa08] ;  /* 0x0002820000047ab9 */ /* 0x000fca0000000a00 */
[----:B------:R-:W0:Y:S08]  /*1000*/  @P0 LDC.64 R2, c[0x0][0xa28] ;  /* 0x00028a00ff020b82 */ /* 0x000e300000000a00 */
[----:B------:R-:W1:Y:S01]  /*1010*/  @P1 LDC.64 R6, c[0x0][0xa18] ;  /* 0x00028600ff061b82 */ /* 0x000e620000000a00 */
[----:B------:R-:W-:Y:S01]  /*1020*/  ISETP.NE.U32.AND P3, PT, RZ, UR4, PT ;  /* 0x00000004ff007c0c */ /* 0x000fe2000bf65070 */
[----:B------:R-:W-:-:S02]  /*1030*/  ULDC UR4, c[0x0][0x288] ;  /* 0x0000a20000047ab9 */ /* 0x000fc40000000800 */
[----:B------:R-:W-:Y:S01]  /*1040*/  IMAD.U32 R10, RZ, RZ, UR4 ;  /* 0x00000004ff0a7e24 */ /* 0x000fe2000f8e00ff */
[----:B------:R-:W-:Y:S01]  /*1050*/  ISETP.NE.AND.EX P3, PT, RZ, UR5, PT, P3 ;  /* 0x00000005ff007c0c */ /* 0x000fe2000bf65330 */
[----:B------:R-:W-:Y:S01]  /*1060*/  ULDC.64 UR4, c[0x0][0x3f8] ;  /* 0x0000fe0000047ab9 */ /* 0x000fe20000000a00 */
[----:B--2---:R-:W-:-:S04]  /*1070*/  IMAD.WIDE R8, R27, 0x4, R4 ;  /* 0x000000041b087825 */ /* 0x004fc800078e0204 */
[----:B-1----:R-:W-:-:S07]  /*1080*/  @P1 IMAD.WIDE R4, R27, 0x4, R6 ;  /* 0x000000041b041825 */ /* 0x002fce00078e0206 */
[----:B------:R1:W5:Y:S04]  /*1090*/  @P3 LDG.E R24, desc[UR40][R8.64] ;  /* 0x0000002808183981 */ /* 0x000368000c1e1900 */
[----:B------:R-:W2:Y:S01]  /*10a0*/  @P1 LDG.E R10, desc[UR40][R4.64] ;  /* 0x00000028040a1981 */ /* 0x000ea2000c1e1900 */
[----:B0-----:R-:W-:-:S05]  /*10b0*/  @P0 IMAD.WIDE R2, R27, 0x4, R2 ;  /* 0x000000041b020825 */ /* 0x001fca00078e0202 */
[----:B------:R1:W5:Y:S01]  /*10c0*/  @P0 LDG.E R0, desc[UR40][R2.64] ;  /* 0x0000002802000981 */ /* 0x000362000c1e1900 */
[----:B------:R-:W-:-:S03]  /*10d0*/  UISETP.NE.U32.AND UP0, UPT, UR4, URZ, UPT ;  /* 0x0000003f0400728c */ /* 0x000fc6000bf05070 */
[----:B------:R-:W-:Y:S01]  /*10e0*/  ULDC UR4, c[0x0][0x404] ;  /* 0x0001010000047ab9 */ /* 0x000fe20000000800 */
[----:B------:R-:W-:Y:S01]  /*10f0*/  UISETP.NE.AND.EX UP0, UPT, UR5, URZ, UPT, UP0 ;  /* 0x0000003f0500728c */ /* 0x000fe2000bf05300 */
[----:B------:R-:W-:Y:S02]  /*1100*/  ISETP.NE.U32.AND P2, PT, RZ, UR6, PT ;  /* 0x00000006ff007c0c */ /* 0x000fe4000bf45070 */
[----:B------:R-:W-:Y:S01]  /*1110*/  ULDC UR5, c[0x0][0x2e0] ;  /* 0x0000b80000057ab9 */ /* 0x000fe20000000800 */
[----:B------:R-:W-:Y:S01]  /*1120*/  USEL UR4, UR4, 0x1, UP0 ;  /* 0x0000000104047887 */ /* 0x000fe20008000000 */
[----:B------:R-:W-:-:S03]  /*1130*/  ISETP.NE.AND.EX P2, PT, RZ, UR7, PT, P2 ;  /* 0x00000007ff007c0c */ /* 0x000fc6000bf45320 */
[----:B------:R-:W-:-:S03]  /*1140*/  UIMAD UR4, UR4, UR5, URZ ;  /* 0x00000005040472a4 */ /* 0x000fc6000f8e023f */
[----:B------:R-:W-:Y:S01]  /*1150*/  ULDC UR5, c[0x0][0x338] ;  /* 0x0000ce0000057ab9 */ /* 0x000fe20000000800 */
[----:B--2---:R1:W-:Y:S04]  /*1160*/  STL [R1+0x30], R10 ;  /* 0x0000300a01007387 */ /* 0x0043e80000100800 */
[----:B---3--:R1:W-:Y:S04]  /*1170*/  STL [R1+0x64], R12 ;  /* 0x0000640c01007387 */ /* 0x0083e80000100800 */
[----:B----4-:R1:W-:Y:S04]  /*1180*/  STL [R1+0x58], R26 ;  /* 0x0000581a01007387 */ /* 0x0103e80000100800 */
[----:B------:R1:W-:Y:S01]  /*1190*/  STL [R1+0x5c], R27 ;  /* 0x00005c1b01007387 */ /* 0x0003e20000100800 */
[----:B------:R-:W-:Y:S01]  /*11a0*/  IMAD.MOV.U32 R13, RZ, RZ, R10 ;  /* 0x000000ffff0d7224 */ /* 0x000fe200078e000a */
[----:B------:R-:W-:Y:S06]  /*11b0*/  @P1 BRA `(.L_x_1060) ;  /* 0x0000000000281947 */ /* 0x000fec0003800000 */
[----:B------:R-:W-:Y:S02]  /*11c0*/  ULDC.64 UR6, c[0x0][0xa00] ;  /* 0x0002800000067ab9 */ /* 0x000fe40000000a00 */
[----:B------:R-:W-:-:S04]  /*11d0*/  ISETP.NE.U32.AND P0, PT, RZ, UR6, PT ;  /* 0x00000006ff007c0c */ /* 0x000fc8000bf05070 */
[----:B------:R-:W-:-:S13]  /*11e0*/  ISETP.NE.AND.EX P0, PT, RZ, UR7, PT, P0 ;  /* 0x00000007ff007c0c */ /* 0x000fda000bf05300 */
[----:B------:R-:W-:Y:S05]  /*11f0*/  @!P0 BRA `(.L_x_1060) ;  /* 0x0000000000188947 */ /* 0x000fea0003800000 */
[----:B-1----:R-:W0:Y:S02]  /*1200*/  LDC.64 R2, c[0x0][0xa00] ;  /* 0x00028000ff027b82 */ /* 0x002e240000000a00 */
[----:B0-----:R-:W-:-:S05]  /*1210*/  IMAD.WIDE R2, R27, 0x4, R2 ;  /* 0x000000041b027825 */ /* 0x001fca00078e0202 */
[----:B------:R-:W2:Y:S04]  /*1220*/  LDG.E R4, desc[UR40][R2.64] ;  /* 0x0000002802047981 */ /* 0x000ea8000c1e1900 */
[----:B------:R-:W2:Y:S02]  /*1230*/  LDG.E R5, desc[UR40][R2.64+0x4] ;  /* 0x0000042802057981 */ /* 0x000ea4000c1e1900 */
[----:B--2---:R-:W-:-:S05]  /*1240*/  IMAD.IADD R13, R5, 0x1, -R4 ;  /* 0x00000001050d7824 */ /* 0x004fca00078e0a04 */
[----:B------:R0:W-:Y:S02]  /*1250*/  STL [R1+0x30], R13 ;  /* 0x0000300d01007387 */ /* 0x0001e40000100800 */
.L_x_1060:
[----:B------:R-:W-:Y:S02]  /*1260*/  IMAD.U32 R50, RZ, RZ, UR5 ;  /* 0x00000005ff327e24 */ /* 0x000fe4000f8e00ff */
[----:B------:R-:W-:Y:S01]  /*1270*/  IMAD.U32 R25, RZ, RZ, UR4 ;  /* 0x00000004ff197e24 */ /* 0x000fe2000f8e00ff */
[----:B------:R-:W-:Y:S06]  /*1280*/  @!P2 BRA `(.L_x_1061) ;  /* 0x000000000010a947 */ /* 0x000fec0003800000 */
[----:B-1----:R-:W1:Y:S02]  /*1290*/  LDC.64 R2, c[0x0][0xa20] ;  /* 0x00028800ff027b82 */ /* 0x002e640000000a00 */
[----:B-1----:R-:W-:-:S05]  /*12a0*/  IMAD.WIDE R2, R27, 0x4, R2 ;  /* 0x000000041b027825 */ /* 0x002fca00078e0202 */
[----:B------:R2:W5:Y:S01]  /*12b0*/  LDG.E R25, desc[UR40][R2.64] ;  /* 0x0000002802197981 */ /* 0x000562000c1e1900 */
[----:B------:R-:W-:Y:S05]  /*12c0*/  BRA `(.L_x_1062) ;  /* 0x0000000000107947 */ /* 0x000fea0003800000 */
.L_x_1061:
[----:B------:R-:W-:Y:S05]  /*12d0*/  @!P3 BRA `(.L_x_1062) ;  /* 0x00000000000cb947 */ /* 0x000fea0003800000 */
[----:B-1----:R-:W2:Y:S04]  /*12e0*/  LDG.E R2, desc[UR40][R8.64] ;  /* 0x0000002808027981 */ /* 0x002ea8000c1e1900 */
[----:B------:R-:W2:Y:S02]  /*12f0*/  LDG.E R25, desc[UR40][R8.64+0x4] ;  /* 0x0000042808197981 */ /* 0x000ea4000c1e1900 */
[----:B--2---:R-:W-:-:S07]  /*1300*/  IMAD.IADD R25, R25, 0x1, -R2 ;  /* 0x0000000119197824 */ /* 0x004fce00078e0a02 */
.L_x_1062:
[----:B------:R-:W-:Y:S01]  /*1310*/  ULDC.64 UR4, c[0x0][0xa10] ;  /* 0x0002840000047ab9 */ /* 0x000fe20000000a00 */
[----:B-1----:R-:W1:Y:S01]  /*1320*/  LDC.64 R8, c[0x0][0x9e0] ;  /* 0x00027800ff087b82 */ /* 0x002e620000000a00 */
[----:B------:R-:W-:-:S04]  /*1330*/  ISETP.NE.U32.AND P0, PT, RZ, UR4, PT ;  /* 0x00000004ff007c0c */ /* 0x000fc8000bf05070 */
[----:B------:R-:W-:Y:S01]  /*1340*/  ISETP.NE.AND.EX P0, PT, RZ, UR5, PT, P0 ;  /* 0x00000005ff007c0c */ /* 0x000fe2000bf05300 */
[----:B------:R-:W-:Y:S02]  /*1350*/  ULDC.64 UR4, c[0x0][0xa30] ;  /* 0x00028c0000047ab9 */ /* 0x000fe40000000a00 */
[----:B------:R-:W-:-:S04]  /*1360*/  ISETP.NE.U32.AND P1, PT, RZ, UR4, PT ;  /* 0x00000004ff007c0c */ /* 0x000fc8000bf25070 */
[----:B------:R-:W-:-:S06]  /*1370*/  ISETP.NE.AND.EX P1, PT, RZ, UR5, PT, P1 ;  /* 0x00000005ff007c0c */ /* 0x000fcc000bf25310 */
[----:B--2---:R-:W2:Y:S08]  /*1380*/  @P0 LDC.64 R2, c[0x0][0xa10] ;  /* 0x00028400ff020b82 */ /* 0x004eb00000000a00 */
[----:B------:R-:W3:Y:S01]  /*1390*/  @P1 LDC.64 R4, c[0x0][0xa30] ;  /* 0x00028c00ff041b82 */ /* 0x000ee20000000a00 */
[----:B--2---:R-:W-:-:S05]  /*13a0*/  @P0 IMAD.WIDE R2, R27, 0x4, R2 ;  /* 0x000000041b020825 */ /* 0x004fca00078e0202 */
[----:B------:R-:W2:Y:S04]  /*13b0*/  @P0 LDG.E R6, desc[UR40][R2.64] ;  /* 0x0000002802060981 */ /* 0x000ea8000c1e1900 */
[----:B------:R-:W2:Y:S01]  /*13c0*/  @P0 LDG.E R7, desc[UR40][R2.64+0x4] ;  /* 0x0000042802070981 */ /* 0x000ea2000c1e1900 */
[----:B-----5:R-:W-:Y:S02]  /*13d0*/  IMAD.IADD R10, R25, 0x1, -R0 ;  /* 0x00000001190a7824 */ /* 0x020fe400078e0a00 */
[----:B------:R-:W-:Y:S02]  /*13e0*/  IMAD.MOV.U32 R47, RZ, RZ, R25 ;  /* 0x000000ffff2f7224 */ /* 0x000fe400078e0019 */
[----:B---3--:R-:W-:-:S05]  /*13f0*/  @P1 IMAD.WIDE R4, R27, 0x4, R4 ;  /* 0x000000041b041825 */ /* 0x008fca00078e0204 */
[----:B------:R3:W5:Y:S01]  /*1400*/  @P1 LDG.E R47, desc[UR40][R4.64] ;  /* 0x00000028042f1981 */ /* 0x000762000c1e1900 */
[----:B-1----:R-:W-:Y:S01]  /*1410*/  ISETP.GE.AND P1, PT, R9, 0x1, PT ;  /* 0x000000010900780c */ /* 0x002fe20003f26270 */
[----:B--2---:R-:W-:Y:S02]  /*1420*/  @P0 IMAD.IADD R50, R7, 0x1, -R6 ;  /* 0x0000000107320824 */ /* 0x004fe400078e0a06 */
[----:B------:R-:W-:Y:S02]  /*1430*/  IMAD.MOV.U32 R6, RZ, RZ, 0xc0 ;  /* 0x000000c0ff067424 */ /* 0x000fe400078e00ff */
[----:B------:R-:W-:Y:S02]  /*1440*/  IMAD.IADD R11, R10, 0x1, R50 ;  /* 0x000000010a0b7824 */ /* 0x000fe400078e0232 */
[----:B------:R-:W-:Y:S02]  /*1450*/  IMAD R2, R12, R6, 0xc0 ;  /* 0x000000c00c027424 */ /* 0x000fe400078e0206 */
[C---:B------:R-:W-:Y:S01]  /*1460*/  VIADD R0, R11.reuse, 0x9f ;  /* 0x0000009f0b007836 */ /* 0x040fe20000000000 */
[----:B------:R3:W-:Y:S02]  /*1470*/  STL [R1+0x44], R11 ;  /* 0x0000440b01007387 */ /* 0x0007e40000100800 */
[----:B------:R-:W-:Y:S01]  /*1480*/  IADD3 R7, R11, R2, -R13 ;  /* 0x000000020b077210 */ /* 0x000fe20007ffe80d */
[----:B------:R-:W-:-:S05]  /*1490*/  IMAD.HI R0, R0, 0x66666667, RZ ;  /* 0x6666666700007827 */ /* 0x000fca00078e02ff */
[----:B------:R-:W-:-:S04]  /*14a0*/  SHF.R.U32.HI R3, RZ, 0x1f, R0 ;  /* 0x0000001fff037819 */ /* 0x000fc80000011600 */
[----:B------:R-:W-:Y:S01]  /*14b0*/  LEA.HI.SX32 R106, R0, R3, 0x1a ;  /* 0x00000003006a7211 */ /* 0x000fe200078fd2ff */
[----:B------:R-:W-:Y:S01]  /*14c0*/  IMAD.IADD R0, R7, 0x1, R8 ;  /* 0x0000000107007824 */ /* 0x000fe200078e0208 */
[----:B---3--:R-:W-:Y:S06]  /*14d0*/  @!P1 BRA `(.L_x_1063) ;  /* 0x0000000000489947 */ /* 0x008fec0003800000 */
[C---:B------:R-:W-:Y:S01]  /*14e0*/  ISETP.GT.AND P0, PT, R7.reuse, RZ, PT ;  /* 0x000000ff0700720c */ /* 0x040fe20003f04270 */
[----:B------:R-:W-:Y:S01]  /*14f0*/  BSSY B0, `(.L_x_1064) ;  /* 0x000000e000007945 */ /* 0x000fe20003800000 */
[----:B------:R-:W-:-:S11]  /*1500*/  VIADD R2, R7, 0xffffffff ;  /* 0xffffffff07027836 */ /* 0x000fd60000000000 */
        /* <DEDUP_REMOVED lines=8> */
.L_x_1065:
[----:B------:R-:W-:-:S13]  /*1590*/  ISETP.NE.AND P0, PT, R9, 0x1, PT ;  /* 0x000000010900780c */ /* 0x000fda0003f05270 */
[----:B------:R-:W1:Y:S02]  /*15a0*/  @P0 LDC.64 R4, c[0x0][0x9e8] ;  /* 0x00027a00ff040b82 */ /* 0x000e640000000a00 */
[----:B-1----:R-:W-:-:S05]  /*15b0*/  @P0 IMAD.HI.U32 R4, R2, R4, RZ ;  /* 0x0000000402040227 */ /* 0x002fca00078e00ff */
[----:B------:R-:W-:-:S07]  /*15c0*/  @P0 SHF.R.U32.HI R2, RZ, R5, R4 ;  /* 0x00000005ff020219 */ /* 0x000fce0000011604 */
.L_x_1066:
[----:B------:R-:W-:Y:S05]  /*15d0*/  BSYNC B0 ;  /* 0x0000000000007941 */ /* 0x000fea0003800000 */
.L_x_1064:
[----:B------:R-:W-:-:S05]  /*15e0*/  IMAD R3, R2, R9, R9 ;  /* 0x0000000902037224 */ /* 0x000fca00078e0209 */
[----:B------:R-:W-:-:S07]  /*15f0*/  VIMNMX R0, R0, R3, PT ;  /* 0x0000000300007248 */ /* 0x000fce0003fe0100 */
.L_x_1063:
[----:B------:R-:W-:Y:S01]  /*1600*/  IMAD R2, R12, 0xc0, -R13 ;  /* 0x000000c00c027824 */ /* 0x000fe200078e0a0d */
[----:B------:R-:W-:-:S03]  /*1610*/  ULDC UR4, c[0x0][0x9dc] ;  /* 0x0002770000047ab9 */ /* 0x000fc60000000800 */
[----:B------:R-:W-:-:S04]  /*1620*/  IMAD.IADD R2, R11, 0x1, R2 ;  /* 0x000000010b027824 */ /* 0x000fc800078e0202 */
[----:B------:R-:W-:Y:S01]  /*1630*/  VIADD R3, R2, -UR4 ;  /* 0x8000000402037c36 */ /* 0x000fe20008000000 */
[----:B------:R-:W-:Y:S06]  /*1640*/  @!P1 BRA `(.L_x_1067) ;  /* 0x0000000000449947 */ /* 0x000fec0003800000 */
[----:B------:R-:W-:Y:S01]  /*1650*/  ISETP.GT.AND P0, PT, R2, -0x1, PT ;  /* 0xffffffff0200780c */ /* 0x000fe20003f04270 */
[----:B------:R-:W-:-:S12]  /*1660*/  BSSY B0, `(.L_x_1068) ;  /* 0x000000d000007945 */ /* 0x000fd80003800000 */
        /* <DEDUP_REMOVED lines=8> */
.L_x_1069:
[----:B------:R-:W-:-:S13]  /*16f0*/  ISETP.NE.AND P0, PT, R9, 0x1, PT ;  /* 0x000000010900780c */ /* 0x000fda0003f05270 */
[----:B------:R-:W1:Y:S02]  /*1700*/  @P0 LDC.64 R4, c[0x0][0x9e8] ;  /* 0x00027a00ff040b82 */ /* 0x000e640000000a00 */
[----:B-1----:R-:W-:-:S05]  /*1710*/  @P0 IMAD.HI.U32 R4, R2, R4, RZ ;  /* 0x0000000402040227 */ /* 0x002fca00078e00ff */
[----:B------:R-:W-:-:S07]  /*1720*/  @P0 SHF.R.U32.HI R2, RZ, R5, R4 ;  /* 0x00000005ff020219 */ /* 0x000fce0000011604 */
.L_x_1070:
[----:B------:R-:W-:Y:S05]  /*1730*/  BSYNC B0 ;  /* 0x0000000000007941 */ /* 0x000fea0003800000 */
.L_x_1068:
[----:B------:R-:W-:-:S05]  /*1740*/  IMAD R2, R2, R9, RZ ;  /* 0x0000000902027224 */ /* 0x000fca00078e02ff */
[----:B------:R-:W-:-:S07]  /*1750*/  VIMNMX R3, R3, R2, !PT ;  /* 0x0000000203037248 */ /* 0x000fce0007fe0100 */
.L_x_1067:
[----:B------:R-:W-:Y:S02]  /*1760*/  VIADD R0, R0, 0x9f ;  /* 0x0000009f00007836 */ /* 0x000fe40000000000 */
[----:B------:R-:W-:-:S04]  /*1770*/  IMAD.HI R2, R3, 0x66666667, RZ ;  /* 0x6666666703027827 */ /* 0x000fc800078e02ff */
[----:B------:R-:W-:Y:S01]  /*1780*/  IMAD.HI R0, R0, 0x66666667, RZ ;  /* 0x6666666700007827 */ /* 0x000fe200078e02ff */
[----:B------:R-:W-:-:S04]  /*1790*/  SHF.R.U32.HI R5, RZ, 0x1f, R2 ;  /* 0x0000001fff057819 */ /* 0x000fc80000011602 */
[----:B------:R-:W-:Y:S02]  /*17a0*/  SHF.R.U32.HI R3, RZ, 0x1f, R0 ;  /* 0x0000001fff037819 */ /* 0x000fe40000011600 */
[----:B------:R-:W-:Y:S02]  /*17b0*/  LEA.HI.SX32 R5, R2, R5, 0x1a ;  /* 0x0000000502057211 */ /* 0x000fe400078fd2ff */
[----:B------:R-:W-:Y:S02]  /*17c0*/  LEA.HI.SX32 R3, R0, R3, 0x1a ;  /* 0x0000000300037211 */ /* 0x000fe400078fd2ff */
[----:B------:R-:W-:Y:S02]  /*17d0*/  VIMNMX R5, RZ, R5, !PT ;  /* 0x00000005ff057248 */ /* 0x000fe40007fe0100 */
[----:B------:R-:W-:-:S03]  /*17e0*/  VIMNMX R3, R106, R3, PT ;  /* 0x000000036a037248 */ /* 0x000fc60003fe0100 */
[--C-:B------:R-:W-:Y:S02]  /*17f0*/  IMAD R5, R5, 0xa0, -R10.reuse ;  /* 0x000000a005057824 */ /* 0x100fe400078e0a0a */
[----:B------:R-:W-:-:S03]  /*1800*/  IMAD R3, R3, 0xa0, -R10 ;  /* 0x000000a003037824 */ /* 0x000fc600078e0a0a */
[----:B------:R-:W-:Y:S02]  /*1810*/  VIMNMX R5, RZ, R5, !PT ;  /* 0x00000005ff057248 */ /* 0x000fe40007fe0100 */
[----:B------:R-:W-:-:S03]  /*1820*/  VIMNMX R0, R3, R50, PT ;  /* 0x0000003203007248 */ /* 0x000fc60003fe0100 */
[----:B------:R-:W-:Y:S01]  /*1830*/  IMAD.WIDE.U32 R2, R5, -0x33333333, RZ ;  /* 0xcccccccd05027825 */ /* 0x000fe200078e00ff */
[----:B------:R-:W-:-:S04]  /*1840*/  ISETP.GT.AND P0, PT, R0, R5, PT ;  /* 0x000000050000720c */ /* 0x000fc80003f04270 */
[----:B------:R-:W-:-:S05]  /*1850*/  SHF.R.U32.HI R46, RZ, 0x7, R3 ;  /* 0x00000007ff2e7819 */ /* 0x000fca0000011603 */
[----:B------:R-:W-:-:S04]  /*1860*/  IMAD.MOV.U32 R51, RZ, RZ, R46 ;  /* 0x000000ffff337224 */ /* 0x000fc800078e002e */
        /* <DEDUP_REMOVED lines=24> */
[----:B01----:R-:W-:-:S07]  /*19f0*/  IMAD.MOV.U32 R13, RZ, RZ, RZ ;  /* 0x000000ffff0d7224 */ /* 0x003fce00078e00ff */
[----:B------:R-:W-:-:S07]  /*1a00*/  LEPC R20, `(.L_x_1073) ;  /* 0x000000001014794e */ /* 0x000fce0000000000 */
[----:B--2--5:R-:W-:Y:S05]  /*1a10*/  CALL.ABS.NOINC R2 ;  /* 0x0000000002007343 */ /* 0x024fea0003c00000 */
.L_x_1073:
[----:B------:R-:W-:Y:S05]  /*1a20*/  BSYNC B6 ;  /* 0x0000000000067941 */ /* 0x000fea0003800000 */
.L_x_1072:
        /* <DEDUP_REMOVED lines=20> */
.L_x_1075:
[----:B------:R-:W-:Y:S05]  /*1b70*/  BSYNC B6 ;  /* 0x0000000000067941 */ /* 0x000fea0003800000 */
.L_x_1074:
[----:B------:R-:W-:Y:S01]  /*1b80*/  ULDC.64 UR4, c[0x0][0x9f8] ;  /* 0x00027e0000047ab9 */ /* 0x000fe20000000a00 */
[----:B------:R-:W1:Y:S01]  /*1b90*/  LDC R0, c[0x0][0x428] ;  /* 0x00010a00ff007b82 */ /* 0x000e620000000800 */
[----:B------:R-:W-:Y:S01]  /*1ba0*/  ISETP.NE.U32.AND P0, PT, RZ, UR4, PT ;  /* 0x00000004ff007c0c */ /* 0x000fe2000bf05070 */
[----:B------:R-:W2:Y:S01]  /*1bb0*/  S2R R49, SR_TID.X ;  /* 0x0000000000317919 */ /* 0x000ea20000002100 */
[----:B------:R-:W-:Y:S01]  /*1bc0*/  IMAD.MOV.U32 R6, RZ, RZ, R27 ;  /* 0x000000ffff067224 */ /* 0x000fe200078e001b */
[----:B------:R-:W-:Y:S01]  /*1bd0*/  ULDC.64 UR6, c[0x0][0x320] ;  /* 0x0000c80000067ab9 */ /* 0x000fe20000000a00 */
[----:B------:R-:W-:-:S03]  /*1be0*/  ISETP.NE.AND.EX P0, PT, RZ, UR5, PT, P0 ;  /* 0x00000005ff007c0c */ /* 0x000fc6000bf05300 */
[----:B------:R-:W3:Y:S01]  /*1bf0*/  LDC.64 R38, c[0x0][0x2f0] ;  /* 0x0000bc00ff267b82 */ /* 0x000ee20000000a00 */
[----:B------:R-:W-:Y:S01]  /*1c00*/  IMAD.IADD R24, R24, 0x1, R25 ;  /* 0x0000000118187824 */ /* 0x000fe200078e0219 */
[----:B------:R-:W4:Y:S01]  /*1c10*/  LDL R14, [R1+0x54] ;  /* 0x00005400010e7983 */ /* 0x000f220000100800 */
[----:B------:R-:W-:-:S05]  /*1c20*/  ULDC.64 UR4, c[0x0][0xa08] ;  /* 0x0002820000047ab9 */ /* 0x000fca0000000a00 */
[----:B------:R-:W3:Y:S08]  /*1c30*/  LDC.64 R32, c[0x0][0x3d8] ;  /* 0x0000f600ff207b82 */ /* 0x000ef00000000a00 */
[----:B------:R-:W0:Y:S01]  /*1c40*/  @P0 LDC.64 R2, c[0x0][0x9f8] ;  /* 0x00027e00ff020b82 */ /* 0x000e220000000a00 */
[----:B-1----:R-:W-:-:S07]  /*1c50*/  ISETP.NE.AND P1, PT, R0, 0x1, PT ;  /* 0x000000010000780c */ /* 0x002fce0003f25270 */
[----:B------:R-:W1:Y:S01]  /*1c60*/  LDC R25, c[0x0][0x3d4] ;  /* 0x0000f500ff197b82 */ /* 0x000e620000000800 */
[----:B--2---:R-:W-:-:S07]  /*1c70*/  VIADD R8, R49, 0xffffff80 ;  /* 0xffffff8031087836 */ /* 0x004fce0000000000 */
[----:B------:R-:W2:Y:S01]  /*1c80*/  @P1 LDC R4, c[0x0][0x42c] ;  /* 0x00010b00ff041b82 */ /* 0x000ea20000000800 */
[----:B0-----:R-:W-:Y:S01]  /*1c90*/  @P0 IMAD.WIDE R2, R27, 0x4, R2 ;  /* 0x000000041b020825 */ /* 0x001fe200078e0202 */
[----:B------:R-:W-:-:S06]  /*1ca0*/  SHF.R.S32.HI R10, RZ, 0x1f, R24 ;  /* 0x0000001fff0a7819 */ /* 0x000fcc0000011418 */
[----:B------:R-:W0:Y:S01]  /*1cb0*/  @P1 LDC R9, c[0x0][0x430] ;  /* 0x00010c00ff091b82 */ /* 0x000e220000000800 */
[----:B------:R3:W4:Y:S01]  /*1cc0*/  @P0 LDG.E R6, desc[UR40][R2.64] ;  /* 0x0000002802060981 */ /* 0x000722000c1e1900 */
[----:B------:R-:W-:Y:S02]  /*1cd0*/  SHF.R.S32.HI R5, RZ, 0x1f, R8 ;  /* 0x0000001fff057819 */ /* 0x000fe40000011408 */
[-C--:B------:R-:W-:Y:S02]  /*1ce0*/  LEA.HI R12, R8, R8.reuse, RZ, 0x1 ;  /* 0x00000008080c7211 */ /* 0x080fe400078f08ff */
[----:B------:R-:W-:Y:S02]  /*1cf0*/  LEA.HI R5, R5, R8, RZ, 0x2 ;  /* 0x0000000805057211 */ /* 0x000fe400078f10ff */
[----:B------:R-:W1:Y:S01]  /*1d00*/  LDC.64 R20, c[0x0][0x3e8] ;  /* 0x0000fa00ff147b82 */ /* 0x000e620000000a00 */
[----:B------:R-:W-:Y:S02]  /*1d10*/  ISETP.NE.U32.AND P0, PT, RZ, UR4, PT ;  /* 0x00000004ff007c0c */ /* 0x000fe4000bf05070 */
[----:B------:R-:W-:-:S02]  /*1d20*/  SHF.R.S32.HI R7, RZ, 0x2, R5 ;  /* 0x00000002ff077819 */ /* 0x000fc40000011405 */
[----:B------:R-:W-:Y:S02]  /*1d30*/  SHF.R.S32.HI R0, RZ, 0x1f, R5 ;  /* 0x0000001fff007819 */ /* 0x000fe40000011405 */
[----:B------:R-:W-:Y:S02]  /*1d40*/  LOP3.LUT R13, R12, 0xfffffffe, RZ, 0xc0, !PT ;  /* 0xfffffffe0c0d7812 */ /* 0x000fe400078ec0ff */
[----:B------:R-:W-:-:S04]  /*1d50*/  LEA.HI R0, R0, R7, RZ, 0x2 ;  /* 0x0000000700007211 */ /* 0x000fc800078f10ff */
[----:B---3--:R-:W-:Y:S01]  /*1d60*/  LOP3.LUT R2, R0, 0xfffffffc, RZ, 0xc0, !PT ;  /* 0xfffffffc00027812 */ /* 0x008fe200078ec0ff */
[----:B------:R-:W-:-:S04]  /*1d70*/  IMAD R0, R10, R38, RZ ;  /* 0x000000260a007224 */ /* 0x000fc800078e02ff */
[----:B------:R-:W-:Y:S02]  /*1d80*/  IMAD.IADD R11, R7, 0x1, -R2 ;  /* 0x00000001070b7824 */ /* 0x000fe400078e0a02 */
[----:B------:R-:W-:Y:S02]  /*1d90*/  IMAD R5, R24, R39, R0 ;  /* 0x0000002718057224 */ /* 0x000fe400078e0200 */
[----:B------:R-:W-:Y:S02]  /*1da0*/  IMAD.MOV.U32 R7, RZ, RZ, R26 ;  /* 0x000000ffff077224 */ /* 0x000fe400078e001a */
[----:B--2---:R-:W-:Y:S02]  /*1db0*/  @P1 IMAD.HI.U32 R0, R26, R4, RZ ;  /* 0x000000041a001227 */ /* 0x004fe400078e00ff */
[----:B------:R-:W2:Y:S01]  /*1dc0*/  LDL R26, [R1+0x50] ;  /* 0x00005000011a7983 */ /* 0x000ea20000100800 */
[----:B------:R-:W-:Y:S01]  /*1dd0*/  ISETP.NE.AND.EX P0, PT, RZ, UR5, PT, P0 ;  /* 0x00000005ff007c0c */ /* 0x000fe2000bf05300 */
[C---:B------:R-:W-:Y:S01]  /*1de0*/  VIADD R48, R49.reuse, 0xffffff80 ;  /* 0xffffff8031307836 */ /* 0x040fe20000000000 */
[----:B0-----:R-:W-:Y:S01]  /*1df0*/  @P1 SHF.R.U32.HI R7, RZ, R9, R0 ;  /* 0x00000009ff071219 */ /* 0x001fe20000011600 */
[----:B------:R-:W-:Y:S01]  /*1e00*/  VIADD R27, R49, 0xffffff80 ;  /* 0xffffff80311b7836 */ /* 0x000fe20000000000 */
[----:B------:R-:W-:Y:S01]  /*1e10*/  ULDC.64 UR4, c[0x0][0x2f8] ;  /* 0x0000be0000047ab9 */ /* 0x000fe20000000a00 */
[----:B------:R-:W-:Y:S01]  /*1e20*/  IMAD.WIDE.U32 R2, R24, R38, RZ ;  /* 0x0000002618027225 */ /* 0x000fe200078e00ff */
[----:B------:R-:W-:-:S03]  /*1e30*/  SHF.R.S32.HI R0, RZ, 0x1f, R7 ;  /* 0x0000001fff007819 */ /* 0x000fc60000011407 */
[----:B------:R-:W-:Y:S01]  /*1e40*/  IMAD.IADD R13, R8, 0x1, -R13 ;  /* 0x00000001080d7824 */ /* 0x000fe200078e0a0d */
[----:B------:R-:W-:Y:S01]  /*1e50*/  LEA.HI R27, R27, R48, RZ, 0x1 ;  /* 0x000000301b1b7211 */ /* 0x000fe200078f08ff */
[C---:B------:R-:W-:Y:S02]  /*1e60*/  IMAD R12, R0.reuse, UR6, RZ ;  /* 0x00000006000c7c24 */ /* 0x040fe4000f8e02ff */
[----:B------:R-:W-:Y:S02]  /*1e70*/  IMAD R8, R0, UR4, RZ ;  /* 0x0000000400087c24 */ /* 0x000fe4000f8e02ff */
[----:B------:R-:W-:Y:S01]  /*1e80*/  IMAD.IADD R3, R3, 0x1, R5 ;  /* 0x0000000103037824 */ /* 0x000fe200078e0205 */
[----:B------:R-:W-:Y:S01]  /*1e90*/  SHF.R.S32.HI R27, RZ, 0x1, R27 ;  /* 0x00000001ff1b7819 */ /* 0x000fe2000001141b */
[C---:B------:R-:W-:Y:S02]  /*1ea0*/  IMAD R9, R7.reuse, UR5, R8 ;  /* 0x0000000507097c24 */ /* 0x040fe4000f8e0208 */
[----:B------:R-:W-:Y:S01]  /*1eb0*/  IMAD.WIDE.U32 R2, R7, UR4, R2 ;  /* 0x0000000407027c25 */ /* 0x000fe2000f8e0002 */
[--C-:B------:R-:W-:Y:S01]  /*1ec0*/  SHF.R.S32.HI R23, RZ, 0x1f, R22.reuse ;  /* 0x0000001fff177819 */ /* 0x100fe20000011416 */
[----:B------:R-:W-:Y:S01]  /*1ed0*/  ULDC.64 UR4, c[0x0][0x300] ;  /* 0x0000c00000047ab9 */ /* 0x000fe20000000a00 */
[----:B------:R-:W-:Y:S01]  /*1ee0*/  SHF.R.S32.HI R57, RZ, 0x1f, R27 ;  /* 0x0000001fff397819 */ /* 0x000fe2000001141b */
[----:B------:R-:W-:Y:S01]  /*1ef0*/  IMAD.IADD R3, R3, 0x1, R9 ;  /* 0x0000000103037824 */ /* 0x000fe200078e0209 */
[----:B------:R-:W-:Y:S01]  /*1f00*/  LOP3.LUT P4, RZ, R11, 0x2, RZ, 0xc0, !PT ;  /* 0x000000020bff7812 */ /* 0x000fe2000788c0ff */
[----:B------:R-:W-:-:S04]  /*1f10*/  IMAD.WIDE.U32 R4, R7, UR6, R22 ;  /* 0x0000000607047c25 */ /* 0x000fc8000f8e0016 */
[----:B------:R-:W-:Y:S02]  /*1f20*/  IMAD R11, R7, UR7, R12 ;  /* 0x00000007070b7c24 */ /* 0x000fe4000f8e020c */
[----:B------:R-:W-:Y:S02]  /*1f30*/  IMAD R8, R57, R38, RZ ;  /* 0x0000002639087224 */ /* 0x000fe400078e02ff */
[----:B------:R-:W-:Y:S01]  /*1f40*/  IMAD.SHL.U32 R40, R13, 0x8, RZ ;  /* 0x000000080d287824 */ /* 0x000fe200078e00ff */
[----:B-1----:R-:W-:Y:S01]  /*1f50*/  ISETP.GE.AND P2, PT, R22, R25, PT ;  /* 0x000000191600720c */ /* 0x002fe20003f46270 */
[----:B------:R-:W-:Y:S02]  /*1f60*/  IMAD R9, R27, R39, R8 ;  /* 0x000000271b097224 */ /* 0x000fe400078e0208 */
[----:B------:R-:W-:Y:S01]  /*1f70*/  IMAD.IADD R5, R5, 0x1, R11 ;  /* 0x0000000105057824 */ /* 0x000fe200078e020b */
[----:B------:R-:W-:Y:S02]  /*1f80*/  SHF.R.S32.HI R41, RZ, 0x1f, R40 ;  /* 0x0000001fff297819 */ /* 0x000fe40000011428 */
[----:B------:R-:W-:-:S05]  /*1f90*/  SEL R11, R25, RZ, P2 ;  /* 0x000000ff190b7207 */ /* 0x000fca0001000000 */
[----:B------:R-:W-:-:S05]  /*1fa0*/  IMAD.IADD R11, R22, 0x1, R11 ;  /* 0x00000001160b7824 */ /* 0x000fca00078e020b */
[----:B------:R-:W-:-:S04]  /*1fb0*/  SHF.R.S32.HI R58, RZ, 0x1f, R11 ;  /* 0x0000001fff3a7819 */ /* 0x000fc8000001140b */
[----:B------:R-:W-:Y:S01]  /*1fc0*/  LEA.HI R58, R58, R11, RZ, 0x4 ;  /* 0x0000000b3a3a7211 */ /* 0x000fe200078f20ff */
[----:B------:R-:W-:Y:S01]  /*1fd0*/  IMAD R63, R39, 0xa0, RZ ;  /* 0x000000a0273f7824 */ /* 0x000fe200078e02ff */
[----:B------:R-:W-:Y:S01]  /*1fe0*/  LOP3.LUT R16, R16, 0xfffffffb, RZ, 0xc0, !PT ;  /* 0xfffffffb10107812 */ /* 0x000fe200078ec0ff */
[----:B------:R-:W-:Y:S01]  /*1ff0*/  IMAD R11, R33, 0xa0, RZ ;  /* 0x000000a0210b7824 */ /* 0x000fe200078e02ff */
[----:B------:R-:W-:Y:S01]  /*2000*/  SHF.R.U32.HI R61, RZ, 0x7, R49 ;  /* 0x00000007ff3d7819 */ /* 0x000fe20000011631 */
[----:B------:R-:W-:Y:S01]  /*2010*/  IMAD R65, R21, 0xa0, RZ ;  /* 0x000000a015417824 */ /* 0x000fe200078e02ff */
[----:B------:R-:W-:Y:S01]  /*2020*/  LOP3.LUT R67, R58, 0xfffffff0, RZ, 0xc0, !PT ;  /* 0xfffffff03a437812 */ /* 0x000fe200078ec0ff */
[----:B------:R-:W-:Y:S01]  /*2030*/  VIADD R82, R22, 0x20 ;  /* 0x0000002016527836 */ /* 0x000fe20000000000 */
[----:B------:R-:W-:Y:S01]  /*2040*/  @P2 LOP3.LUT R16, R16, 0x4, RZ, 0xfc, !PT ;  /* 0x0000000410102812 */ /* 0x000fe200078efcff */
[----:B------:R-:W-:Y:S01]  /*2050*/  VIADD R61, R61, 0x8 ;  /* 0x000000083d3d7836 */ /* 0x000fe20000000000 */
[----:B------:R-:W-:Y:S01]  /*2060*/  SHF.R.S32.HI R69, RZ, 0x1f, R67 ;  /* 0x0000001fff457819 */ /* 0x000fe20000011443 */
[----:B------:R-:W-:Y:S01]  /*2070*/  IMAD.SHL.U32 R62, R25, 0x2, RZ ;  /* 0x00000002193e7824 */ /* 0x000fe200078e00ff */
[----:B----4-:R-:W-:-:S04]  /*2080*/  SHF.R.S32.HI R0, RZ, 0x1f, R6 ;  /* 0x0000001fff007819 */ /* 0x010fc80000011406 */
[----:B------:R-:W-:Y:S02]  /*2090*/  SEL R0, R0, RZ, !P0 ;  /* 0x000000ff00007207 */ /* 0x000fe40004000000 */
[----:B------:R-:W-:-:S03]  /*20a0*/  SEL R43, R6, RZ, !P0 ;  /* 0x000000ff062b7207 */ /* 0x000fc60004000000 */
[----:B------:R-:W-:Y:S02]  /*20b0*/  IMAD R6, R0, UR4, RZ ;  /* 0x0000000400067c24 */ /* 0x000fe4000f8e02ff */
[----:B------:R-:W-:-:S04]  /*20c0*/  IMAD.WIDE.U32 R44, R43, UR4, R2 ;  /* 0x000000042b2c7c25 */ /* 0x000fc8000f8e0002 */
[----:B------:R-:W-:Y:S01]  /*20d0*/  IMAD R7, R43, UR5, R6 ;  /* 0x000000052b077c24 */ /* 0x000fe2000f8e0206 */
[----:B------:R-:W-:Y:S01]  /*20e0*/  ULDC.64 UR4, c[0x0][0x328] ;  /* 0x0000ca0000047ab9 */ /* 0x000fe20000000a00 */
[----:B------:R-:W-:-:S04]  /*20f0*/  IMAD.WIDE.U32 R2, R27, R38, R22 ;  /* 0x000000261b027225 */ /* 0x000fc800078e0016 */
[----:B------:R-:W-:Y:S01]  /*2100*/  IMAD R12, R0, UR4, RZ ;  /* 0x00000004000c7c24 */ /* 0x000fe2000f8e02ff */
[----:B------:R-:W-:Y:S01]  /*2110*/  IADD3 R59, P0, R44, R2, RZ ;  /* 0x000000022c3b7210 */ /* 0x000fe20007f1e0ff */
[----:B------:R-:W-:Y:S02]  /*2120*/  IMAD.IADD R0, R45, 0x1, R7 ;  /* 0x000000012d007824 */ /* 0x000fe400078e0207 */
[----:B------:R-:W-:Y:S02]  /*2130*/  IMAD R6, R57, R32, RZ ;  /* 0x0000002039067224 */ /* 0x000fe400078e02ff */
[----:B------:R-:W-:Y:S01]  /*2140*/  IMAD R71, R43, UR5, R12 ;  /* 0x000000052b477c24 */ /* 0x000fe2000f8e020c */
[----:B------:R-:W-:Y:S01]  /*2150*/  IADD3.X R56, R0, R3, R9, P0, !PT ;  /* 0x0000000300387210 */ /* 0x000fe200007fe409 */
[----:B------:R-:W-:Y:S02]  /*2160*/  IMAD R13, R27, R33, R6 ;  /* 0x000000211b0d7224 */ /* 0x000fe400078e0206 */
[----:B------:R-:W-:Y:S01]  /*2170*/  IMAD.WIDE.U32 R42, R43, UR4, R4 ;  /* 0x000000042b2a7c25 */ /* 0x000fe2000f8e0004 */
[----:B--2---:R-:W-:Y:S01]  /*2180*/  SHF.R.U32.HI R60, RZ, 0x3, R26 ;  /* 0x00000003ff3c7819 */ /* 0x004fe2000001161a */
[----:B------:R-:W-:-:S02]  /*2190*/  ULDC UR4, c[0x0][0x2e4] ;  /* 0x0000b90000047ab9 */ /* 0x000fc40000000800 */
[----:B------:R-:W-:-:S04]  /*21a0*/  IMAD.WIDE.U32 R6, R27, R32, R22 ;  /* 0x000000201b067225 */ /* 0x000fc800078e0016 */
[----:B------:R-:W-:-:S04]  /*21b0*/  IMAD.WIDE.U32 R2, R27, R32, R40 ;  /* 0x000000201b027225 */ /* 0x000fc800078e0028 */
[-C--:B------:R-:W-:Y:S02]  /*21c0*/  IMAD R4, R57, R20.reuse, RZ ;  /* 0x0000001439047224 */ /* 0x080fe400078e02ff */
[----:B------:R-:W-:Y:S02]  /*21d0*/  IMAD.IADD R7, R13, 0x1, R7 ;  /* 0x000000010d077824 */ /* 0x000fe400078e0207 */
[----:B------:R-:W-:Y:S01]  /*21e0*/  IMAD.IADD R3, R3, 0x1, R13 ;  /* 0x0000000103037824 */ /* 0x000fe200078e020d */
[----:B-----5:R-:W-:Y:S01]  /*21f0*/  SHF.R.S32.HI R13, RZ, 0x1f, R47 ;  /* 0x0000001fff0d7819 */ /* 0x020fe2000001142f */
[C---:B------:R-:W-:Y:S02]  /*2200*/  IMAD R15, R27.reuse, R21, R4 ;  /* 0x000000151b0f7224 */ /* 0x040fe400078e0204 */
[----:B------:R-:W-:-:S04]  /*2210*/  IMAD.WIDE.U32 R4, R27, R20, R40 ;  /* 0x000000141b047225 */ /* 0x000fc800078e0028 */
[----:B------:R-:W-:-:S04]  /*2220*/  IMAD.WIDE.U32 R8, R27, R20, R22 ;  /* 0x000000141b087225 */ /* 0x000fc800078e0016 */
[----:B------:R-:W-:Y:S02]  /*2230*/  IMAD.IADD R5, R5, 0x1, R15 ;  /* 0x0000000105057824 */ /* 0x000fe400078e020f */
[----:B------:R-:W-:Y:S02]  /*2240*/  IMAD R12, R13, R32, RZ ;  /* 0x000000200d0c7224 */ /* 0x000fe400078e02ff */
[----:B------:R-:W-:Y:S02]  /*2250*/  IMAD.IADD R9, R15, 0x1, R9 ;  /* 0x000000010f097824 */ /* 0x000fe400078e0209 */
[C---:B------:R-:W-:Y:S02]  /*2260*/  IMAD R15, R47.reuse, R33, R12 ;  /* 0x000000212f0f7224 */ /* 0x040fe400078e020c */
[----:B------:R-:W-:Y:S01]  /*2270*/  IMAD.WIDE.U32 R28, R47, R20, R4 ;  /* 0x000000142f1c7225 */ /* 0x000fe200078e0004 */
[----:B------:R-:W-:-:S03]  /*2280*/  LOP3.LUT R5, R26, 0x30, R58, 0xf8, !PT ;  /* 0x000000301a057812 */ /* 0x000fc600078ef83a */
[----:B------:R-:W-:Y:S01]  /*2290*/  IMAD R12, R13, R20, RZ ;  /* 0x000000140d0c7224 */ /* 0x000fe200078e02ff */
[----:B------:R-:W-:Y:S01]  /*22a0*/  LOP3.LUT R5, R5, R60, RZ, 0x3c, !PT ;  /* 0x0000003c05057212 */ /* 0x000fe200078e3cff */
[----:B------:R-:W-:Y:S01]  /*22b0*/  IMAD.WIDE.U32 R34, R47, R32, R2 ;  /* 0x000000202f227225 */ /* 0x000fe200078e0002 */
[----:B------:R-:W-:-:S03]  /*22c0*/  IADD3 R2, P0, R27, R24, RZ ;  /* 0x000000181b027210 */ /* 0x000fc60007f1e0ff */
[----:B------:R-:W-:-:S04]  /*22d0*/  IMAD.WIDE.U32 R36, R47, R32, R6 ;  /* 0x000000202f247225 */ /* 0x000fc800078e0006 */
[C---:B------:R-:W-:Y:S02]  /*22e0*/  IMAD R73, R47.reuse, R21, R12 ;  /* 0x000000152f497224 */ /* 0x040fe400078e020c */
[----:B------:R-:W-:-:S04]  /*22f0*/  IMAD.WIDE.U32 R30, R47, R20, R8 ;  /* 0x000000142f1e7225 */ /* 0x000fc800078e0008 */
[----:B------:R-:W-:-:S04]  /*2300*/  IMAD.WIDE.U32 R38, R38, 0xa0, RZ ;  /* 0x000000a026267825 */ /* 0x000fc800078e00ff */
[----:B------:R-:W-:-:S04]  /*2310*/  IMAD.WIDE.U32 R32, R32, 0xa0, RZ ;  /* 0x000000a020207825 */ /* 0x000fc800078e00ff */
[----:B------:R-:W-:Y:S01]  /*2320*/  IMAD.WIDE.U32 R20, R20, 0xa0, RZ ;  /* 0x000000a014147825 */ /* 0x000fe200078e00ff */
[----:B------:R-:W-:Y:S02]  /*2330*/  ISETP.GE.AND P3, PT, R22, UR4, PT ;  /* 0x0000000416007c0c */ /* 0x000fe4000bf66270 */
[----:B------:R-:W-:Y:S01]  /*2340*/  ISETP.GE.AND P2, PT, R82, UR4, PT ;  /* 0x0000000452007c0c */ /* 0x000fe2000bf46270 */
[----:B------:R-:W-:Y:S02]  /*2350*/  IMAD.IADD R68, R73, 0x1, R31 ;  /* 0x0000000149447824 */ /* 0x000fe400078e021f */
[----:B------:R-:W-:Y:S02]  /*2360*/  IMAD.X R3, R57, 0x1, R10, P0 ;  /* 0x0000000139037824 */ /* 0x000fe400000e060a */
[----:B------:R-:W-:Y:S02]  /*2370*/  IMAD.IADD R63, R39, 0x1, R63 ;  /* 0x00000001273f7824 */ /* 0x000fe400078e023f */
[----:B------:R-:W-:-:S02]  /*2380*/  IMAD.IADD R64, R33, 0x1, R11 ;  /* 0x0000000121407824 */ /* 0x000fc400078e020b */
[----:B------:R-:W-:Y:S02]  /*2390*/  IMAD.IADD R65, R21, 0x1, R65 ;  /* 0x0000000115417824 */ /* 0x000fe400078e0241 */
[----:B------:R-:W-:Y:S02]  /*23a0*/  IMAD.IADD R66, R15, 0x1, R37 ;  /* 0x000000010f427824 */ /* 0x000fe400078e0225 */
[----:B------:R-:W-:Y:S02]  /*23b0*/  IMAD.IADD R70, R14, 0x1, R5 ;  /* 0x000000010e467824 */ /* 0x000fe400078e0205 */
[----:B------:R-:W-:Y:S02]  /*23c0*/  IMAD.IADD R71, R43, 0x1, R71 ;  /* 0x000000012b477824 */ /* 0x000fe400078e0247 */
[----:B------:R-:W-:Y:S02]  /*23d0*/  IMAD.IADD R72, R35, 0x1, R15 ;  /* 0x0000000123487824 */ /* 0x000fe400078e020f */
[----:B------:R-:W-:-:S07]  /*23e0*/  IMAD.IADD R73, R29, 0x1, R73 ;  /* 0x000000011d497824 */ /* 0x000fce00078e0249 */
.L_x_1105:
[----:B--2---:R-:W2:Y:S01]  /*23f0*/  LDL R4, [R1+0x48] ;  /* 0x0000480001047983 */ /* 0x004ea20000100800 */
[----:B----4-:R-:W0:Y:S01]  /*2400*/  LDC.64 R48, c[0x0][0x2d8] ;  /* 0x0000b600ff307b82 */ /* 0x010e220000000a00 */
[----:B------:R-:W-:Y:S01]  /*2410*/  VIADD R51, R51, 0xffffffff ;  /* 0xffffffff33337836 */ /* 0x000fe20000000000 */
[----:B------:R-:W-:Y:S01]  /*2420*/  LOP3.LUT R16, R16, 0xfffffffd, RZ, 0xc0, !PT ;  /* 0xfffffffd10107812 */ /* 0x000fe200078ec0ff */
[----:B------:R-:W-:Y:S05]  /*2430*/  YIELD ;  /* 0x0000000000007946 */ /* 0x000fea0003800000 */
[----:B------:R-:W1:Y:S01]  /*2440*/  LDC R27, c[0x0][0x3d4] ;  /* 0x0000f500ff1b7b82 */ /* 0x000e620000000800 */
[----:B------:R-:W-:Y:S01]  /*2450*/  SHF.R.S32.HI R11, RZ, 0x1f, R51 ;  /* 0x0000001fff0b7819 */ /* 0x000fe20000011433 */
[-C--:B------:R-:W-:Y:S01]  /*2460*/  IMAD R7, R63, R51.reuse, RZ ;  /* 0x000000333f077224 */ /* 0x080fe200078e02ff */
        /* <DEDUP_REMOVED lines=18> */
[-C--:B------:R-:W-:Y:S02]  /*2590*/  IMAD R7, R65, R51.reuse, RZ ;  /* 0x0000003341077224 */ /* 0x080fe400078e02ff */
[C---:B------:R-:W-:Y:S02]  /*25a0*/  IMAD R9, R11.reuse, R32, R5 ;  /* 0x000000200b097224 */ /* 0x040fe400078e0205 */
[----:B------:R-:W-:Y:S02]  /*25b0*/  IMAD R11, R11, R20, R7 ;  /* 0x000000140b0b7224 */ /* 0x000fe400078e0207 */
[----:B------:R-:W-:-:S04]  /*25c0*/  IMAD.WIDE.U32 R6, R32, R51, RZ ;  /* 0x0000003320067225 */ /* 0x000fc800078e00ff */
[----:B------:R-:W-:-:S04]  /*25d0*/  IMAD.WIDE.U32 R4, R20, R51, RZ ;  /* 0x0000003314047225 */ /* 0x000fc800078e00ff */
[----:B------:R-:W-:Y:S02]  /*25e0*/  IMAD.IADD R55, R7, 0x1, R9 ;  /* 0x0000000107377824 */ /* 0x000fe400078e0209 */
[----:B------:R-:W-:Y:S01]  /*25f0*/  IMAD.IADD R26, R5, 0x1, R11 ;  /* 0x00000001051a7824 */ /* 0x000fe200078e020b */
[----:B------:R-:W-:Y:S06]  /*2600*/  @!P0 BRA `(.L_x_1078) ;  /* 0x0000001000508947 */ /* 0x000fec0003800000 */
[----:B------:R-:W0:Y:S01]  /*2610*/  S2R R8, SR_TID.X ;  /* 0x0000000000087919 */ /* 0x000e220000002100 */
[----:B------:R-:W-:Y:S01]  /*2620*/  BSSY B1, `(.L_x_1079) ;  /* 0x000001c000017945 */ /* 0x000fe20003800000 */
[----:B------:R-:W-:Y:S01]  /*2630*/  CS2R R14, SRZ ;  /* 0x00000000000e7805 */ /* 0x000fe2000001ff00 */
[C---:B0-----:R-:W-:Y:S02]  /*2640*/  VIADD R24, R8.reuse, 0xffffff80 ;  /* 0xffffff8008187836 */ /* 0x041fe40000000000 */
[----:B------:R-:W-:Y:S02]  /*2650*/  VIADD R10, R8, 0xffffff80 ;  /* 0xffffff80080a7836 */ /* 0x000fe40000000000 */
[----:B------:R-:W-:-:S03]  /*2660*/  IMAD R8, R51, -0xa0, R50 ;  /* 0xffffff6033087824 */ /* 0x000fc600078e0232 */
[----:B------:R-:W-:Y:S02]  /*2670*/  LEA.HI R10, R10, R24, RZ, 0x1 ;  /* 0x000000180a0a7211 */ /* 0x000fe400078f08ff */
[----:B------:R-:W-:Y:S02]  /*2680*/  CS2R R24, SRZ ;  /* 0x0000000000187805 */ /* 0x000fe4000001ff00 */
[----:B------:R-:W-:Y:S02]  /*2690*/  VIMNMX R8, R8, 0xa0, PT ;  /* 0x000000a008087848 */ /* 0x000fe40003fe0100 */
[----:B------:R-:W-:-:S04]  /*26a0*/  SHF.R.S32.HI R10, RZ, 0x1, R10 ;  /* 0x00000001ff0a7819 */ /* 0x000fc8000001140a */
[----:B------:R-:W-:Y:S02]  /*26b0*/  ISETP.GE.AND P1, PT, R10, R8, PT ;  /* 0x000000080a00720c */ /* 0x000fe40003f26270 */
[----:B------:R-:W-:Y:S02]  /*26c0*/  CS2R R10, SRZ ;  /* 0x00000000000a7805 */ /* 0x000fe4000001ff00 */
[----:B------:R-:W-:-:S09]  /*26d0*/  CS2R R8, SRZ ;  /* 0x0000000000087805 */ /* 0x000fd2000001ff00 */
        /* <DEDUP_REMOVED lines=16> */
.L_x_1080:
[----:B------:R-:W-:Y:S05]  /*27e0*/  BSYNC B1 ;  /* 0x0000000000017941 */ /* 0x000fea0003800000 */
.L_x_1079:
[----:B0-----:R-:W2:Y:S01]  /*27f0*/  LDL R4, [R1+0x10] ;  /* 0x0000100001047983 */ /* 0x001ea20000100800 */
[----:B-----5:R-:W-:Y:S02]  /*2800*/  IMAD.MOV.U32 R26, RZ, RZ, R10 ;  /* 0x000000ffff1a7224 */ /* 0x020fe400078e000a */
[----:B------:R-:W-:Y:S02]  /*2810*/  IMAD.MOV.U32 R81, RZ, RZ, R14 ;  /* 0x000000ffff517224 */ /* 0x000fe400078e000e */
[----:B------:R-:W-:Y:S02]  /*2820*/  IMAD.MOV.U32 R48, RZ, RZ, R8 ;  /* 0x000000ffff307224 */ /* 0x000fe400078e0008 */
[----:B------:R-:W-:Y:S01]  /*2830*/  IMAD.MOV.U32 R83, RZ, RZ, R24 ;  /* 0x000000ffff537224 */ /* 0x000fe200078e0018 */
[----:B--2---:R-:W-:-:S13]  /*2840*/  ISETP.NE.AND P0, PT, R4, 0x3, PT ;  /* 0x000000030400780c */ /* 0x004fda0003f05270 */
[----:B------:R-:W-:Y:S05]  /*2850*/  @!P0 BRA `(.L_x_1081) ;  /* 0x0000000000048947 */ /* 0x000fea0003800000 */
[----:B------:R-:W-:Y:S01]  /*2860*/  BPT.TRAP 0x1 ;  /* 0x000000040000795c */ /* 0x000fe20000300000 */
.L_x_1081:
[----:B------:R-:W2:Y:S01]  /*2870*/  LDL R4, [R1+0x1c] ;  /* 0x00001c0001047983 */ /* 0x000ea20000100800 */
[----:B------:R-:W-:Y:S01]  /*2880*/  IMAD R74, R157, 0x8, R18 ;  /* 0x000000089d4a7824 */ /* 0x000fe200078e0212 */
[----:B------:R-:W-:Y:S01]  /*2890*/  BSSY B1, `(.L_x_1082) ;  /* 0x0000004000017945 */ /* 0x000fe20003800000 */
[----:B--2---:R-:W-:-:S04]  /*28a0*/  SHF.L.U32 R77, R4, 0x1f, RZ ;  /* 0x0000001f044d7819 */ /* 0x004fc800000006ff */
[----:B------:R-:W0:Y:S02]  /*28b0*/  SYNCS.PHASECHK.TRANS64.TRYWAIT P5, [R74+URZ+0x13290], R77 ;  /* 0x0132904d4a0075a7 */ /* 0x000e2400080a017f */
[----:B0-----:R-:W-:Y:S05]  /*28c0*/  @!P5 BRA `(.L_x_1083) ;  /* 0x000001d00034d947 */ /* 0x001fea0003800000 */
.L_x_1388:
[----:B------:R-:W-:Y:S05]  /*28d0*/  BSYNC B1 ;  /* 0x0000000000017941 */ /* 0x000fea0003800000 */
.L_x_1082:
[----:B------:R-:W-:Y:S05]  /*28e0*/  @P1 BRA `(.L_x_1084) ;  /* 0x0000002000941947 */ /* 0x000fea0003800000 */
[----:B------:R-:W-:Y:S04]  /*28f0*/  BSSY B1, `(.L_x_1085) ;  /* 0x000006f000017945 */ /* 0x000fe80003800000 */
[----:B------:R-:W-:Y:S05]  /*2900*/  @P3 BRA `(.L_x_1086) ;  /* 0x0000000400b43947 */ /* 0x000fea0003800000 */
[----:B------:R1:W2:Y:S01]  /*2910*/  LDS.128 R4, [R76+0xe000] ;  /* 0x00e000004c047984 */ /* 0x0002a20000000c00 */
[----:B------:R-:W-:Y:S01]  /*2920*/  ISETP.GE.AND P5, PT, R40, R27, PT ;  /* 0x0000001b2800720c */ /* 0x000fe20003fa6270 */
[----:B------:R-:W-:-:S12]  /*2930*/  BSSY B2, `(.L_x_1087) ;  /* 0x0000069000027945 */ /* 0x000fd80003800000 */
[----:B-1----:R-:W-:Y:S05]  /*2940*/  @P5 BRA `(.L_x_1088) ;  /* 0x00000004009c5947 */ /* 0x002fea0003800000 */
[----:B------:R-:W-:Y:S02]  /*2950*/  SHF.R.U32.HI R53, RZ, 0x8, R15 ;  /* 0x00000008ff357819 */ /* 0x000fe4000001160f */
[----:B------:R-:W-:Y:S02]  /*2960*/  SHF.R.U32.HI R14, RZ, 0x8, R25 ;  /* 0x00000008ff0e7819 */ /* 0x000fe40000011619 */
[----:B------:R-:W-:Y:S02]  /*2970*/  SHF.R.U32.HI R54, RZ, 0x10, R15 ;  /* 0x00000010ff367819 */ /* 0x000fe4000001160f */
[----:B------:R-:W-:Y:S01]  /*2980*/  LOP3.LUT R24, R15, 0xff0000ff, RZ, 0xc0, !PT ;  /* 0xff0000ff0f187812 */ /* 0x000fe200078ec0ff */
[----:B------:R-:W-:Y:S01]  /*2990*/  IMAD.SHL.U32 R15, R53, 0x100, RZ ;  /* 0x00000100350f7824 */ /* 0x000fe200078e00ff */
[----:B------:R-:W-:Y:S02]  /*29a0*/  SHF.R.U32.HI R49, RZ, 0x10, R25 ;  /* 0x00000010ff317819 */ /* 0x000fe40000011619 */
[----:B------:R-:W-:Y:S01]  /*29b0*/  LOP3.LUT R52, R25, 0xff0000ff, RZ, 0xc0, !PT ;  /* 0xff0000ff19347812 */ /* 0x000fe200078ec0ff */
[----:B------:R-:W-:Y:S01]  /*29c0*/  IMAD.SHL.U32 R25, R14, 0x100, RZ ;  /* 0x000001000e197824 */ /* 0x000fe200078e00ff */
[----:B------:R-:W-:Y:S01]  /*29d0*/  LOP3.LUT R24, R24, 0xff00, R15, 0xf8, !PT ;  /* 0x0000ff0018187812 */ /* 0x000fe200078ef80f */
[----:B--2---:R-:W-:Y:S01]  /*29e0*/  IMAD.MOV.U32 R14, RZ, RZ, R4 ;  /* 0x000000ffff0e7224 */ /* 0x004fe200078e0004 */
        /* <DEDUP_REMOVED lines=15> */
[C---:B------:R-:W-:Y:S01]  /*2ae0*/  FMUL.FTZ R80, R4.reuse, R54 ;  /* 0x0000003604507220 */ /* 0x040fe20000410000 */
[--C-:B------:R-:W-:Y:S01]  /*2af0*/  HADD2.F32 R25, -RZ, R5.reuse.H1_H1 ;  /* 0x30000005ff197230 */ /* 0x100fe20000004100 */
[----:B------:R-:W-:Y:S01]  /*2b00*/  F2FP.F16.E4M3.UNPACK_B R54, R83 ;  /* 0x00000053ff36723e */ /* 0x000fe200020006ff */
[----:B------:R-:W-:Y:S02]  /*2b10*/  HADD2.F32 R24, -RZ, R5.H0_H0 ;  /* 0x20000005ff187230 */ /* 0x000fe40000004100 */
[-C--:B------:R-:W-:Y:S01]  /*2b20*/  FFMA.FTZ R4, R4, R52.reuse, -R79 ;  /* 0x0000003404047223 */ /* 0x080fe2000001084f */
[----:B------:R-:W-:Y:S02]  /*2b30*/  HADD2.F32 R49, -RZ, R49.H1_H1 ;  /* 0x30000031ff317230 */ /* 0x000fe40000004100 */
[----:B------:R-:W-:Y:S01]  /*2b40*/  FFMA.FTZ R5, R15, R52, R80 ;  /* 0x000000340f057223 */ /* 0x000fe20000010050 */
[CC--:B------:R-:W-:Y:S01]  /*2b50*/  FMUL.FTZ R79, R25.reuse, R55.reuse ;  /* 0x00000037194f7220 */ /* 0x0c0fe20000410000 */
[C---:B------:R-:W-:Y:S01]  /*2b60*/  FMUL.FTZ R84, R24.reuse, R55 ;  /* 0x0000003718547220 */ /* 0x040fe20000410000 */
[-C--:B------:R-:W-:Y:S01]  /*2b70*/  F2FP.F16.E4M3.UNPACK_B R15, R14.reuse.H1 ;  /* 0x0000000eff0f723e */ /* 0x080fe200030006ff */
[----:B------:R-:W-:Y:S01]  /*2b80*/  HADD2.F32 R55, -RZ, R54.H1_H1 ;  /* 0x30000036ff377230 */ /* 0x000fe20000004100 */
[----:B------:R-:W-:Y:S01]  /*2b90*/  F2FP.F16.E4M3.UNPACK_B R14, R14 ;  /* 0x0000000eff0e723e */ /* 0x000fe200020006ff */
[-C--:B------:R-:W-:Y:S01]  /*2ba0*/  FFMA.FTZ R83, R24, R49.reuse, -R79 ;  /* 0x0000003118537223 */ /* 0x080fe2000001084f */
[----:B------:R-:W-:Y:S01]  /*2bb0*/  FFMA.FTZ R86, R25, R49, R84 ;  /* 0x0000003119567223 */ /* 0x000fe20000010054 */
[----:B------:R-:W-:Y:S01]  /*2bc0*/  F2FP.F16.E4M3.UNPACK_B R49, R81 ;  /* 0x00000051ff31723e */ /* 0x000fe200020006ff */
[----:B------:R-:W-:-:S02]  /*2bd0*/  HADD2.F32 R24, -RZ, R15.H0_H0 ;  /* 0x2000000fff187230 */ /* 0x000fc40000004100 */
[----:B------:R-:W-:Y:S01]  /*2be0*/  HADD2.F32 R25, -RZ, R15.H1_H1 ;  /* 0x3000000fff197230 */ /* 0x000fe20000004100 */
[----:B------:R-:W-:Y:S01]  /*2bf0*/  F2FP.SATFINITE.E4M3.F32.PACK_AB_MERGE_C R87, R86, R83, RZ ;  /* 0x000000535657723e */ /* 0x000fe200048070ff */
[----:B------:R-:W-:Y:S02]  /*2c00*/  HADD2.F32 R15, -RZ, R14.H0_H0 ;  /* 0x2000000eff0f7230 */ /* 0x000fe40000004100 */
[-C--:B------:R-:W-:Y:S01]  /*2c10*/  FMUL.FTZ R84, R24, R55.reuse ;  /* 0x0000003718547220 */ /* 0x080fe20000410000 */
[----:B------:R-:W-:Y:S02]  /*2c20*/  HADD2.F32 R54, -RZ, R54.H0_H0 ;  /* 0x20000036ff367230 */ /* 0x000fe40000004100 */
[----:B------:R-:W-:Y:S01]  /*2c30*/  FMUL.FTZ R79, R25, R55 ;  /* 0x00000037194f7220 */ /* 0x000fe20000410000 */
[----:B------:R-:W-:Y:S01]  /*2c40*/  HADD2.F32 R14, -RZ, R14.H1_H1 ;  /* 0x3000000eff0e7230 */ /* 0x000fe20000004100 */
[----:B------:R-:W-:Y:S01]  /*2c50*/  F2FP.SATFINITE.E4M3.F32.PACK_AB_MERGE_C R5, R5, R4, R87 ;  /* 0x000000040505723e */ /* 0x000fe20004807057 */
[----:B------:R-:W-:-:S02]  /*2c60*/  HADD2.F32 R52, -RZ, R49.H1_H1 ;  /* 0x30000031ff347230 */ /* 0x000fc40000004100 */
[-C--:B------:R-:W-:Y:S01]  /*2c70*/  FMUL.FTZ R55, R15, R54.reuse ;  /* 0x000000360f377220 */ /* 0x080fe20000410000 */
[----:B------:R-:W-:Y:S02]  /*2c80*/  HADD2.F32 R49, -RZ, R49.H0_H0 ;  /* 0x20000031ff317230 */ /* 0x000fe40000004100 */
[----:B------:R-:W-:Y:S01]  /*2c90*/  FMUL.FTZ R80, R14, R54 ;  /* 0x000000360e507220 */ /* 0x000fe20000410000 */
[----:B------:R-:W-:Y:S01]  /*2ca0*/  F2FP.F16.E4M3.UNPACK_B R54, R78.H1 ;  /* 0x0000004eff36723e */ /* 0x000fe200030006ff */
[-C--:B------:R-:W-:Y:S01]  /*2cb0*/  FFMA.FTZ R79, R24, R52.reuse, -R79 ;  /* 0x00000034184f7223 */ /* 0x080fe2000001084f */
[----:B------:R-:W-:Y:S01]  /*2cc0*/  FFMA.FTZ R84, R25, R52, R84 ;  /* 0x0000003419547223 */ /* 0x000fe20000010054 */
[----:B------:R-:W-:Y:S01]  /*2cd0*/  FFMA.FTZ R80, R15, R49, -R80 ;  /* 0x000000310f507223 */ /* 0x000fe20000010850 */
[----:B------:R-:W-:Y:S01]  /*2ce0*/  F2FP.F16.E4M3.UNPACK_B R15, R7.H1 ;  /* 0x00000007ff0f723e */ /* 0x000fe200030006ff */
[----:B------:R-:W-:Y:S01]  /*2cf0*/  FFMA.FTZ R81, R14, R49, R55 ;  /* 0x000000310e517223 */ /* 0x000fe20000010037 */
[----:B------:R-:W-:-:S02]  /*2d00*/  F2FP.F16.E4M3.UNPACK_B R49, R53.H1 ;  /* 0x00000035ff31723e */ /* 0x000fc400030006ff */
[----:B------:R-:W-:Y:S01]  /*2d10*/  F2FP.SATFINITE.E4M3.F32.PACK_AB_MERGE_C R85, R84, R79, RZ ;  /* 0x0000004f5455723e */ /* 0x000fe200048070ff */
[--C-:B------:R-:W-:Y:S01]  /*2d20*/  HADD2.F32 R25, -RZ, R15.reuse.H1_H1 ;  /* 0x3000000fff197230 */ /* 0x100fe20000004100 */
[----:B------:R-:W-:Y:S01]  /*2d30*/  F2FP.F16.E4M3.UNPACK_B R14, R6.H1 ;  /* 0x00000006ff0e723e */ /* 0x000fe200030006ff */
[----:B------:R-:W-:Y:S01]  /*2d40*/  HADD2.F32 R79, -RZ, R54.H1_H1 ;  /* 0x30000036ff4f7230 */ /* 0x000fe20000004100 */
[----:B------:R-:W-:Y:S01]  /*2d50*/  F2FP.F16.E4M3.UNPACK_B R78, R78 ;  /* 0x0000004eff4e723e */ /* 0x000fe200020006ff */
[----:B------:R-:W-:Y:S01]  /*2d60*/  HADD2.F32 R24, -RZ, R15.H0_H0 ;  /* 0x2000000fff187230 */ /* 0x000fe20000004100 */
[----:B------:R-:W-:Y:S01]  /*2d70*/  F2FP.F16.E4M3.UNPACK_B R53, R53 ;  /* 0x00000035ff35723e */ /* 0x000fe200020006ff */
[----:B------:R-:W-:Y:S02]  /*2d80*/  HADD2.F32 R52, -RZ, R49.H1_H1 ;  /* 0x30000031ff347230 */ /* 0x000fe40000004100 */
[----:B------:R-:W-:Y:S01]  /*2d90*/  FMUL.FTZ R83, R25, R79 ;  /* 0x0000004f19537220 */ /* 0x000fe20000410000 */
[----:B------:R-:W-:-:S02]  /*2da0*/  HADD2.F32 R15, -RZ, R14.H1_H1 ;  /* 0x3000000eff0f7230 */ /* 0x000fc40000004100 */
[C---:B------:R-:W-:Y:S01]  /*2db0*/  FMUL.FTZ R86, R24.reuse, R79 ;  /* 0x0000004f18567220 */ /* 0x040fe20000410000 */
[----:B------:R-:W-:Y:S02]  /*2dc0*/  HADD2.F32 R55, -RZ, R78.H1_H1 ;  /* 0x3000004eff377230 */ /* 0x000fe40000004100 */
[----:B------:R-:W-:Y:S01]  /*2dd0*/  FFMA.FTZ R83, R24, R52, -R83 ;  /* 0x0000003418537223 */ /* 0x000fe20000010853 */
[----:B------:R-:W-:Y:S01]  /*2de0*/  HADD2.F32 R14, -RZ, R14.H0_H0 ;  /* 0x2000000eff0e7230 */ /* 0x000fe20000004100 */
[----:B------:R-:W-:Y:S01]  /*2df0*/  F2FP.F16.E4M3.UNPACK_B R7, R7 ;  /* 0x00000007ff07723e */ /* 0x000fe200020006ff */
[----:B------:R-:W-:Y:S02]  /*2e00*/  HADD2.F32 R24, -RZ, R53.H1_H1 ;  /* 0x30000035ff187230 */ /* 0x000fe40000004100 */
[-C--:B------:R-:W-:Y:S01]  /*2e10*/  FMUL.FTZ R79, R15, R55.reuse ;  /* 0x000000370f4f7220 */ /* 0x080fe20000410000 */
        /* <DEDUP_REMOVED lines=10> */
[----:B------:R-:W-:Y:S02]  /*2ec0*/  HADD2.F32 R6, -RZ, R6.H1_H1 ;  /* 0x30000006ff067230 */ /* 0x000fe40000004100 */
[----:B------:R-:W-:Y:S01]  /*2ed0*/  FMUL.FTZ R55, R15, R54 ;  /* 0x000000360f377220 */ /* 0x000fe20000410000 */
[----:B------:R-:W-:-:S02]  /*2ee0*/  HADD2.F32 R78, -RZ, R78.H0_H0 ;  /* 0x2000004eff4e7230 */ /* 0x000fc40000004100 */
[----:B------:R-:W-:Y:S01]  /*2ef0*/  FMUL.FTZ R54, R14, R54 ;  /* 0x000000360e367220 */ /* 0x000fe20000410000 */
[----:B------:R-:W-:Y:S01]  /*2f00*/  HADD2.F32 R49, -RZ, R49.H0_H0 ;  /* 0x20000031ff317230 */ /* 0x000fe20000004100 */
[----:B------:R-:W-:Y:S01]  /*2f10*/  F2FP.SATFINITE.E4M3.F32.PACK_AB_MERGE_C R79, R84, R79, RZ ;  /* 0x0000004f544f723e */ /* 0x000fe200048070ff */
[----:B------:R-:W-:Y:S02]  /*2f20*/  HADD2.F32 R53, -RZ, R53.H0_H0 ;  /* 0x20000035ff357230 */ /* 0x000fe40000004100 */
[-C--:B------:R-:W-:Y:S01]  /*2f30*/  FMUL.FTZ R24, R6, R78.reuse ;  /* 0x0000004e06187220 */ /* 0x080fe20000410000 */
[----:B------:R-:W-:Y:S01]  /*2f40*/  FMUL.FTZ R25, R7, R78 ;  /* 0x0000004e07197220 */ /* 0x000fe20000410000 */
[-C--:B------:R-:W-:Y:S01]  /*2f50*/  FFMA.FTZ R55, R14, R49.reuse, -R55 ;  /* 0x000000310e377223 */ /* 0x080fe20000010837 */
[----:B------:R-:W-:Y:S01]  /*2f60*/  FFMA.FTZ R54, R15, R49, R54 ;  /* 0x000000310f367223 */ /* 0x000fe20000010036 */
[-C--:B------:R-:W-:Y:S01]  /*2f70*/  FFMA.FTZ R24, R7, R53.reuse, -R24 ;  /* 0x0000003507187223 */ /* 0x080fe20000010818 */
[----:B------:R-:W-:Y:S01]  /*2f80*/  FFMA.FTZ R25, R6, R53, R25 ;  /* 0x0000003506197223 */ /* 0x000fe20000010019 */
[----:B------:R-:W-:-:S04]  /*2f90*/  F2FP.SATFINITE.E4M3.F32.PACK_AB_MERGE_C R83, R86, R83, RZ ;  /* 0x000000535653723e */ /* 0x000fc800048070ff */
[----:B------:R-:W-:Y:S02]  /*2fa0*/  F2FP.SATFINITE.E4M3.F32.PACK_AB_MERGE_C R6, R25, R24, R79 ;  /* 0x000000181906723e */ /* 0x000fe4000480704f */
[----:B------:R-:W-:-:S07]  /*2fb0*/  F2FP.SATFINITE.E4M3.F32.PACK_AB_MERGE_C R7, R54, R55, R83 ;  /* 0x000000373607723e */ /* 0x000fce0004807053 */
.L_x_1088:
[----:B------:R-:W-:Y:S05]  /*2fc0*/  BSYNC B2 ;  /* 0x0000000000027941 */ /* 0x000fea0003800000 */
.L_x_1087:
[----:B--2---:R1:W-:Y:S02]  /*2fd0*/  STG.E.128 desc[UR40][R12.64], R4 ;  /* 0x000000040c007986 */ /* 0x0043e4000c101d28 */
.L_x_1086:
[----:B------:R-:W-:Y:S05]  /*2fe0*/  BSYNC B1 ;  /* 0x0000000000017941 */ /* 0x000fea0003800000 */
.L_x_1085:
[----:B------:R-:W-:Y:S05]  /*2ff0*/  @P2 BRA `(.L_x_1084) ;  /* 0x0000001800d02947 */ /* 0x000fea0003800000 */
[----:B-1----:R-:W2:Y:S01]  /*3000*/  LDL R6, [R1+0x48] ;  /* 0x0000480001067983 */ /* 0x002ea20000100800 */
        /* <DEDUP_REMOVED lines=8> */
[----:B------:R-:W1:Y:S01]  /*3090*/  LDS.128 R4, [R4+0xe000] ;  /* 0x00e0000004047984 */ /* 0x000e620000000c00 */
        /* <DEDUP_REMOVED lines=10> */
[----:B-1----:R-:W-:Y:S01]  /*3140*/  IMAD.MOV.U32 R8, RZ, RZ, R4 ;  /* 0x000000ffff087224 */ /* 0x002fe200078e0004 */
[----:B------:R-:W-:Y:S01]  /*3150*/  F2FP.F16.E4M3.UNPACK_B R4, R5 ;  /* 0x00000005ff04723e */ /* 0x000fe200020006ff */
[----:B------:R-:W-:Y:S01]  /*3160*/  IMAD.U32 R15, R15, 0x10000, RZ ;  /* 0x000100000f0f7824 */ /* 0x000fe200078e00ff */
[----:B------:R-:W-:Y:S01]  /*3170*/  LOP3.LUT R9, R10, 0xff00, R9, 0xf8, !PT ;  /* 0x0000ff000a097812 */ /* 0x000fe200078ef809 */
[----:B------:R-:W-:Y:S01]  /*3180*/  IMAD.U32 R10, R24, 0x10000, RZ ;  /* 0x00010000180a7824 */ /* 0x000fe200078e00ff */
[----:B------:R-:W-:-:S02]  /*3190*/  F2FP.F16.E4M3.UNPACK_B R11, R48.H1 ;  /* 0x00000030ff0b723e */ /* 0x000fc400030006ff */
[----:B------:R-:W-:Y:S02]  /*31a0*/  LOP3.LUT R49, R14, 0xff0000, R15, 0xf8, !PT ;  /* 0x00ff00000e317812 */ /* 0x000fe400078ef80f */
[----:B------:R-:W-:Y:S01]  /*31b0*/  LOP3.LUT R24, R9, 0xff0000, R10, 0xf8, !PT ;  /* 0x00ff000009187812 */ /* 0x000fe200078ef80a */
[--C-:B------:R-:W-:Y:S01]  /*31c0*/  HADD2.F32 R9, -RZ, R4.reuse.H1_H1 ;  /* 0x30000004ff097230 */ /* 0x100fe20000004100 */
[----:B------:R-:W-:Y:S01]  /*31d0*/  F2FP.F16.E4M3.UNPACK_B R14, R26.H1 ;  /* 0x0000001aff0e723e */ /* 0x000fe200030006ff */
[--C-:B------:R-:W-:Y:S01]  /*31e0*/  HADD2.F32 R25, -RZ, R11.reuse.H0_H0 ;  /* 0x2000000bff197230 */ /* 0x100fe20000004100 */
[----:B------:R-:W-:Y:S01]  /*31f0*/  F2FP.F16.E4M3.UNPACK_B R5, R5.H1 ;  /* 0x00000005ff05723e */ /* 0x000fe200030006ff */
[----:B------:R-:W-:Y:S01]  /*3200*/  HADD2.F32 R4, -RZ, R4.H0_H0 ;  /* 0x20000004ff047230 */ /* 0x000fe20000004100 */
[----:B------:R-:W-:Y:S01]  /*3210*/  F2FP.F16.E4M3.UNPACK_B R48, R48 ;  /* 0x00000030ff30723e */ /* 0x000fe200020006ff */
        /* <DEDUP_REMOVED lines=16> */
[----:B------:R-:W-:-:S02]  /*3320*/  HADD2.F32 R15, -RZ, R48.H1_H1 ;  /* 0x30000030ff0f7230 */ /* 0x000fc40000004100 */
[--C-:B------:R-:W-:Y:S02]  /*3330*/  HADD2.F32 R10, -RZ, R9.reuse.H0_H0 ;  /* 0x20000009ff0a7230 */ /* 0x100fe40000004100 */
[----:B------:R-:W-:Y:S01]  /*3340*/  HADD2.F32 R11, -RZ, R9.H1_H1 ;  /* 0x30000009ff0b7230 */ /* 0x000fe20000004100 */
[----:B------:R-:W-:Y:S01]  /*3350*/  F2FP.SATFINITE.E4M3.F32.PACK_AB_MERGE_C R79, R78, R27, RZ ;  /* 0x0000001b4e4f723e */ /* 0x000fe200048070ff */
        /* <DEDUP_REMOVED lines=60> */
.L_x_1090:
[----:B------:R-:W-:Y:S05]  /*3720*/  BSYNC B1 ;  /* 0x0000000000017941 */ /* 0x000fea0003800000 */
.L_x_1089:
[----:B-1----:R2:W-:Y:S01]  /*3730*/  STG.E.128 desc[UR40][R12.64+0x20], R4 ;  /* 0x000020040c007986 */ /* 0x0025e2000c101d28 */
[----:B------:R-:W-:Y:S05]  /*3740*/  BRA `(.L_x_1084) ;  /* 0x0000001000fc7947 */ /* 0x000fea0003800000 */
.L_x_1078:
[----:B------:R-:W0:Y:S01]  /*3750*/  S2R R5, SR_TID.X ;  /* 0x0000000000057919 */ /* 0x000e220000002100 */
[----:B------:R-:W2:Y:S01]  /*3760*/  LDL R52, [R1+0x10] ;  /* 0x0000100001347983 */ /* 0x000ea20000100800 */
[C---:B0-----:R-:W-:Y:S02]  /*3770*/  VIADD R9, R5.reuse, 0xffffff80 ;  /* 0xffffff8005097836 */ /* 0x041fe40000000000 */
[----:B------:R-:W-:Y:S02]  /*3780*/  VIADD R8, R5, 0xffffff80 ;  /* 0xffffff8005087836 */ /* 0x000fe40000000000 */
[----:B------:R-:W-:-:S03]  /*3790*/  IMAD R5, R51, -0xa0, R50 ;  /* 0xffffff6033057824 */ /* 0x000fc600078e0232 */
[----:B------:R-:W-:Y:S02]  /*37a0*/  LEA.HI R8, R8, R9, RZ, 0x1 ;  /* 0x0000000908087211 */ /* 0x000fe400078f08ff */
[----:B------:R-:W-:Y:S02]  /*37b0*/  VIMNMX R5, R5, 0xa0, PT ;  /* 0x000000a005057848 */ /* 0x000fe40003fe0100 */
[----:B------:R-:W-:-:S04]  /*37c0*/  SHF.R.S32.HI R8, RZ, 0x1, R8 ;  /* 0x00000001ff087819 */ /* 0x000fc80000011408 */
[----:B------:R-:W-:-:S04]  /*37d0*/  ISETP.GE.AND P1, PT, R8, R5, PT ;  /* 0x000000050800720c */ /* 0x000fc80003f26270 */
[----:B------:R-:W-:-:S13]  /*37e0*/  ISETP.GE.OR P0, PT, R22, R27, P1 ;  /* 0x0000001b1600720c */ /* 0x000fda0000f06670 */
[----:B------:R-:W0:Y:S08]  /*37f0*/  @!P0 LDC.64 R12, c[0x0][0x3c8] ;  /* 0x0000f200ff0c8b82 */ /* 0x000e300000000a00 */
[----:B------:R-:W1:Y:S01]  /*3800*/  @!P0 LDC.64 R24, c[0x0][0x3e0] ;  /* 0x0000f800ff188b82 */ /* 0x000e620000000a00 */
[----:B------:R-:W-:Y:S02]  /*3810*/  CS2R R10, SRZ ;  /* 0x00000000000a7805 */ /* 0x000fe4000001ff00 */
[----:B------:R-:W-:-:S02]  /*3820*/  CS2R R8, SRZ ;  /* 0x0000000000087805 */ /* 0x000fc4000001ff00 */
[----:B0-----:R-:W-:-:S04]  /*3830*/  @!P0 IADD3 R12, P5, P6, R36, R12, R6 ;  /* 0x0000000c240c8210 */ /* 0x001fc80007ebe006 */
[----:B------:R-:W-:Y:S02]  /*3840*/  @!P0 IADD3.X R13, R66, R13, R55, P5, P6 ;  /* 0x0000000d420d8210 */ /* 0x000fe40002fec437 */
[----:B------:R-:W-:Y:S02]  /*3850*/  CS2R R6, SRZ ;  /* 0x0000000000067805 */ /* 0x000fe4000001ff00 */
[----:B-1----:R-:W-:Y:S02]  /*3860*/  @!P0 IADD3 R24, P5, P6, R30, R24, R4 ;  /* 0x000000181e188210 */ /* 0x002fe40007ebe004 */
[----:B------:R-:W-:Y:S02]  /*3870*/  CS2R R4, SRZ ;  /* 0x0000000000047805 */ /* 0x000fe4000001ff00 */
[----:B------:R-:W-:-:S04]  /*3880*/  @!P0 IADD3.X R25, R68, R25, R26, P5, P6 ;  /* 0x0000001944198210 */ /* 0x000fc80002fec41a */
[----:B------:R-:W3:Y:S04]  /*3890*/  @!P0 LDG.E.128 R4, desc[UR40][R12.64] ;  /* 0x000000280c048981 */ /* 0x000ee8000c1e1d00 */
[----:B------:R-:W4:Y:S01]  /*38a0*/  @!P0 LDG.E.128 R8, desc[UR40][R24.64] ;  /* 0x0000002818088981 */ /* 0x000f22000c1e1d00 */
[----:B------:R-:W-:Y:S02]  /*38b0*/  ISETP.GE.AND P0, PT, R22, R27, PT ;  /* 0x0000001b1600720c */ /* 0x000fe40003f06270 */
[----:B------:R-:W-:-:S11]  /*38c0*/  LOP3.LUT R16, R16, 0xfffffffe, RZ, 0xc0, !PT ;  /* 0xfffffffe10107812 */ /* 0x000fd600078ec0ff */
[----:B------:R-:W-:Y:S02]  /*38d0*/  @P0 LOP3.LUT R16, R16, 0x1, RZ, 0xfc, !PT ;  /* 0x0000000110100812 */ /* 0x000fe400078efcff */
[----:B--2---:R-:W-:Y:S01]  /*38e0*/  ISETP.NE.AND P0, PT, R52, 0x3, PT ;  /* 0x000000033400780c */ /* 0x004fe20003f05270 */
[----:B---3--:R-:W-:Y:S02]  /*38f0*/  IMAD.MOV.U32 R78, RZ, RZ, R6 ;  /* 0x000000ffff4e7224 */ /* 0x008fe400078e0006 */
[----:B------:R-:W-:Y:S02]  /*3900*/  IMAD.MOV.U32 R84, RZ, RZ, R4 ;  /* 0x000000ffff547224 */ /* 0x000fe400078e0004 */
[----:B----4-:R-:W-:Y:S02]  /*3910*/  IMAD.MOV.U32 R80, RZ, RZ, R10 ;  /* 0x000000ffff507224 */ /* 0x010fe400078e000a */
[----:B------:R-:W-:-:S06]  /*3920*/  IMAD.MOV.U32 R85, RZ, RZ, R8 ;  /* 0x000000ffff557224 */ /* 0x000fcc00078e0008 */
[----:B------:R-:W-:Y:S05]  /*3930*/  @!P0 BRA `(.L_x_1091) ;  /* 0x0000000000048947 */ /* 0x000fea0003800000 */
[----:B------:R-:W-:Y:S01]  /*3940*/  BPT.TRAP 0x1 ;  /* 0x000000040000795c */ /* 0x000fe20000300000 */
.L_x_1091:
[----:B------:R-:W2:Y:S01]  /*3950*/  LDL R12, [R1+0x1c] ;  /* 0x00001c00010c7983 */ /* 0x000ea20000100800 */
[----:B------:R-:W-:Y:S01]  /*3960*/  IMAD R74, R157, 0x8, R18 ;  /* 0x000000089d4a7824 */ /* 0x000fe200078e0212 */
[----:B------:R-:W0:Y:S01]  /*3970*/  LDC R79, c[0x0][0x2e4] ;  /* 0x0000b900ff4f7b82 */ /* 0x000e220000000800 */
[----:B------:R-:W-:Y:S01]  /*3980*/  BSSY B1, `(.L_x_1092) ;  /* 0x0000004000017945 */ /* 0x000fe20003800000 */
[----:B--2---:R-:W-:-:S04]  /*3990*/  SHF.L.U32 R77, R12, 0x1f, RZ ;  /* 0x0000001f0c4d7819 */ /* 0x004fc800000006ff */
[----:B------:R-:W1:Y:S02]  /*39a0*/  SYNCS.PHASECHK.TRANS64.TRYWAIT P5, [R74+URZ+0x13290], R77 ;  /* 0x0132904d4a0075a7 */ /* 0x000e6400080a017f */
[----:B01----:R-:W-:Y:S05]  /*39b0*/  @!P5 BRA `(.L_x_1093) ;  /* 0x000001c0000cd947 */ /* 0x003fea0003800000 */
.L_x_1389:
[----:B------:R-:W-:Y:S05]  /*39c0*/  BSYNC B1 ;  /* 0x0000000000017941 */ /* 0x000fea0003800000 */
.L_x_1092:
[----:B------:R-:W1:Y:S01]  /*39d0*/  S2R R12, SR_TID.X ;  /* 0x00000000000c7919 */ /* 0x000e620000002100 */
[----:B------:R-:W-:Y:S01]  /*39e0*/  ISETP.GE.OR P5, PT, R22, R79, P1 ;  /* 0x0000004f1600720c */ /* 0x000fe20000fa6670 */
[----:B------:R-:W-:Y:S01]  /*39f0*/  ULDC.64 UR4, c[0x0][0x2f0] ;  /* 0x0000bc0000047ab9 */ /* 0x000fe20000000a00 */
[----:B------:R-:W-:Y:S02]  /*3a00*/  IMAD.MOV.U32 R52, RZ, RZ, R14 ;  /* 0x000000ffff347224 */ /* 0x000fe400078e000e */
[C---:B-1----:R-:W-:Y:S02]  /*3a10*/  VIADD R24, R12.reuse, 0xffffff80 ;  /* 0xffffff800c187836 */ /* 0x042fe40000000000 */
[----:B------:R-:W-:Y:S02]  /*3a20*/  VIADD R13, R12, 0xffffff80 ;  /* 0xffffff800c0d7836 */ /* 0x000fe40000000000 */
[----:B------:R-:W-:-:S03]  /*3a30*/  IMAD R12, R57, UR4, RZ ;  /* 0x00000004390c7c24 */ /* 0x000fc6000f8e02ff */
[----:B------:R-:W-:-:S04]  /*3a40*/  LEA.HI R13, R13, R24, RZ, 0x1 ;  /* 0x000000180d0d7211 */ /* 0x000fc800078f08ff */
[----:B------:R-:W-:-:S05]  /*3a50*/  SHF.R.S32.HI R13, RZ, 0x1, R13 ;  /* 0x00000001ff0d7819 */ /* 0x000fca000001140d */
[----:B------:R-:W-:-:S04]  /*3a60*/  IMAD.WIDE.U32 R52, R13, UR4, R52 ;  /* 0x000000040d347c25 */ /* 0x000fc8000f8e0034 */
[----:B------:R-:W-:Y:S01]  /*3a70*/  IMAD R81, R13, UR5, R12 ;  /* 0x000000050d517c24 */ /* 0x000fe2000f8e020c */
[----:B------:R-:W-:Y:S06]  /*3a80*/  @P5 BRA `(.L_x_1084) ;  /* 0x00000010002c5947 */ /* 0x000fec0003800000 */
[----:B------:R-:W2:Y:S04]  /*3a90*/  LDL R25, [R1+0x50] ;  /* 0x0000500001197983 */ /* 0x000ea80000100800 */
[----:B------:R-:W3:Y:S01]  /*3aa0*/  LDL R24, [R1+0x54] ;  /* 0x0000540001187983 */ /* 0x000ee20000100800 */
        /* <DEDUP_REMOVED lines=11> */
[----:B------:R-:W-:-:S04]  /*3b60*/  LEA.HI R12, R12, R13, RZ, 0x5 ;  /* 0x0000000d0c0c7211 */ /* 0x000fc800078f28ff */
[----:B------:R-:W-:-:S04]  /*3b70*/  SHF.R.S32.HI R13, RZ, 0x5, R12 ;  /* 0x00000005ff0d7819 */ /* 0x000fc8000001140c */
[----:B------:R-:W-:-:S05]  /*3b80*/  LEA.HI.SX32 R13, R58, R13, 0x1c ;  /* 0x0000000d3a0d7211 */ /* 0x000fca00078fe2ff */
[----:B------:R-:W-:-:S05]  /*3b90*/  IMAD.SHL.U32 R83, R13, 0x10, RZ ;  /* 0x000000100d537824 */ /* 0x000fca00078e00ff */
[----:B--2---:R-:W-:-:S04]  /*3ba0*/  LOP3.LUT R13, R25, 0x30, R83, 0xf8, !PT ;  /* 0x00000030190d7812 */ /* 0x004fc800078ef853 */
[----:B------:R-:W-:-:S05]  /*3bb0*/  LOP3.LUT R13, R13, R60, RZ, 0x3c, !PT ;  /* 0x0000003c0d0d7212 */ /* 0x000fca00078e3cff */
[----:B---3--:R-:W-:Y:S02]  /*3bc0*/  IMAD.IADD R12, R24, 0x1, R13 ;  /* 0x00000001180c7824 */ /* 0x008fe400078e020d */
[C---:B------:R-:W-:Y:S02]  /*3bd0*/  IMAD R13, R157.reuse, 0x2800, R70 ;  /* 0x000028009d0d7824 */ /* 0x040fe400078e0246 */
[----:B------:R-:W-:Y:S02]  /*3be0*/  IMAD R15, R157, 0x2800, R12 ;  /* 0x000028009d0f7824 */ /* 0x000fe400078e020c */
[C---:B------:R-:W-:Y:S02]  /*3bf0*/  IMAD.IADD R13, R18.reuse, 0x1, R13 ;  /* 0x00000001120d7824 */ /* 0x040fe400078e020d */
[----:B------:R-:W-:-:S04]  /*3c00*/  IMAD.IADD R24, R18, 0x1, R15 ;  /* 0x0000000112187824 */ /* 0x000fc800078e020f */
[----:B------:R-:W1:Y:S04]  /*3c10*/  LDS.128 R12, [R13+0xe000] ;  /* 0x00e000000d0c7984 */ /* 0x000e680000000c00 */
        /* <DEDUP_REMOVED lines=28> */
[----:B-1----:R-:W-:Y:S01]  /*3de0*/  F2FP.F16.E4M3.UNPACK_B R10, R12.H1 ;  /* 0x0000000cff0a723e */ /* 0x002fe200030006ff */
[----:B------:R-:W-:Y:S01]  /*3df0*/  HADD2.F32 R5, -RZ, R88.H0_H0 ;  /* 0x20000058ff057230 */ /* 0x000fe20000004100 */
[----:B------:R-:W-:Y:S01]  /*3e00*/  LOP3.LUT R89, R8, 0xff00, R9, 0xf8, !PT ;  /* 0x0000ff0008597812 */ /* 0x000fe200078ef809 */
[----:B------:R-:W-:Y:S01]  /*3e10*/  HADD2.F32 R9, -RZ, R11.H0_H0 ;  /* 0x2000000bff097230 */ /* 0x000fe20000004100 */
[----:B------:R-:W-:Y:S01]  /*3e20*/  F2FP.F16.E4M3.UNPACK_B R86, R84.H1 ;  /* 0x00000054ff56723e */ /* 0x000fe200030006ff */
[--C-:B------:R-:W-:Y:S01]  /*3e30*/  HADD2.F32 R8, -RZ, R10.reuse.H0_H0 ;  /* 0x2000000aff087230 */ /* 0x100fe20000004100 */
[----:B------:R-:W-:Y:S01]  /*3e40*/  LOP3.LUT R4, R7, 0xff0000, R4, 0xf8, !PT ;  /* 0x00ff000007047812 */ /* 0x000fe200078ef804 */
[----:B------:R-:W-:-:S02]  /*3e50*/  HADD2.F32 R10, -RZ, R10.H1_H1 ;  /* 0x3000000aff0a7230 */ /* 0x000fc40000004100 */
[-C--:B------:R-:W-:Y:S01]  /*3e60*/  FMUL.FTZ R93, R9, R5.reuse ;  /* 0x00000005095d7220 */ /* 0x080fe20000410000 */
[--C-:B------:R-:W-:Y:S02]  /*3e70*/  HADD2.F32 R87, -RZ, R86.reuse.H0_H0 ;  /* 0x20000056ff577230 */ /* 0x100fe40000004100 */
[C---:B------:R-:W-:Y:S01]  /*3e80*/  FMUL.FTZ R94, R8.reuse, R5 ;  /* 0x00000005085e7220 */ /* 0x040fe20000410000 */
[----:B------:R-:W-:Y:S01]  /*3e90*/  LOP3.LUT R7, R89, 0xff0000, R90, 0xf8, !PT ;  /* 0x00ff000059077812 */ /* 0x000fe200078ef85a */
[----:B------:R-:W-:Y:S01]  /*3ea0*/  HADD2.F32 R89, -RZ, R86.H1_H1 ;  /* 0x30000056ff597230 */ /* 0x000fe20000004100 */
[----:B------:R-:W-:Y:S01]  /*3eb0*/  F2FP.F16.E4M3.UNPACK_B R90, R85 ;  /* 0x00000055ff5a723e */ /* 0x000fe200020006ff */
[-C--:B------:R-:W-:Y:S01]  /*3ec0*/  FFMA.FTZ R8, R8, R87.reuse, -R93 ;  /* 0x0000005708087223 */ /* 0x080fe2000001085d */
[----:B------:R-:W-:Y:S01]  /*3ed0*/  FFMA.FTZ R9, R9, R87, R94 ;  /* 0x0000005709097223 */ /* 0x000fe2000001005e */
[----:B------:R-:W-:Y:S01]  /*3ee0*/  F2FP.F16.E4M3.UNPACK_B R87, R84 ;  /* 0x00000054ff57723e */ /* 0x000fe200020006ff */
[----:B------:R-:W-:Y:S01]  /*3ef0*/  HADD2.F32 R93, -RZ, R88.H1_H1 ;  /* 0x30000058ff5d7230 */ /* 0x000fe20000004100 */
[----:B------:R-:W-:Y:S01]  /*3f00*/  F2FP.F16.E4M3.UNPACK_B R84, R12 ;  /* 0x0000000cff54723e */ /* 0x000fe200020006ff */
[----:B------:R-:W-:Y:S01]  /*3f10*/  HADD2.F32 R86, -RZ, R11.H1_H1 ;  /* 0x3000000bff567230 */ /* 0x000fe20000004100 */
[----:B------:R-:W-:Y:S01]  /*3f20*/  LOP3.LUT R5, R91, 0xff0000, R92, 0xf8, !PT ;  /* 0x00ff00005b057812 */ /* 0x000fe200078ef85c */
[----:B------:R-:W-:Y:S01]  /*3f30*/  HADD2.F32 R91, -RZ, R90.H0_H0 ;  /* 0x2000005aff5b7230 */ /* 0x000fe20000004100 */
[----:B------:R-:W-:Y:S01]  /*3f40*/  F2FP.F16.E4M3.UNPACK_B R24, R24 ;  /* 0x00000018ff18723e */ /* 0x000fe200020006ff */
[----:B------:R-:W-:-:S02]  /*3f50*/  HADD2.F32 R12, -RZ, R84.H0_H0 ;  /* 0x20000054ff0c7230 */ /* 0x000fc40000004100 */
[-C--:B------:R-:W-:Y:S01]  /*3f60*/  FMUL.FTZ R11, R86, R93.reuse ;  /* 0x0000005d560b7220 */ /* 0x080fe20000410000 */
[C---:B------:R-:W-:Y:S01]  /*3f70*/  FMUL.FTZ R93, R10.reuse, R93 ;  /* 0x0000005d0a5d7220 */ /* 0x040fe20000410000 */
[----:B------:R-:W-:Y:S02]  /*3f80*/  HADD2.F32 R88, -RZ, R87.H0_H0 ;  /* 0x20000057ff587230 */ /* 0x000fe40000004100 */
[----:B------:R-:W-:Y:S02]  /*3f90*/  HADD2.F32 R85, -RZ, R24.H0_H0 ;  /* 0x20000018ff557230 */ /* 0x000fe40000004100 */
[-C--:B------:R-:W-:Y:S01]  /*3fa0*/  FFMA.FTZ R11, R10, R89.reuse, -R11 ;  /* 0x000000590a0b7223 */ /* 0x080fe2000001080b */
[----:B------:R-:W-:Y:S01]  /*3fb0*/  FFMA.FTZ R10, R86, R89, R93 ;  /* 0x00000059560a7223 */ /* 0x000fe2000001005d */
[-C--:B------:R-:W-:Y:S01]  /*3fc0*/  FMUL.FTZ R92, R12, R91.reuse ;  /* 0x0000005b0c5c7220 */ /* 0x080fe20000410000 */
[----:B------:R-:W-:Y:S02]  /*3fd0*/  HADD2.F32 R89, -RZ, R90.H1_H1 ;  /* 0x3000005aff597230 */ /* 0x000fe40000004100 */
[----:B------:R-:W-:Y:S01]  /*3fe0*/  FMUL.FTZ R93, R85, R91 ;  /* 0x0000005b555d7220 */ /* 0x000fe20000410000 */
[----:B------:R-:W-:-:S02]  /*3ff0*/  HADD2.F32 R86, -RZ, R24.H1_H1 ;  /* 0x30000018ff567230 */ /* 0x000fc40000004100 */
[----:B------:R-:W-:Y:S01]  /*4000*/  FFMA.FTZ R24, R85, R88, R92 ;  /* 0x0000005855187223 */ /* 0x000fe2000001005c */
[----:B------:R-:W-:Y:S01]  /*4010*/  HADD2.F32 R84, -RZ, R84.H1_H1 ;  /* 0x30000054ff547230 */ /* 0x000fe20000004100 */
[----:B------:R-:W-:Y:S01]  /*4020*/  F2FP.F16.E4M3.UNPACK_B R90, R80.H1 ;  /* 0x00000050ff5a723e */ /* 0x000fe200030006ff */
[----:B------:R-:W-:Y:S02]  /*4030*/  HADD2.F32 R85, -RZ, R87.H1_H1 ;  /* 0x30000057ff557230 */ /* 0x000fe40000004100 */
[-C--:B------:R-:W-:Y:S01]  /*4040*/  FMUL.FTZ R91, R86, R89.reuse ;  /* 0x00000059565b7220 */ /* 0x080fe20000410000 */
[----:B------:R-:W-:Y:S01]  /*4050*/  F2FP.F16.E4M3.UNPACK_B R87, R26.H1 ;  /* 0x0000001aff57723e */ /* 0x000fe200030006ff */
[----:B------:R-:W-:Y:S01]  /*4060*/  FFMA.FTZ R12, R12, R88, -R93 ;  /* 0x000000580c0c7223 */ /* 0x000fe2000001085d */
[C---:B------:R-:W-:Y:S01]  /*4070*/  FMUL.FTZ R95, R84.reuse, R89 ;  /* 0x00000059545f7220 */ /* 0x040fe20000410000 */
[----:B------:R-:W-:Y:S01]  /*4080*/  FFMA.FTZ R93, R84, R85, -R91 ;  /* 0x00000055545d7223 */ /* 0x000fe2000001085b */
[----:B------:R-:W-:Y:S01]  /*4090*/  F2FP.F16.E4M3.UNPACK_B R89, R78.H1 ;  /* 0x0000004eff59723e */ /* 0x000fe200030006ff */
[----:B------:R-:W-:Y:S01]  /*40a0*/  HADD2.F32 R91, -RZ, R90.H0_H0 ;  /* 0x2000005aff5b7230 */ /* 0x000fe20000004100 */
[----:B------:R-:W-:Y:S01]  /*40b0*/  F2FP.F16.E4M3.UNPACK_B R84, R14.H1 ;  /* 0x0000000eff54723e */ /* 0x000fe200030006ff */
[----:B------:R-:W-:-:S02]  /*40c0*/  HADD2.F32 R88, -RZ, R87.H0_H0 ;  /* 0x20000057ff587230 */ /* 0x000fc40000004100 */
[----:B------:R-:W-:Y:S01]  /*40d0*/  FFMA.FTZ R95, R86, R85, R95 ;  /* 0x00000055565f7223 */ /* 0x000fe2000001005f */
[----:B------:R-:W-:Y:S01]  /*40e0*/  HADD2.F32 R86, -RZ, R89.H0_H0 ;  /* 0x20000059ff567230 */ /* 0x000fe20000004100 */
[----:B------:R-:W-:Y:S01]  /*40f0*/  F2FP.F16.E4M3.UNPACK_B R14, R14 ;  /* 0x0000000eff0e723e */ /* 0x000fe200020006ff */
[----:B------:R-:W-:Y:S02]  /*4100*/  HADD2.F32 R85, -RZ, R84.H0_H0 ;  /* 0x20000054ff557230 */ /* 0x000fe40000004100 */
[----:B------:R-:W-:Y:S01]  /*4110*/  FMUL.FTZ R92, R88, R91 ;  /* 0x0000005b585c7220 */ /* 0x000fe20000410000 */
[----:B------:R-:W-:Y:S01]  /*4120*/  HADD2.F32 R90, -RZ, R90.H1_H1 ;  /* 0x3000005aff5a7230 */ /* 0x000fe20000004100 */
[----:B------:R-:W-:Y:S01]  /*4130*/  F2FP.SATFINITE.E4M3.F32.PACK_AB_MERGE_C R9, R10, R9, RZ ;  /* 0x000000090a09723e */ /* 0x000fe200048070ff */
[----:B------:R-:W-:Y:S02]  /*4140*/  HADD2.F32 R87, -RZ, R87.H1_H1 ;  /* 0x30000057ff577230 */ /* 0x000fe40000004100 */
[----:B------:R-:W-:Y:S01]  /*4150*/  FMUL.FTZ R91, R85, R91 ;  /* 0x0000005b555b7220 */ /* 0x000fe20000410000 */
[----:B------:R-:W-:-:S02]  /*4160*/  HADD2.F32 R84, -RZ, R84.H1_H1 ;  /* 0x30000054ff547230 */ /* 0x000fc40000004100 */
[----:B------:R-:W-:Y:S01]  /*4170*/  FFMA.FTZ R92, R85, R86, -R92 ;  /* 0x00000056555c7223 */ /* 0x000fe2000001085c */
[----:B------:R-:W-:Y:S02]  /*4180*/  HADD2.F32 R89, -RZ, R89.H1_H1 ;  /* 0x30000059ff597230 */ /* 0x000fe40000004100 */
[C---:B------:R-:W-:Y:S01]  /*4190*/  FMUL.FTZ R97, R87.reuse, R90 ;  /* 0x0000005a57617220 */ /* 0x040fe20000410000 */
[----:B------:R-:W-:Y:S01]  /*41a0*/  F2FP.F16.E4M3.UNPACK_B R85, R80 ;  /* 0x00000050ff55723e */ /* 0x000fe200020006ff */
[C---:B------:R-:W-:Y:S01]  /*41b0*/  FMUL.FTZ R90, R84.reuse, R90 ;  /* 0x0000005a545a7220 */ /* 0x040fe20000410000 */
[----:B------:R-:W-:Y:S01]  /*41c0*/  F2FP.F16.E4M3.UNPACK_B R80, R26 ;  /* 0x0000001aff50723e */ /* 0x000fe200020006ff */
[-C--:B------:R-:W-:Y:S01]  /*41d0*/  FFMA.FTZ R101, R84, R89.reuse, -R97 ;  /* 0x0000005954657223 */ /* 0x080fe20000010861 */
[----:B------:R-:W-:Y:S01]  /*41e0*/  F2FP.F16.E4M3.UNPACK_B R84, R78 ;  /* 0x0000004eff54723e */ /* 0x000fe200020006ff */
[----:B------:R-:W-:Y:S01]  /*41f0*/  FFMA.FTZ R86, R88, R86, R91 ;  /* 0x0000005658567223 */ /* 0x000fe2000001005b */
        /* <DEDUP_REMOVED lines=20> */
[-C--:B------:R-:W-:Y:S01]  /*4340*/  FFMA.FTZ R14, R14, R87.reuse, -R99 ;  /* 0x000000570e0e7223 */ /* 0x080fe20000010863 */
        /* <DEDUP_REMOVED lines=18> */
[----:B------:R-:W-:Y:S01]  /*4470*/  F2FP.SATFINITE.E4M3.F32.PACK_AB_MERGE_C R86, R103, R86, RZ ;  /* 0x000000566756723e */ /* 0x000fe200048070ff */
[C---:B------:R-:W-:Y:S01]  /*4480*/  FMUL.FTZ R85, R11.reuse, R84 ;  /* 0x000000540b557220 */ /* 0x040fe20000410000 */
[----:B------:R-:W-:Y:S01]  /*4490*/  F2FP.F16.E4M3.UNPACK_B R84, R7.H1 ;  /* 0x00000007ff54723e */ /* 0x000fe200030006ff */
[-C--:B------:R-:W-:Y:S01]  /*44a0*/  FFMA.FTZ R11, R11, R80.reuse, -R78 ;  /* 0x000000500b0b7223 */ /* 0x080fe2000001084e */
[----:B------:R-:W-:Y:S02]  /*44b0*/  HADD2.F32 R78, -RZ, R25.H0_H0 ;  /* 0x20000019ff4e7230 */ /* 0x000fe40000004100 */
[----:B------:R-:W-:Y:S01]  /*44c0*/  FFMA.FTZ R10, R10, R80, R85 ;  /* 0x000000500a0a7223 */ /* 0x000fe20000010055 */
[----:B------:R-:W-:Y:S01]  /*44d0*/  F2FP.F16.E4M3.UNPACK_B R6, R6.H1 ;  /* 0x00000006ff06723e */ /* 0x000fe200030006ff */
[----:B------:R-:W-:Y:S01]  /*44e0*/  HADD2.F32 R85, -RZ, R84.H0_H0 ;  /* 0x20000054ff557230 */ /* 0x000fe20000004100 */
[----:B------:R-:W-:Y:S01]  /*44f0*/  F2FP.SATFINITE.E4M3.F32.PACK_AB_MERGE_C R26, R91, R26, R86 ;  /* 0x0000001a5b1a723e */ /* 0x000fe20004807056 */
[----:B------:R-:W-:Y:S01]  /*4500*/  HADD2.F32 R7, -RZ, R13.H0_H0 ;  /* 0x2000000dff077230 */ /* 0x000fe20000004100 */
[----:B------:R-:W-:Y:S01]  /*4510*/  F2FP.SATFINITE.E4M3.F32.PACK_AB_MERGE_C R92, R101, R92, RZ ;  /* 0x0000005c655c723e */ /* 0x000fe200048070ff */
[----:B------:R-:W-:-:S02]  /*4520*/  HADD2.F32 R25, -RZ, R25.H1_H1 ;  /* 0x30000019ff197230 */ /* 0x000fc40000004100 */
[-C--:B------:R-:W-:Y:S01]  /*4530*/  FMUL.FTZ R88, R78, R85.reuse ;  /* 0x000000554e587220 */ /* 0x080fe20000410000 */
[----:B------:R-:W-:Y:S02]  /*4540*/  HADD2.F32 R86, -RZ, R84.H1_H1 ;  /* 0x30000054ff567230 */ /* 0x000fe40000004100 */
[----:B------:R-:W-:Y:S01]  /*4550*/  FMUL.FTZ R85, R7, R85 ;  /* 0x0000005507557220 */ /* 0x000fe20000410000 */
[----:B------:R-:W-:Y:S01]  /*4560*/  HADD2.F32 R13, -RZ, R13.H1_H1 ;  /* 0x3000000dff0d7230 */ /* 0x000fe20000004100 */
[----:B------:R-:W-:Y:S01]  /*4570*/  F2FP.F16.E4M3.UNPACK_B R87, R5.H1 ;  /* 0x00000005ff57723e */ /* 0x000fe200030006ff */
[--C-:B------:R-:W-:Y:S01]  /*4580*/  HADD2.F32 R80, -RZ, R6.reuse.H0_H0 ;  /* 0x20000006ff507230 */ /* 0x100fe20000004100 */
[----:B------:R-:W-:Y:S01]  /*4590*/  F2FP.SATFINITE.E4M3.F32.PACK_AB_MERGE_C R14, R14, R97, R92 ;  /* 0x000000610e0e723e */ /* 0x000fe2000480705c */
[----:B------:R-:W-:Y:S02]  /*45a0*/  HADD2.F32 R84, -RZ, R6.H1_H1 ;  /* 0x30000006ff547230 */ /* 0x000fe40000004100 */
[-C--:B------:R-:W-:Y:S01]  /*45b0*/  FMUL.FTZ R6, R25, R86.reuse ;  /* 0x0000005619067220 */ /* 0x080fe20000410000 */
[C---:B------:R-:W-:Y:S01]  /*45c0*/  FMUL.FTZ R86, R13.reuse, R86 ;  /* 0x000000560d567220 */ /* 0x040fe20000410000 */
[----:B------:R-:W-:Y:S01]  /*45d0*/  FFMA.FTZ R91, R78, R80, R85 ;  /* 0x000000504e5b7223 */ /* 0x000fe20000010055 */
[----:B------:R-:W-:Y:S01]  /*45e0*/  F2FP.F16.E4M3.UNPACK_B R78, R27 ;  /* 0x0000001bff4e723e */ /* 0x000fe200020006ff */
[-C--:B------:R-:W-:Y:S01]  /*45f0*/  FFMA.FTZ R93, R13, R84.reuse, -R6 ;  /* 0x000000540d5d7223 */ /* 0x080fe20000010806 */
[----:B------:R-:W-:Y:S01]  /*4600*/  F2FP.F16.E4M3.UNPACK_B R6, R15 ;  /* 0x0000000fff06723e */ /* 0x000fe200020006ff */
[----:B------:R-:W-:Y:S01]  /*4610*/  FFMA.FTZ R92, R25, R84, R86 ;  /* 0x00000054195c7223 */ /* 0x000fe20000010056 */
[----:B------:R-:W-:Y:S01]  /*4620*/  F2FP.F16.E4M3.UNPACK_B R27, R27.H1 ;  /* 0x0000001bff1b723e */ /* 0x000fe200030006ff */
[----:B------:R-:W-:Y:S01]  /*4630*/  FFMA.FTZ R90, R7, R80, -R88 ;  /* 0x00000050075a7223 */ /* 0x000fe20000010858 */
[----:B------:R-:W-:Y:S01]  /*4640*/  F2FP.F16.E4M3.UNPACK_B R15, R15.H1 ;  /* 0x0000000fff0f723e */ /* 0x000fe200030006ff */
[----:B------:R-:W-:Y:S01]  /*4650*/  HADD2.F32 R89, -RZ, R87.H0_H0 ;  /* 0x20000057ff597230 */ /* 0x000fe20000004100 */
[----:B------:R-:W-:Y:S01]  /*4660*/  F2FP.F16.E4M3.UNPACK_B R86, R5 ;  /* 0x00000005ff56723e */ /* 0x000fe200020006ff */
[----:B------:R-:W-:Y:S01]  /*4670*/  HADD2.F32 R25, -RZ, R78.H0_H0 ;  /* 0x2000004eff197230 */ /* 0x000fe20000004100 */
[-C--:B------:R-:W-:Y:S01]  /*4680*/  F2FP.F16.E4M3.UNPACK_B R5, R4.reuse ;  /* 0x00000004ff05723e */ /* 0x080fe200020006ff */
[----:B------:R-:W-:Y:S01]  /*4690*/  HADD2.F32 R13, -RZ, R15.H0_H0 ;  /* 0x2000000fff0d7230 */ /* 0x000fe20000004100 */
[----:B------:R-:W-:Y:S01]  /*46a0*/  F2FP.F16.E4M3.UNPACK_B R80, R4.H1 ;  /* 0x00000004ff50723e */ /* 0x000fe200030006ff */
[----:B------:R-:W-:Y:S01]  /*46b0*/  HADD2.F32 R4, -RZ, R27.H0_H0 ;  /* 0x2000001bff047230 */ /* 0x000fe20000004100 */
[----:B------:R-:W-:Y:S01]  /*46c0*/  F2FP.SATFINITE.E4M3.F32.PACK_AB_MERGE_C R90, R93, R90, RZ ;  /* 0x0000005a5d5a723e */ /* 0x000fe200048070ff */
[----:B------:R-:W-:Y:S01]  /*46d0*/  HADD2.F32 R88, -RZ, R86.H0_H0 ;  /* 0x20000056ff587230 */ /* 0x000fe20000004100 */
[----:B------:R-:W-:Y:S01]  /*46e0*/  F2FP.SATFINITE.E4M3.F32.PACK_AB_MERGE_C R91, R92, R91, RZ ;  /* 0x0000005b5c5b723e */ /* 0x000fe200048070ff */
[----:B------:R-:W-:-:S02]  /*46f0*/  HADD2.F32 R85, -RZ, R80.H0_H0 ;  /* 0x20000050ff557230 */ /* 0x000fc40000004100 */
[CC--:B------:R-:W-:Y:S01]  /*4700*/  FMUL.FTZ R96, R4.reuse, R89.reuse ;  /* 0x0000005904607220 */ /* 0x0c0fe20000410000 */
[----:B------:R-:W-:Y:S02]  /*4710*/  HADD2.F32 R7, -RZ, R6.H0_H0 ;  /* 0x20000006ff077230 */ /* 0x000fe40000004100 */
[----:B------:R-:W-:Y:S01]  /*4720*/  FMUL.FTZ R89, R13, R89 ;  /* 0x000000590d597220 */ /* 0x000fe20000410000 */
[----:B------:R-:W-:Y:S02]  /*4730*/  HADD2.F32 R84, -RZ, R5.H0_H0 ;  /* 0x20000005ff547230 */ /* 0x000fe40000004100 */
[-C--:B------:R-:W-:Y:S01]  /*4740*/  FMUL.FTZ R94, R25, R88.reuse ;  /* 0x00000058195e7220 */ /* 0x080fe20000410000 */
[----:B------:R-:W-:Y:S02]  /*4750*/  HADD2.F32 R27, -RZ, R27.H1_H1 ;  /* 0x3000001bff1b7230 */ /* 0x000fe40000004100 */
[----:B------:R-:W-:Y:S01]  /*4760*/  FFMA.FTZ R89, R4, R85, R89 ;  /* 0x0000005504597223 */ /* 0x000fe20000010059 */
[----:B------:R-:W-:Y:S01]  /*4770*/  FMUL.FTZ R88, R7, R88 ;  /* 0x0000005807587220 */ /* 0x000fe20000410000 */
[----:B------:R-:W-:-:S02]  /*4780*/  HADD2.F32 R4, -RZ, R87.H1_H1 ;  /* 0x30000057ff047230 */ /* 0x000fc40000004100 */
[-C--:B------:R-:W-:Y:S01]  /*4790*/  FFMA.FTZ R94, R7, R84.reuse, -R94 ;  /* 0x00000054075e7223 */ /* 0x080fe2000001085e */
[----:B------:R-:W-:Y:S02]  /*47a0*/  HADD2.F32 R15, -RZ, R15.H1_H1 ;  /* 0x3000000fff0f7230 */ /* 0x000fe40000004100 */
[----:B------:R-:W-:Y:S01]  /*47b0*/  FFMA.FTZ R88, R25, R84, R88 ;  /* 0x0000005419587223 */ /* 0x000fe20000010058 */
[----:B------:R-:W-:Y:S02]  /*47c0*/  HADD2.F32 R78, -RZ, R78.H1_H1 ;  /* 0x3000004eff4e7230 */ /* 0x000fe40000004100 */
[-C--:B------:R-:W-:Y:S01]  /*47d0*/  FMUL.FTZ R84, R27, R4.reuse ;  /* 0x000000041b547220 */ /* 0x080fe20000410000 */
[----:B------:R-:W-:Y:S02]  /*47e0*/  HADD2.F32 R7, -RZ, R86.H1_H1 ;  /* 0x30000056ff077230 */ /* 0x000fe40000004100 */
[----:B------:R-:W-:Y:S01]  /*47f0*/  FMUL.FTZ R4, R15, R4 ;  /* 0x000000040f047220 */ /* 0x000fe20000410000 */
[----:B------:R-:W-:-:S02]  /*4800*/  HADD2.F32 R80, -RZ, R80.H1_H1 ;  /* 0x30000050ff507230 */ /* 0x000fc40000004100 */
[----:B------:R-:W-:Y:S01]  /*4810*/  FFMA.FTZ R96, R13, R85, -R96 ;  /* 0x000000550d607223 */ /* 0x000fe20000010860 */
[----:B------:R-:W-:Y:S02]  /*4820*/  HADD2.F32 R6, -RZ, R6.H1_H1 ;  /* 0x30000006ff067230 */ /* 0x000fe40000004100 */
[-C--:B------:R-:W-:Y:S01]  /*4830*/  FMUL.FTZ R13, R78, R7.reuse ;  /* 0x000000074e0d7220 */ /* 0x080fe20000410000 */
[----:B------:R-:W-:Y:S02]  /*4840*/  HADD2.F32 R5, -RZ, R5.H1_H1 ;  /* 0x30000005ff057230 */ /* 0x000fe40000004100 */
[-C--:B------:R-:W-:Y:S01]  /*4850*/  FFMA.FTZ R15, R15, R80.reuse, -R84 ;  /* 0x000000500f0f7223 */ /* 0x080fe20000010854 */
[----:B------:R-:W-:Y:S01]  /*4860*/  FFMA.FTZ R4, R27, R80, R4 ;  /* 0x000000501b047223 */ /* 0x000fe20000010004 */
[C---:B------:R-:W-:Y:S01]  /*4870*/  FMUL.FTZ R7, R6.reuse, R7 ;  /* 0x0000000706077220 */ /* 0x040fe20000410000 */
[----:B------:R-:W-:Y:S01]  /*4880*/  F2FP.SATFINITE.E4M3.F32.PACK_AB_MERGE_C R11, R11, R8, R90 ;  /* 0x000000080b0b723e */ /* 0x000fe2000480705a */
[-C--:B------:R-:W-:Y:S01]  /*4890*/  FFMA.FTZ R13, R6, R5.reuse, -R13 ;  /* 0x00000005060d7223 */ /* 0x080fe2000001080d */
[----:B------:R-:W-:Y:S01]  /*48a0*/  F2FP.SATFINITE.E4M3.F32.PACK_AB_MERGE_C R15, R15, R96, RZ ;  /* 0x000000600f0f723e */ /* 0x000fe200048070ff */
[----:B------:R-:W-:Y:S01]  /*48b0*/  FFMA.FTZ R7, R78, R5, R7 ;  /* 0x000000054e077223 */ /* 0x000fe20000010007 */
[----:B------:R-:W-:-:S02]  /*48c0*/  F2FP.SATFINITE.E4M3.F32.PACK_AB_MERGE_C R4, R4, R89, RZ ;  /* 0x000000590404723e */ /* 0x000fc400048070ff */
[----:B------:R-:W-:Y:S01]  /*48d0*/  F2FP.SATFINITE.E4M3.F32.PACK_AB_MERGE_C R15, R13, R94, R15 ;  /* 0x0000005e0d0f723e */ /* 0x000fe2000480700f */
[----:B------:R-:W-:Y:S01]  /*48e0*/  IMAD.MOV.U32 R13, RZ, RZ, R11 ;  /* 0x000000ffff0d7224 */ /* 0x000fe200078e000b */
[----:B------:R-:W-:Y:S02]  /*48f0*/  F2FP.SATFINITE.E4M3.F32.PACK_AB_MERGE_C R25, R10, R9, R91 ;  /* 0x000000090a19723e */ /* 0x000fe4000480705b */
[----:B------:R-:W-:-:S07]  /*4900*/  F2FP.SATFINITE.E4M3.F32.PACK_AB_MERGE_C R27, R7, R88, R4 ;  /* 0x00000058071b723e */ /* 0x000fce0004807004 */
.L_x_1095:
[----:B------:R-:W-:Y:S05]  /*4910*/  BSYNC B1 ;  /* 0x0000000000017941 */ /* 0x000fea0003800000 */
.L_x_1094:
[----:B-1----:R3:W-:Y:S01]  /*4920*/  STG.E.128 desc[UR40][R54.64], R12 ;  /* 0x0000000c36007986 */ /* 0x0027e2000c101d28 */
        /* <DEDUP_REMOVED lines=9> */
.L_x_1077:
[----:B------:R-:W2:Y:S02]  /*49c0*/  LDL R4, [R1+0x10] ;  /* 0x0000100001047983 */ /* 0x000ea40000100800 */
[----:B--2---:R-:W-:-:S13]  /*49d0*/  ISETP.NE.AND P0, PT, R4, 0x3, PT ;  /* 0x000000030400780c */ /* 0x004fda0003f05270 */
[----:B------:R-:W-:Y:S05]  /*49e0*/  @!P0 BRA `(.L_x_1096) ;  /* 0x0000000000048947 */ /* 0x000fea0003800000 */
[----:B------:R-:W-:Y:S01]  /*49f0*/  BPT.TRAP 0x1 ;  /* 0x000000040000795c */ /* 0x000fe20000300000 */
.L_x_1096:
[----:B------:R-:W2:Y:S01]  /*4a00*/  LDL R4, [R1+0x1c] ;  /* 0x00001c0001047983 */ /* 0x000ea20000100800 */
[----:B------:R-:W-:Y:S01]  /*4a10*/  IMAD R74, R157, 0x8, R18 ;  /* 0x000000089d4a7824 */ /* 0x000fe200078e0212 */
[----:B------:R-:W-:Y:S01]  /*4a20*/  BSSY B1, `(.L_x_1097) ;  /* 0x0000006000017945 */ /* 0x000fe20003800000 */
[----:B--2---:R-:W-:Y:S01]  /*4a30*/  SHF.L.U32 R77, R4, 0x1f, RZ ;  /* 0x0000001f044d7819 */ /* 0x004fe200000006ff */
[----:B------:R-:W-:-:S03]  /*4a40*/  IMAD R4, R51, -0xa0, R50 ;  /* 0xffffff6033047824 */ /* 0x000fc600078e0232 */
[----:B------:R-:W0:Y:S02]  /*4a50*/  SYNCS.PHASECHK.TRANS64.TRYWAIT P1, [R74+URZ+0x13290], R77 ;  /* 0x0132904d4a0075a7 */ /* 0x000e24000802017f */
[----:B------:R-:W-:Y:S01]  /*4a60*/  VIMNMX R4, R4, 0xa0, PT ;  /* 0x000000a004047848 */ /* 0x000fe20003fe0100 */
[----:B0-----:R-:W-:Y:S06]  /*4a70*/  @!P1 BRA `(.L_x_1098) ;  /* 0x000001ac00f09947 */ /* 0x001fec0003800000 */
.L_x_1390:
[----:B------:R-:W-:Y:S05]  /*4a80*/  BSYNC B1 ;  /* 0x0000000000017941 */ /* 0x000fea0003800000 */
.L_x_1097:
[----:B------:R-:W1:Y:S02]  /*4a90*/  S2R R5, SR_TID.X ;  /* 0x0000000000057919 */ /* 0x000e640000002100 */
[C---:B-1----:R-:W-:Y:S02]  /*4aa0*/  VIADD R6, R5.reuse, 0xffffff80 ;  /* 0xffffff8005067836 */ /* 0x042fe40000000000 */
[----:B------:R-:W-:-:S05]  /*4ab0*/  VIADD R5, R5, 0xffffff80 ;  /* 0xffffff8005057836 */ /* 0x000fca0000000000 */
[----:B------:R-:W-:-:S04]  /*4ac0*/  LEA.HI R5, R5, R6, RZ, 0x1 ;  /* 0x0000000605057211 */ /* 0x000fc800078f08ff */
[----:B------:R-:W-:-:S04]  /*4ad0*/  SHF.R.S32.HI R5, RZ, 0x1, R5 ;  /* 0x00000001ff057819 */ /* 0x000fc80000011405 */
[----:B------:R-:W-:-:S13]  /*4ae0*/  ISETP.GE.AND P1, PT, R5, R4, PT ;  /* 0x000000040500720c */ /* 0x000fda0003f26270 */
[----:B------:R-:W-:Y:S05]  /*4af0*/  @P1 BRA `(.L_x_1084) ;  /* 0x0000000000101947 */ /* 0x000fea0003800000 */
[----:B------:R-:W1:Y:S04]  /*4b00*/  @!P3 LDS.128 R4, [R76+0xe000] ;  /* 0x00e000004c04b984 */ /* 0x000e680000000c00 */
[----:B------:R-:W2:Y:S04]  /*4b10*/  @!P2 LDS.128 R8, [R75+0xe000] ;  /* 0x00e000004b08a984 */ /* 0x000ea80000000c00 */
[----:B-1----:R1:W-:Y:S04]  /*4b20*/  @!P3 STG.E.128 desc[UR40][R12.64], R4 ;  /* 0x000000040c00b986 */ /* 0x0023e8000c101d28 */
[----:B--2---:R1:W-:Y:S02]  /*4b30*/  @!P2 STG.E.128 desc[UR40][R12.64+0x20], R8 ;  /* 0x000020080c00a986 */ /* 0x0043e4000c101d28 */
.L_x_1084:
[----:B------:R-:W-:Y:S05]  /*4b40*/  BSYNC B0 ;  /* 0x0000000000007941 */ /* 0x000fea0003800000 */
.L_x_1076:
[----:B-12---:R-:W1:Y:S01]  /*4b50*/  S2R R4, SR_TID.X ;  /* 0x0000000000047919 */ /* 0x006e620000002100 */
[----:B------:R-:W-:Y:S01]  /*4b60*/  @!PT LDS RZ, [RZ] ;  /* 0x00000000fffff984 */ /* 0x000fe20000000800 */
[----:B------:R-:W-:Y:S01]  /*4b70*/  @!PT LDS RZ, [RZ] ;  /* 0x00000000fffff984 */ /* 0x000fe20000000800 */
[----:B------:R-:W-:Y:S01]  /*4b80*/  @!PT LDS RZ, [RZ] ;  /* 0x00000000fffff984 */ /* 0x000fe20000000800 */
[----:B------:R-:W-:Y:S01]  /*4b90*/  @!PT LDS RZ, [RZ] ;  /* 0x00000000fffff984 */ /* 0x000fe20000000800 */
[----:B------:R2:W-:Y:S06]  /*4ba0*/  MEMBAR.ALL.CTA ;  /* 0x0000000000007992 */ /* 0x0005ec0000008000 */
[----:B--2---:R-:W2:Y:S01]  /*4bb0*/  FENCE.VIEW.ASYNC.S ;  /* 0x00000000000073c6 */ /* 0x004ea20000000000 */
[----:B------:R-:W-:Y:S05]  /*4bc0*/  WARPSYNC.ALL ;  /* 0x0000000000007948 */ /* 0x000fea0003800000 */
[----:B------:R-:W-:Y:S01]  /*4bd0*/  BSSY B0, `(.L_x_1099) ;  /* 0x0000009000007945 */ /* 0x000fe20003800000 */
[----:B-1----:R-:W-:Y:S01]  /*4be0*/  LOP3.LUT R4, R4, 0x7f, RZ, 0xc0, !PT ;  /* 0x0000007f04047812 */ /* 0x002fe200078ec0ff */
[----:B--2---:R1:W-:Y:S03]  /*4bf0*/  BAR.SYNC.DEFER_BLOCKING R61, 0x80 ;  /* 0x0002003d0000751d */ /* 0x0043e60000010000 */
[----:B------:R-:W-:-:S13]  /*4c00*/  ISETP.NE.AND P5, PT, R4, RZ, PT ;  /* 0x000000ff0400720c */ /* 0x000fda0003fa5270 */
[----:B------:R-:W-:-:S05]  /*4c10*/  @!P5 VIADD R4, R74, 0x132a0 ;  /* 0x000132a04a04d836 */ /* 0x000fca0000000000 */
[----:B------:R-:W-:-:S04]  /*4c20*/  @!P5 PRMT R4, RZ, 0x654, R4 ;  /* 0x00000654ff04d816 */ /* 0x000fc80000000004 */
[----:B------:R1:W-:Y:S01]  /*4c30*/  @!P5 SYNCS.ARRIVE.TRANS64.RED.A1T0 RZ, [R4+URZ], RZ ;  /* 0x000000ff04ffd9a7 */ /* 0x0003e2000810043f */
[----:B------:R-:W-:Y:S05]  /*4c40*/  @!P0 BRA `(.L_x_1100) ;  /* 0x0000000000048947 */ /* 0x000fea0003800000 */
[----:B------:R-:W-:Y:S01]  /*4c50*/  BPT.TRAP 0x1 ;  /* 0x000000040000795c */ /* 0x000fe20000300000 */
.L_x_1100:
[----:B------:R-:W-:Y:S05]  /*4c60*/  BSYNC B0 ;  /* 0x0000000000007941 */ /* 0x000fea0003800000 */
.L_x_1099:
[----:B------:R-:W2:Y:S01]  /*4c70*/  SYNCS.PHASECHK.TRANS64.TRYWAIT P0, [R74+URZ+0x132b0], R77 ;  /* 0x0132b04d4a0075a7 */ /* 0x000ea2000800017f */
[----:B------:R-:W-:Y:S04]  /*4c80*/  BSSY B0, `(.L_x_1101) ;  /* 0x0000002000007945 */ /* 0x000fe80003800000 */
[----:B--2---:R-:W-:Y:S05]  /*4c90*/  @!P0 BRA `(.L_x_1102) ;  /* 0x000001ac007c8947 */ /* 0x004fea0003800000 */
.L_x_1391:
[----:B------:R-:W-:Y:S05]  /*4ca0*/  BSYNC B0 ;  /* 0x0000000000007941 */ /* 0x000fea0003800000 */
.L_x_1101:
[----:B------:R-:W-:Y:S04]  /*4cb0*/  BSSY B0, `(.L_x_1103) ;  /* 0x0000013000007945 */ /* 0x000fe80003800000 */
[----:B------:R-:W-:Y:S05]  /*4cc0*/  @P1 BRA `(.L_x_1104) ;  /* 0x0000000000441947 */ /* 0x000fea0003800000 */
[----:B-1----:R-:W-:Y:S01]  /*4cd0*/  IMAD.WIDE R4, R51, 0xa0, R2 ;  /* 0x000000a033047825 */ /* 0x002fe200078e0202 */
        /* <DEDUP_REMOVED lines=8> */
[----:B---3--:R-:W-:-:S04]  /*4d60*/  IADD3 R12, P0, R6, UR6, RZ ;  /* 0x00000006060c7c10 */ /* 0x008fc8000ff1e0ff */
[----:B------:R-:W-:Y:S02]  /*4d70*/  IADD3.X R13, R7, UR7, R5, P0, !PT ;  /* 0x00000007070d7c10 */ /* 0x000fe400087fe405 */
[----:B------:R-:W-:-:S13]  /*4d80*/  ISETP.GE.AND P0, PT, R22, UR4, PT ;  /* 0x0000000416007c0c */ /* 0x000fda000bf06270 */
[----:B------:R-:W1:Y:S04]  /*4d90*/  @!P0 LDS.128 R4, [R76+0x6000] ;  /* 0x006000004c048984 */ /* 0x000e680000000c00 */
[----:B-1----:R-:W-:Y:S01]  /*4da0*/  @!P0 STG.E.128 desc[UR40][R12.64], R4 ;  /* 0x000000040c008986 */ /* 0x002fe2000c101d28 */
[----:B------:R-:W-:-:S13]  /*4db0*/  ISETP.GE.AND P0, PT, R82, UR4, PT ;  /* 0x0000000452007c0c */ /* 0x000fda000bf06270 */
[----:B------:R-:W1:Y:S04]  /*4dc0*/  @!P0 LDS.128 R8, [R75+0x6000] ;  /* 0x006000004b088984 */ /* 0x000e680000000c00 */
[----:B-1----:R1:W-:Y:S02]  /*4dd0*/  @!P0 STG.E.128 desc[UR40][R12.64+0x20], R8 ;  /* 0x000020080c008986 */ /* 0x0023e4000c101d28 */
.L_x_1104:
[----:B------:R-:W-:Y:S05]  /*4de0*/  BSYNC B0 ;  /* 0x0000000000007941 */ /* 0x000fea0003800000 */
.L_x_1103:
[----:B------:R-:W5:Y:S01]  /*4df0*/  LDL.LU R5, [R1+0x1c] ;  /* 0x00001c0001057983 */ /* 0x000f620000300800 */
[----:B------:R-:W-:Y:S01]  /*4e00*/  VIADD R157, R157, 0x1 ;  /* 0x000000019d9d7836 */ /* 0x000fe20000000000 */
[----:B------:R-:W-:Y:S01]  /*4e10*/  LOP3.LUT P6, RZ, R16, 0x2, RZ, 0xc0, !PT ;  /* 0x0000000210ff7812 */ /* 0x000fe200078cc0ff */
[----:B0-2---:R-:W-:Y:S01]  /*4e20*/  @!P5 VIADD R74, R74, 0x132c0 ;  /* 0x000132c04a4ad836 */ /* 0x005fe20000000000 */
[----:B------:R-:W-:Y:S01]  /*4e30*/  @!PT LDS RZ, [RZ] ;  /* 0x00000000fffff984 */ /* 0x000fe20000000800 */
[----:B------:R-:W-:Y:S01]  /*4e40*/  @!PT LDS RZ, [RZ] ;  /* 0x00000000fffff984 */ /* 0x000fe20000000800 */
[----:B------:R-:W-:Y:S01]  /*4e50*/  @!PT LDS RZ, [RZ] ;  /* 0x00000000fffff984 */ /* 0x000fe20000000800 */
[----:B------:R-:W-:Y:S01]  /*4e60*/  @!PT LDS RZ, [RZ] ;  /* 0x00000000fffff984 */ /* 0x000fe20000000800 */
[----:B------:R0:W-:Y:S06]  /*4e70*/  MEMBAR.ALL.CTA ;  /* 0x0000000000007992 */ /* 0x0001ec0000008000 */
[----:B0-----:R-:W0:Y:S02]  /*4e80*/  FENCE.VIEW.ASYNC.S ;  /* 0x00000000000073c6 */ /* 0x001e240000000000 */
[----:B0-----:R2:W-:Y:S01]  /*4e90*/  BAR.SYNC.DEFER_BLOCKING R61, 0x80 ;  /* 0x0002003d0000751d */ /* 0x0015e20000010000 */
[----:B------:R-:W-:-:S02]  /*4ea0*/  ISETP.NE.AND P1, PT, R157, 0x2, PT ;  /* 0x000000029d00780c */ /* 0x000fc40003f25270 */
[----:B------:R-:W-:Y:S02]  /*4eb0*/  @!P5 PRMT R74, RZ, 0x654, R74 ;  /* 0x00000654ff4ad816 */ /* 0x000fe4000000004a */
[----:B-1----:R-:W-:Y:S02]  /*4ec0*/  SEL R4, RZ, 0x1, P1 ;  /* 0x00000001ff047807 */ /* 0x002fe40000800000 */
[----:B------:R-:W-:Y:S02]  /*4ed0*/  PLOP3.LUT P0, PT, PT, PT, PT, 0x8, 0x0 ;  /* 0x000000000000781c */ /* 0x000fe40003f0e170 */
[----:B------:R-:W-:Y:S01]  /*4ee0*/  SEL R157, R157, RZ, P1 ;  /* 0x000000ff9d9d7207 */ /* 0x000fe20000800000 */
[----:B------:R2:W-:Y:S01]  /*4ef0*/  @!P5 SYNCS.ARRIVE.TRANS64.RED.A1T0 RZ, [R74+URZ], RZ ;  /* 0x000000ff4affd9a7 */ /* 0x0005e2000810043f */
[----:B-----5:R-:W-:-:S05]  /*4f00*/  LOP3.LUT R5, R5, R4, RZ, 0x3c, !PT ;  /* 0x0000000405057212 */ /* 0x020fca00078e3cff */
[----:B------:R2:W-:Y:S01]  /*4f10*/  STL [R1+0x1c], R5 ;  /* 0x00001c0501007387 */ /* 0x0005e20000100800 */
[----:B------:R-:W-:Y:S05]  /*4f20*/  @P6 BRA `(.L_x_1105) ;  /* 0xffffffd400306947 */ /* 0x000fea000383ffff */
.L_x_1071:
[----:B------:R-:W1:Y:S01]  /*4f30*/  LDC R0, c[0x0][0x428] ;  /* 0x00010a00ff007b82 */ /* 0x000e620000000800 */
[----:B------:R-:W-:Y:S04]  /*4f40*/  BSSY B0, `(.L_x_1106) ;  /* 0x0000004000007945 */ /* 0x000fe80003800000 */
[----:B------:R-:W-:Y:S05]  /*4f50*/  @P0 BRA `(.L_x_1107) ;  /* 0x0000000000080947 */ /* 0x000fea0003800000 */
[----:B------:R-:W0:Y:S02]  /*4f60*/  FENCE.VIEW.ASYNC.G ;  /* 0x00000000000073c6 */ /* 0x000e240000000100 */
[----:B0-----:R-:W-:Y:S06]  /*4f70*/  BAR.ARV 0xc, 0x200 ;  /* 0x0308000000007b1d */ /* 0x001fec0000002000 */
.L_x_1107:
[----:B------:R-:W-:Y:S05]  /*4f80*/  BSYNC B0 ;  /* 0x0000000000007941 */ /* 0x000fea0003800000 */
.L_x_1106:
[----:B------:R-:W3:Y:S01]  /*4f90*/  LDL R6, [R1+0x3c] ;  /* 0x00003c0001067983 */ /* 0x000ee20000100800 */
[----:B------:R-:W-:Y:S01]  /*4fa0*/  ULDC.64 UR4, c[0x0][0x990] ;  /* 0x0002640000047ab9 */ /* 0x000fe20000000a00 */
[----:B-1----:R-:W-:Y:S01]  /*4fb0*/  ISETP.NE.AND P2, PT, R0, 0x1, PT ;  /* 0x000000010000780c */ /* 0x002fe20003f45270 */
[----:B------:R-:W-:Y:S01]  /*4fc0*/  ULDC.64 UR6, c[0x0][0x998] ;  /* 0x0002660000067ab9 */ /* 0x000fe20000000a00 */
[----:B----4-:R-:W4:Y:S01]  /*4fd0*/  LDL.LU R27, [R1+0x38] ;  /* 0x00003800011b7983 */ /* 0x010f220000300800 */
[----:B------:R-:W-:Y:S02]  /*4fe0*/  ISETP.NE.U32.AND P0, PT, RZ, UR4, PT ;  /* 0x00000004ff007c0c */ /* 0x000fe4000bf05070 */
[----:B------:R-:W-:Y:S01]  /*4ff0*/  ISETP.NE.U32.AND P1, PT, RZ, UR6, PT ;  /* 0x00000006ff007c0c */ /* 0x000fe2000bf25070 */
[----:B------:R-:W4:Y:S01]  /*5000*/  LDL R26, [R1+0x30] ;  /* 0x00003000011a7983 */ /* 0x000f220000100800 */
[----:B------:R-:W-:Y:S02]  /*5010*/  ISETP.NE.AND.EX P0, PT, RZ, UR5, PT, P0 ;  /* 0x00000005ff007c0c */ /* 0x000fe4000bf05300 */
[----:B------:R-:W-:Y:S01]  /*5020*/  ISETP.NE.AND.EX P1, PT, RZ, UR7, PT, P1 ;  /* 0x00000007ff007c0c */ /* 0x000fe2000bf25310 */
[----:B------:R-:W4:Y:S03]  /*5030*/  LDL R25, [R1+0x44] ;  /* 0x0000440001197983 */ /* 0x000f260000100800 */
[----:B------:R-:W4:Y:S01]  /*5040*/  @P2 LDC R0, c[0x0][0x42c] ;  /* 0x00010b00ff002b82 */ /* 0x000f220000000800 */
[----:B------:R-:W4:Y:S07]  /*5050*/  LDL R24, [R1+0x34] ;  /* 0x0000340001187983 */ /* 0x000f2e0000100800 */
[----:B------:R-:W1:Y:S08]  /*5060*/  @P0 LDC.64 R10, c[0x0][0x9a8] ;  /* 0x00026a00ff0a0b82 */ /* 0x000e700000000a00 */
[----:B--2---:R-:W2:Y:S08]  /*5070*/  @P2 LDC R5, c[0x0][0x430] ;  /* 0x00010c00ff052b82 */ /* 0x004eb00000000800 */
[----:B0--3--:R-:W0:Y:S08]  /*5080*/  @P1 LDC.64 R12, c[0x0][0x9b8] ;  /* 0x00026e00ff0c1b82 */ /* 0x009e300000000a00 */
[----:B------:R-:W3:Y:S08]  /*5090*/  @P0 LDC.64 R14, c[0x0][0x9b0] ;  /* 0x00026c00ff0e0b82 */ /* 0x000ef00000000a00 */
[----:B------:R-:W3:Y:S01]  /*50a0*/  @P1 LDC.64 R20, c[0x0][0x9c0] ;  /* 0x00027000ff141b82 */ /* 0x000ee20000000a00 */
[----:B------:R-:W-:-:S02]  /*50b0*/  @P0 SHF.R.S32.HI R3, RZ, 0x1f, R6 ;  /* 0x0000001fff030819 */ /* 0x000fc40000011406 */
[----:B------:R-:W-:Y:S01]  /*50c0*/  @P1 SHF.R.S32.HI R9, RZ, 0x1f, R6 ;  /* 0x0000001fff091819 */ /* 0x000fe20000011406 */
[----:B----4-:R-:W-:-:S04]  /*50d0*/  @P2 IMAD.HI.U32 R2, R27, R0, RZ ;  /* 0x000000001b022227 */ /* 0x010fc800078e00ff */
[-C--:B-1----:R-:W-:Y:S02]  /*50e0*/  @P0 IMAD R0, R3, R10.reuse, RZ ;  /* 0x0000000a03000224 */ /* 0x082fe400078e02ff */
[----:B------:R-:W-:Y:S01]  /*50f0*/  IMAD.MOV.U32 R7, RZ, RZ, R27 ;  /* 0x000000ffff077224 */ /* 0x000fe200078e001b */
[----:B--2---:R-:W-:Y:S01]  /*5100*/  @P2 SHF.R.U32.HI R7, RZ, R5, R2 ;  /* 0x00000005ff072219 */ /* 0x004fe20000011602 */
[C---:B------:R-:W-:Y:S02]  /*5110*/  @P0 IMAD R11, R6.reuse, R11, R0 ;  /* 0x0000000b060b0224 */ /* 0x040fe400078e0200 */
[----:B------:R-:W-:-:S04]  /*5120*/  @P0 IMAD.WIDE.U32 R2, R6, R10, RZ ;  /* 0x0000000a06020225 */ /* 0x000fc800078e00ff */
[-C--:B0-----:R-:W-:Y:S01]  /*5130*/  @P1 IMAD R4, R9, R12.reuse, RZ ;  /* 0x0000000c09041224 */ /* 0x081fe200078e02ff */
[----:B------:R-:W-:Y:S01]  /*5140*/  @P0 SHF.R.S32.HI R9, RZ, 0x1f, R7 ;  /* 0x0000001fff090819 */ /* 0x000fe20000011407 */
[----:B------:R-:W-:Y:S01]  /*5150*/  @P0 IMAD.IADD R3, R3, 0x1, R11 ;  /* 0x0000000103030824 */ /* 0x000fe200078e020b */
[----:B------:R-:W-:Y:S01]  /*5160*/  @P1 SHF.R.S32.HI R11, RZ, 0x1f, R7 ;  /* 0x0000001fff0b1819 */ /* 0x000fe20000011407 */
[C---:B------:R-:W-:Y:S02]  /*5170*/  @P1 IMAD R13, R6.reuse, R13, R4 ;  /* 0x0000000d060d1224 */ /* 0x040fe400078e0204 */
[----:B------:R-:W-:-:S04]  /*5180*/  @P1 IMAD.WIDE.U32 R4, R6, R12, RZ ;  /* 0x0000000c06041225 */ /* 0x000fc800078e00ff */
[----:B---3--:R-:W-:Y:S02]  /*5190*/  @P0 IMAD R0, R9, R14, RZ ;  /* 0x0000000e09000224 */ /* 0x008fe400078e02ff */
        /* <DEDUP_REMOVED lines=16> */
[----:B------:R-:W2:Y:S02]  /*52a0*/  @P1 LDG.E R0, desc[UR40][R8.64] ;  /* 0x0000002808001981 */ /* 0x000ea4000c1e1900 */
[----:B------:R-:W1:Y:S02]  /*52b0*/  @P2 LDC R6, c[0x0][0x42c] ;  /* 0x00010b00ff062b82 */ /* 0x000e640000000800 */
[----:B------:R3:W2:Y:S06]  /*52c0*/  @P0 LDG.E R3, desc[UR40][R4.64] ;  /* 0x0000002804030981 */ /* 0x0006ac000c1e1900 */
[----:B------:R-:W4:Y:S01]  /*52d0*/  LDC.64 R10, c[0x0][0x9e0] ;  /* 0x00027800ff0a7b82 */ /* 0x000f220000000a00 */
[----:B------:R-:W-:Y:S01]  /*52e0*/  IADD3 R2, R25, 0xc0, -R26 ;  /* 0x000000c019027810 */ /* 0x000fe20007ffe81a */
[----:B---3--:R-:W-:-:S04]  /*52f0*/  IMAD.MOV.U32 R5, RZ, RZ, R27 ;  /* 0x000000ffff057224 */ /* 0x008fc800078e001b */
[----:B------:R-:W-:Y:S02]  /*5300*/  IMAD R4, R24, 0xc0, R2 ;  /* 0x000000c018047824 */ /* 0x000fe400078e0202 */
[----:B-1----:R-:W-:-:S03]  /*5310*/  @P2 IMAD.HI.U32 R6, R27, R6, RZ ;  /* 0x000000061b062227 */ /* 0x002fc600078e00ff */
[----:B------:R1:W-:Y:S02]  /*5320*/  STL [R1+0x38], R4 ;  /* 0x0000380401007387 */ /* 0x0003e40000100800 */
[----:B0-----:R-:W-:-:S05]  /*5330*/  @P2 SHF.R.U32.HI R5, RZ, R7, R6 ;  /* 0x00000007ff052219 */ /* 0x001fca0000011606 */
[----:B------:R1:W-:Y:S01]  /*5340*/  STL [R1+0x68], R5 ;  /* 0x0000680501007387 */ /* 0x0003e20000100800 */
[----:B----4-:R-:W-:Y:S01]  /*5350*/  ISETP.GE.AND P1, PT, R11, 0x1, PT ;  /* 0x000000010b00780c */ /* 0x010fe20003f26270 */
[----:B--2---:R-:W-:Y:S01]  /*5360*/  FMUL.FTZ R0, R3, R0 ;  /* 0x0000000003007220 */ /* 0x004fe20000410000 */
[----:B------:R-:W-:-:S03]  /*5370*/  IMAD.IADD R3, R4, 0x1, R10 ;  /* 0x0000000104037824 */ /* 0x000fc600078e020a */
[----:B------:R-:W-:-:S08]  /*5380*/  FMUL.FTZ R2, R0, UR4 ;  /* 0x0000000400027c20 */ /* 0x000fd00008410000 */
[----:B-1----:R-:W-:Y:S05]  /*5390*/  @!P1 BRA `(.L_x_1108) ;  /* 0x0000000000489947 */ /* 0x002fea0003800000 */
[C---:B------:R-:W-:Y:S01]  /*53a0*/  ISETP.GT.AND P0, PT, R4.reuse, RZ, PT ;  /* 0x000000ff0400720c */ /* 0x040fe20003f04270 */
[----:B------:R-:W-:Y:S01]  /*53b0*/  BSSY B0, `(.L_x_1109) ;  /* 0x000000e000007945 */ /* 0x000fe20003800000 */
[----:B------:R-:W-:-:S11]  /*53c0*/  VIADD R0, R4, 0xffffffff ;  /* 0xffffffff04007836 */ /* 0x000fd60000000000 */
        /* <DEDUP_REMOVED lines=8> */
.L_x_1110:
[----:B------:R-:W-:-:S13]  /*5450*/  ISETP.NE.AND P0, PT, R11, 0x1, PT ;  /* 0x000000010b00780c */ /* 0x000fda0003f05270 */
[----:B------:R-:W0:Y:S02]  /*5460*/  @P0 LDC.64 R4, c[0x0][0x9e8] ;  /* 0x00027a00ff040b82 */ /* 0x000e240000000a00 */
[----:B0-----:R-:W-:-:S05]  /*5470*/  @P0 IMAD.HI.U32 R4, R0, R4, RZ ;  /* 0x0000000400040227 */ /* 0x001fca00078e00ff */
[----:B------:R-:W-:-:S07]  /*5480*/  @P0 SHF.R.U32.HI R0, RZ, R5, R4 ;  /* 0x00000005ff000219 */ /* 0x000fce0000011604 */
.L_x_1111:
[----:B------:R-:W-:Y:S05]  /*5490*/  BSYNC B0 ;  /* 0x0000000000007941 */ /* 0x000fea0003800000 */
.L_x_1109:
[----:B------:R-:W-:-:S05]  /*54a0*/  IMAD R0, R0, R11, R11 ;  /* 0x0000000b00007224 */ /* 0x000fca00078e020b */
[----:B------:R-:W-:-:S07]  /*54b0*/  VIMNMX R3, R3, R0, PT ;  /* 0x0000000003037248 */ /* 0x000fce0003fe0100 */
.L_x_1108:
[----:B------:R-:W-:Y:S01]  /*54c0*/  VIADD R3, R3, 0x9f ;  /* 0x0000009f03037836 */ /* 0x000fe20000000000 */
[----:B------:R-:W-:Y:S01]  /*54d0*/  ULDC UR4, c[0x0][0x9dc] ;  /* 0x0002770000047ab9 */ /* 0x000fe20000000800 */
[----:B------:R-:W-:Y:S02]  /*54e0*/  IMAD.IADD R105, R25, 0x1, -R26 ;  /* 0x0000000119697824 */ /* 0x000fe400078e0a1a */
[----:B------:R-:W-:-:S04]  /*54f0*/  IMAD.HI R3, R3, 0x66666667, RZ ;  /* 0x6666666703037827 */ /* 0x000fc800078e02ff */
[----:B------:R-:W-:Y:S01]  /*5500*/  IMAD R104, R24, 0xc0, R105 ;  /* 0x000000c018687824 */ /* 0x000fe200078e0269 */
[----:B------:R-:W-:-:S04]  /*5510*/  SHF.R.U32.HI R0, RZ, 0x1f, R3 ;  /* 0x0000001fff007819 */ /* 0x000fc80000011603 */
[----:B------:R-:W-:Y:S01]  /*5520*/  LEA.HI.SX32 R3, R3, R0, 0x1a ;  /* 0x0000000003037211 */ /* 0x000fe200078fd2ff */
[----:B------:R-:W-:-:S03]  /*5530*/  VIADD R0, R104, -UR4 ;  /* 0x8000000468007c36 */ /* 0x000fc60008000000 */
[----:B------:R-:W-:Y:S01]  /*5540*/  VIMNMX R106, R106, R3, PT ;  /* 0x000000036a6a7248 */ /* 0x000fe20003fe0100 */
[----:B------:R-:W-:Y:S06]  /*5550*/  @!P1 BRA `(.L_x_1112) ;  /* 0x0000000000489947 */ /* 0x000fec0003800000 */
[----:B------:R-:W-:Y:S01]  /*5560*/  ISETP.GT.AND P0, PT, R104, -0x1, PT ;  /* 0xffffffff6800780c */ /* 0x000fe20003f04270 */
[----:B------:R-:W-:-:S12]  /*5570*/  BSSY B0, `(.L_x_1113) ;  /* 0x000000e000007945 */ /* 0x000fd80003800000 */
        /* <DEDUP_REMOVED lines=8> */
.L_x_1114:
[----:B------:R-:W-:Y:S01]  /*5600*/  ISETP.NE.AND P0, PT, R11, 0x1, PT ;  /* 0x000000010b00780c */ /* 0x000fe20003f05270 */
[----:B------:R-:W-:-:S12]  /*5610*/  IMAD.MOV.U32 R4, RZ, RZ, R104 ;  /* 0x000000ffff047224 */ /* 0x000fd800078e0068 */
[----:B------:R-:W0:Y:S02]  /*5620*/  @P0 LDC.64 R6, c[0x0][0x9e8] ;  /* 0x00027a00ff060b82 */ /* 0x000e240000000a00 */
[----:B0-----:R-:W-:-:S05]  /*5630*/  @P0 IMAD.HI.U32 R6, R104, R6, RZ ;  /* 0x0000000668060227 */ /* 0x001fca00078e00ff */
[----:B------:R-:W-:-:S07]  /*5640*/  @P0 SHF.R.U32.HI R4, RZ, R7, R6 ;  /* 0x00000007ff040219 */ /* 0x000fce0000011606 */
.L_x_1115:
[----:B------:R-:W-:Y:S05]  /*5650*/  BSYNC B0 ;  /* 0x0000000000007941 */ /* 0x000fea0003800000 */
.L_x_1113:
[----:B------:R-:W-:-:S05]  /*5660*/  IMAD R3, R4, R11, RZ ;  /* 0x0000000b04037224 */ /* 0x000fca00078e02ff */
[----:B------:R-:W-:-:S07]  /*5670*/  VIMNMX R0, R0, R3, !PT ;  /* 0x0000000300007248 */ /* 0x000fce0007fe0100 */
.L_x_1112:
[----:B------:R-:W-:Y:S01]  /*5680*/  IMAD.HI R0, R0, 0x66666667, RZ ;  /* 0x6666666700007827 */ /* 0x000fe200078e02ff */
[----:B------:R-:W-:Y:S02]  /*5690*/  PLOP3.LUT P0, PT, PT, PT, PT, 0x80, 0x0 ;  /* 0x000000000000781c */ /* 0x000fe40003f0f070 */
[----:B------:R-:W-:Y:S02]  /*56a0*/  CS2R R20, SRZ ;  /* 0x0000000000147805 */ /* 0x000fe4000001ff00 */
[----:B------:R-:W-:Y:S02]  /*56b0*/  CS2R R54, SRZ ;  /* 0x0000000000367805 */ /* 0x000fe4000001ff00 */
[----:B------:R-:W-:Y:S02]  /*56c0*/  CS2R R6, SRZ ;  /* 0x0000000000067805 */ /* 0x000fe4000001ff00 */
[----:B------:R-:W-:Y:S02]  /*56d0*/  SHF.R.U32.HI R3, RZ, 0x1f, R0 ;  /* 0x0000001fff037819 */ /* 0x000fe40000011600 */
[----:B------:R-:W-:-:S02]  /*56e0*/  CS2R R52, SRZ ;  /* 0x0000000000347805 */ /* 0x000fc4000001ff00 */
[----:B------:R-:W-:Y:S02]  /*56f0*/  CS2R R8, SRZ ;  /* 0x0000000000087805 */ /* 0x000fe4000001ff00 */
[----:B------:R-:W-:Y:S02]  /*5700*/  CS2R R10, SRZ ;  /* 0x00000000000a7805 */ /* 0x000fe4000001ff00 */
[----:B------:R-:W-:Y:S01]  /*5710*/  LEA.HI.SX32 R3, R0, R3, 0x1a ;  /* 0x0000000300037211 */ /* 0x000fe200078fd2ff */
[----:B------:R-:W-:Y:S01]  /*5720*/  IMAD.MOV.U32 R43, RZ, RZ, RZ ;  /* 0x000000ffff2b7224 */ /* 0x000fe200078e00ff */
[----:B------:R-:W-:Y:S02]  /*5730*/  CS2R R44, SRZ ;  /* 0x00000000002c7805 */ /* 0x000fe4000001ff00 */
[----:B------:R-:W-:Y:S02]  /*5740*/  CS2R R12, SRZ ;  /* 0x00000000000c7805 */ /* 0x000fe4000001ff00 */
[----:B------:R-:W-:Y:S01]  /*5750*/  VIMNMX R4, RZ, R3, !PT ;  /* 0x00000003ff047248 */ /* 0x000fe20007fe0100 */
[----:B------:R-:W-:Y:S01]  /*5760*/  IMAD.MOV.U32 R46, RZ, RZ, RZ ;  /* 0x000000ffff2e7224 */ /* 0x000fe200078e00ff */
[----:B------:R-:W-:-:S02]  /*5770*/  CS2R R38, SRZ ;  /* 0x0000000000267805 */ /* 0x000fc4000001ff00 */
[----:B------:R-:W-:Y:S02]  /*5780*/  CS2R R14, SRZ ;  /* 0x00000000000e7805 */ /* 0x000fe4000001ff00 */
[----:B------:R-:W-:Y:S01]  /*5790*/  ISETP.GT.AND P1, PT, R106, R4, PT ;  /* 0x000000046a00720c */ /* 0x000fe20003f24270 */
[----:B------:R0:W-:Y:S01]  /*57a0*/  STL [R1+0x4c], R4 ;  /* 0x00004c0401007387 */ /* 0x0001e20000100800 */
[----:B------:R-:W-:Y:S02]  /*57b0*/  CS2R R36, SRZ ;  /* 0x0000000000247805 */ /* 0x000fe4000001ff00 */
[----:B------:R-:W-:Y:S02]  /*57c0*/  CS2R R24, SRZ ;  /* 0x0000000000187805 */ /* 0x000fe4000001ff00 */
[----:B------:R-:W-:Y:S02]  /*57d0*/  CS2R R30, SRZ ;  /* 0x00000000001e7805 */ /* 0x000fe4000001ff00 */
[----:B------:R-:W-:-:S02]  /*57e0*/  CS2R R28, SRZ ;  /* 0x00000000001c7805 */ /* 0x000fc4000001ff00 */
[----:B------:R-:W-:Y:S01]  /*57f0*/  CS2R R56, SRZ ;  /* 0x0000000000387805 */ /* 0x000fe2000001ff00 */
[----:B------:R-:W-:Y:S02]  /*5800*/  IMAD.MOV.U32 R33, RZ, RZ, RZ ;  /* 0x000000ffff217224 */ /* 0x000fe400078e00ff */
[----:B------:R-:W-:Y:S01]  /*5810*/  IMAD.MOV.U32 R58, RZ, RZ, RZ ;  /* 0x000000ffff3a7224 */ /* 0x000fe200078e00ff */
[----:B0-----:R-:W-:Y:S06]  /*5820*/  @!P1 BRA `(.L_x_1116) ;  /* 0x00000128004c9947 */ /* 0x001fec0003800000 */
[----:B------:R-:W0:Y:S01]  /*5830*/  S2R R4, SR_TID.X ;  /* 0x0000000000047919 */ /* 0x000e220000002100 */
[----:B------:R-:W-:Y:S01]  /*5840*/  VIADD R24, R18, 0xb000 ;  /* 0x0000b00012187836 */ /* 0x000fe20000000000 */
[----:B------:R-:W-:Y:S04]  /*5850*/  BSSY B6, `(.L_x_1117) ;  /* 0x000001e000067945 */ /* 0x000fe80003800000 */
[----:B------:R-:W-:Y:S01]  /*5860*/  LOP3.LUT P0, RZ, R24, 0x9f, RZ, 0xc0, !PT ;  /* 0x0000009f18ff7812 */ /* 0x000fe2000780c0ff */
[----:B0-----:R-:W-:-:S05]  /*5870*/  VIADD R29, R4, 0xffffff80 ;  /* 0xffffff80041d7836 */ /* 0x001fca0000000000 */
[----:B------:R-:W-:-:S04]  /*5880*/  SHF.R.S32.HI R34, RZ, 0x1f, R29 ;  /* 0x0000001fff227819 */ /* 0x000fc8000001141d */
[----:B------:R-:W-:-:S04]  /*5890*/  LEA.HI R0, R34, R29, RZ, 0x7 ;  /* 0x0000001d22007211 */ /* 0x000fc800078f38ff */
[----:B------:R-:W-:-:S06]  /*58a0*/  SHF.R.S32.HI R0, RZ, 0x7, R0 ;  /* 0x00000007ff007819 */ /* 0x000fcc0000011400 */
        /* <DEDUP_REMOVED lines=24> */
.L_x_1118:
[----:B------:R-:W-:Y:S05]  /*5a30*/  BSYNC B6 ;  /* 0x0000000000067941 */ /* 0x000fea0003800000 */
.L_x_1117:
        /* <DEDUP_REMOVED lines=13> */
.L_x_1122:
[----:B-1----:R1:W2:Y:S02]  /*5b10*/  SYNCS.PHASECHK.TRANS64.TRYWAIT P0, [R18+URZ+0x13200], R3 ;  /* 0x01320003120075a7 */ /* 0x0022a4000800017f */
[----:B--2---:R-:W-:Y:S05]  /*5b20*/  @!P0 NANOSLEEP.SYNCS 0x989680 ;  /* 0x009896800000895d */ /* 0x004fea0003900000 */
[----:B------:R-:W2:Y:S02]  /*5b30*/  @!P0 SYNCS.PHASECHK.TRANS64 P0, [R18+URZ+0x13200], R3 ;  /* 0x01320003120085a7 */ /* 0x000ea4000800007f */
[----:B--2---:R-:W-:Y:S05]  /*5b40*/  @!P0 BRA `(.L_x_1122) ;  /* 0xfffffffc00f08947 */ /* 0x004fea000383ffff */
.L_x_1121:
[----:B------:R-:W-:Y:S05]  /*5b50*/  BSYNC B0 ;  /* 0x0000000000007941 */ /* 0x000fea0003800000 */
.L_x_1120:
[----:B------:R-:W-:Y:S05]  /*5b60*/  BRA `(.L_x_1123) ;  /* 0x0000002c00a87947 */ /* 0x000fea0003800000 */
.L_x_1119:
[----:B------:R-:W-:Y:S01]  /*5b70*/  LEA.HI R3, R29, R29, RZ, 0x1 ;  /* 0x0000001d1d037211 */ /* 0x000fe200078f08ff */
[----:B------:R-:W-:Y:S01]  /*5b80*/  ULDC.64 UR4, c[0x0][0x3d8] ;  /* 0x0000f60000047ab9 */ /* 0x000fe20000000a00 */
[----:B------:R-:W-:Y:S01]  /*5b90*/  LOP3.LUT P0, RZ, R24, 0x1bf, RZ, 0xc0, !PT ;  /* 0x000001bf18ff7812 */ /* 0x000fe2000780c0ff */
[----:B------:R-:W-:Y:S01]  /*5ba0*/  ULDC.64 UR6, c[0x0][0x3e8] ;  /* 0x0000fa0000067ab9 */ /* 0x000fe20000000a00 */
[----:B-----5:R-:W-:Y:S01]  /*5bb0*/  SHF.R.S32.HI R0, RZ, 0x1f, R47 ;  /* 0x0000001fff007819 */ /* 0x020fe2000001142f */
[----:B------:R-:W-:Y:S01]  /*5bc0*/  IMAD.WIDE.U32 R32, R47, UR4, RZ ;  /* 0x000000042f207c25 */ /* 0x000fe2000f8e00ff */
[----:B------:R-:W-:Y:S01]  /*5bd0*/  LOP3.LUT R6, R3, 0xfffffffe, RZ, 0xc0, !PT ;  /* 0xfffffffe03067812 */ /* 0x000fe200078ec0ff */
[----:B------:R-:W-:Y:S02]  /*5be0*/  BSSY B6, `(.L_x_1124) ;  /* 0x000001c000067945 */ /* 0x000fe40003800000 */
[----:B------:R-:W-:Y:S02]  /*5bf0*/  IMAD R4, R0, UR4, RZ ;  /* 0x0000000400047c24 */ /* 0x000fe4000f8e02ff */
[----:B------:R-:W-:-:S02]  /*5c00*/  IMAD.IADD R6, R29, 0x1, -R6 ;  /* 0x000000011d067824 */ /* 0x000fc400078e0a06 */
[----:B------:R-:W-:Y:S02]  /*5c10*/  IMAD R0, R0, UR6, RZ ;  /* 0x0000000600007c24 */ /* 0x000fe4000f8e02ff */
[----:B------:R-:W-:Y:S02]  /*5c20*/  IMAD.SHL.U32 R24, R6, 0x8, RZ ;  /* 0x0000000806187824 */ /* 0x000fe400078e00ff */
[C---:B------:R-:W-:Y:S02]  /*5c30*/  IMAD R43, R47.reuse, UR5, R4 ;  /* 0x000000052f2b7c24 */ /* 0x040fe4000f8e0204 */
[C---:B------:R-:W-:Y:S01]  /*5c40*/  IMAD R35, R47.reuse, UR7, R0 ;  /* 0x000000072f237c24 */ /* 0x040fe2000f8e0200 */
[----:B------:R-:W-:Y:S01]  /*5c50*/  SHF.R.S32.HI R25, RZ, 0x1f, R24 ;  /* 0x0000001fff197819 */ /* 0x000fe20000011418 */
[----:B------:R-:W-:-:S04]  /*5c60*/  IMAD.WIDE.U32 R30, R47, UR6, RZ ;  /* 0x000000062f1e7c25 */ /* 0x000fc8000f8e00ff */
[----:B------:R-:W-:Y:S02]  /*5c70*/  IMAD.IADD R43, R43, 0x1, R33 ;  /* 0x000000012b2b7824 */ /* 0x000fe400078e0221 */
[----:B------:R-:W-:Y:S01]  /*5c80*/  IMAD.IADD R35, R35, 0x1, R31 ;  /* 0x0000000123237824 */ /* 0x000fe200078e021f */
        /* <DEDUP_REMOVED lines=17> */
.L_x_1125:
[----:B------:R-:W-:Y:S05]  /*5da0*/  BSYNC B6 ;  /* 0x0000000000067941 */ /* 0x000fea0003800000 */
.L_x_1124:
[----:B------:R-:W2:Y:S01]  /*5db0*/  LDL R20, [R1+0x34] ;  /* 0x0000340001147983 */ /* 0x000ea20000100800 */
[----:B------:R-:W0:Y:S01]  /*5dc0*/  LDC.64 R8, c[0x0][0x3d8] ;  /* 0x0000f600ff087b82 */ /* 0x000e220000000a00 */
[----:B------:R-:W-:Y:S01]  /*5dd0*/  ULDC.U8 UR4, c[0x0][0x3f0] ;  /* 0x0000fc0000047ab9 */ /* 0x000fe20000000000 */
[----:B------:R-:W-:Y:S01]  /*5de0*/  BSSY B0, `(.L_x_1126) ;  /* 0x00002ba000007945 */ /* 0x000fe20003800000 */
[----:B------:R-:W1:Y:S01]  /*5df0*/  S2R R21, SR_TID.X ;  /* 0x0000000000157919 */ /* 0x000e620000002100 */
[----:B------:R-:W-:-:S04]  /*5e00*/  ISETP.NE.AND P0, PT, RZ, UR4, PT ;  /* 0x00000004ff007c0c */ /* 0x000fc8000bf05270 */
[----:B------:R-:W3:Y:S01]  /*5e10*/  LDC.64 R10, c[0x0][0x3e8] ;  /* 0x0000fa00ff0a7b82 */ /* 0x000ee20000000a00 */
[C---:B-1----:R-:W-:Y:S02]  /*5e20*/  VIADD R46, R21.reuse, 0xffffff80 ;  /* 0xffffff80152e7836 */ /* 0x042fe40000000000 */
[----:B------:R-:W-:-:S05]  /*5e30*/  VIADD R44, R21, 0xffffff80 ;  /* 0xffffff80152c7836 */ /* 0x000fca0000000000 */
[----:B------:R-:W-:-:S04]  /*5e40*/  LEA.HI R44, R44, R46, RZ, 0x1 ;  /* 0x0000002e2c2c7211 */ /* 0x000fc800078f08ff */
[----:B------:R-:W-:-:S04]  /*5e50*/  SHF.R.S32.HI R44, RZ, 0x1, R44 ;  /* 0x00000001ff2c7819 */ /* 0x000fc8000001142c */
[----:B------:R-:W-:Y:S02]  /*5e60*/  SHF.R.S32.HI R45, RZ, 0x1f, R44 ;  /* 0x0000001fff2d7819 */ /* 0x000fe4000001142c */
[----:B--2---:R-:W-:Y:S01]  /*5e70*/  SHF.R.S32.HI R3, RZ, 0x1f, R20 ;  /* 0x0000001fff037819 */ /* 0x004fe20000011414 */
[----:B0-----:R-:W-:-:S04]  /*5e80*/  IMAD.WIDE.U32 R6, R20, R8, RZ ;  /* 0x0000000814067225 */ /* 0x001fc800078e00ff */
[C---:B------:R-:W-:Y:S02]  /*5e90*/  IMAD R0, R3.reuse, R8, RZ ;  /* 0x0000000803007224 */ /* 0x040fe400078e02ff */
[-C--:B---3--:R-:W-:Y:S02]  /*5ea0*/  IMAD R12, R3, R10.reuse, RZ ;  /* 0x0000000a030c7224 */ /* 0x088fe400078e02ff */
[----:B------:R-:W-:-:S04]  /*5eb0*/  IMAD.WIDE.U32 R4, R20, R10, RZ ;  /* 0x0000000a14047225 */ /* 0x000fc800078e00ff */
[C---:B------:R-:W-:Y:S02]  /*5ec0*/  IMAD R3, R20.reuse, R9, R0 ;  /* 0x0000000914037224 */ /* 0x040fe400078e0200 */
[----:B------:R-:W-:Y:S02]  /*5ed0*/  IMAD R13, R20, R11, R12 ;  /* 0x0000000b140d7224 */ /* 0x000fe400078e020c */
[----:B------:R-:W-:Y:S02]  /*5ee0*/  IMAD.IADD R40, R7, 0x1, R3 ;  /* 0x0000000107287824 */ /* 0x000fe400078e0203 */
[----:B------:R-:W-:Y:S01]  /*5ef0*/  IMAD.IADD R42, R5, 0x1, R13 ;  /* 0x00000001052a7824 */ /* 0x000fe200078e020d */
[----:B------:R-:W-:Y:S06]  /*5f00*/  @!P0 BRA `(.L_x_1127) ;  /* 0x0000001400688947 */ /* 0x000fec0003800000 */
[----:B------:R-:W2:Y:S01]  /*5f10*/  LDL R21, [R1+0x30] ;  /* 0x0000300001157983 */ /* 0x000ea20000100800 */
[----:B------:R-:W0:Y:S01]  /*5f20*/  LDC R0, c[0x0][0x428] ;  /* 0x00010a00ff007b82 */ /* 0x000e220000000800 */
[----:B------:R-:W-:Y:S01]  /*5f30*/  IMAD R3, R20, 0xc0, R44 ;  /* 0x000000c014037824 */ /* 0x000fe200078e022c */
[----:B------:R-:W-:Y:S01]  /*5f40*/  BSSY B1, `(.L_x_1128) ;  /* 0x0000033000017945 */ /* 0x000fe20003800000 */
[----:B------:R-:W-:Y:S02]  /*5f50*/  CS2R R36, SRZ ;  /* 0x0000000000247805 */ /* 0x000fe4000001ff00 */
[----:B------:R-:W-:Y:S02]  /*5f60*/  CS2R R38, SRZ ;  /* 0x0000000000267805 */ /* 0x000fe4000001ff00 */
[----:B------:R-:W-:Y:S01]  /*5f70*/  CS2R R26, SRZ ;  /* 0x00000000001a7805 */ /* 0x000fe2000001ff00 */
[----:B------:R-:W-:Y:S02]  /*5f80*/  IMAD.MOV.U32 R14, RZ, RZ, R30 ;  /* 0x000000ffff0e7224 */ /* 0x000fe400078e001e */
[----:B------:R-:W-:Y:S01]  /*5f90*/  IMAD.MOV.U32 R15, RZ, RZ, R35 ;  /* 0x000000ffff0f7224 */ /* 0x000fe200078e0023 */
[----:B0-----:R-:W-:-:S13]  /*5fa0*/  ISETP.NE.AND P1, PT, R0, 0x1, PT ;  /* 0x000000010000780c */ /* 0x001fda0003f25270 */
[----:B------:R-:W0:Y:S08]  /*5fb0*/  @P1 LDC R12, c[0x0][0x42c] ;  /* 0x00010b00ff0c1b82 */ /* 0x000e300000000800 */
[----:B------:R-:W1:Y:S01]  /*5fc0*/  @P1 LDC R13, c[0x0][0x430] ;  /* 0x00010c00ff0d1b82 */ /* 0x000e620000000800 */
[----:B0-----:R-:W-:-:S05]  /*5fd0*/  @P1 IMAD.HI.U32 R12, R3, R12, RZ ;  /* 0x0000000c030c1227 */ /* 0x001fca00078e00ff */
[----:B-1----:R-:W-:Y:S01]  /*5fe0*/  @P1 SHF.R.U32.HI R3, RZ, R13, R12 ;  /* 0x0000000dff031219 */ /* 0x002fe2000001160c */
[----:B------:R-:W-:Y:S02]  /*5ff0*/  IMAD.MOV.U32 R12, RZ, RZ, R32 ;  /* 0x000000ffff0c7224 */ /* 0x000fe400078e0020 */
[----:B------:R-:W-:Y:S01]  /*6000*/  IMAD.MOV.U32 R13, RZ, RZ, R43 ;  /* 0x000000ffff0d7224 */ /* 0x000fe200078e002b */
[----:B------:R-:W-:Y:S01]  /*6010*/  SHF.R.S32.HI R41, RZ, 0x1f, R3 ;  /* 0x0000001fff297819 */ /* 0x000fe20000011403 */
[----:B--2---:R-:W-:Y:S01]  /*6020*/  IMAD R0, R20, -0xc0, R21 ;  /* 0xffffff4014007824 */ /* 0x004fe200078e0215 */
[----:B------:R-:W-:-:S04]  /*6030*/  CS2R R20, SRZ ;  /* 0x0000000000147805 */ /* 0x000fc8000001ff00 */
[----:B------:R-:W-:-:S04]  /*6040*/  VIMNMX R0, R0, 0xc0, PT ;  /* 0x000000c000007848 */ /* 0x000fc80003fe0100 */
[----:B------:R-:W-:-:S13]  /*6050*/  ISETP.GE.AND P0, PT, R44, R0, PT ;  /* 0x000000002c00720c */ /* 0x000fda0003f06270 */
[----:B------:R-:W-:Y:S05]  /*6060*/  @P0 BRA `(.L_x_1129) ;  /* 0x0000000000800947 */ /* 0x000fea0003800000 */
[CC--:B------:R-:W-:Y:S01]  /*6070*/  IMAD R0, R45.reuse, R8.reuse, RZ ;  /* 0x000000082d007224 */ /* 0x0c0fe200078e02ff */
[----:B------:R-:W-:Y:S01]  /*6080*/  ULDC UR4, c[0x0][0x3d4] ;  /* 0x0000f50000047ab9 */ /* 0x000fe20000000800 */
[--C-:B------:R-:W-:Y:S01]  /*6090*/  IMAD.WIDE.U32 R20, R44, R8, R24.reuse ;  /* 0x000000082c147225 */ /* 0x100fe200078e0018 */
[----:B------:R-:W-:Y:S01]  /*60a0*/  ISETP.GE.AND P3, PT, R24, UR4, PT ;  /* 0x0000000418007c0c */ /* 0x000fe2000bf66270 */
[----:B------:R-:W-:Y:S01]  /*60b0*/  ULDC.64 UR6, c[0x0][0x3c8] ;  /* 0x0000f20000067ab9 */ /* 0x000fe20000000a00 */
[----:B------:R-:W-:Y:S01]  /*60c0*/  CS2R R38, SRZ ;  /* 0x0000000000267805 */ /* 0x000fe2000001ff00 */
[----:B------:R-:W-:Y:S01]  /*60d0*/  IMAD R36, R45, R10, RZ ;  /* 0x0000000a2d247224 */ /* 0x000fe200078e02ff */
[----:B------:R-:W-:Y:S01]  /*60e0*/  IADD3 R32, P1, R20, R32, RZ ;  /* 0x0000002014207210 */ /* 0x000fe20007f3e0ff */
[----:B------:R-:W-:-:S04]  /*60f0*/  IMAD.WIDE.U32 R26, R44, R10, R24 ;  /* 0x0000000a2c1a7225 */ /* 0x000fc800078e0018 */
[----:B------:R-:W-:Y:S01]  /*6100*/  IMAD R0, R44, R9, R0 ;  /* 0x000000092c007224 */ /* 0x000fe200078e0200 */
[----:B------:R-:W-:Y:S01]  /*6110*/  IADD3 R30, P2, R26, R30, RZ ;  /* 0x0000001e1a1e7210 */ /* 0x000fe20007f5e0ff */
[----:B------:R-:W-:-:S03]  /*6120*/  IMAD R36, R44, R11, R36 ;  /* 0x0000000b2c247224 */ /* 0x000fc600078e0224 */
[----:B------:R-:W-:Y:S01]  /*6130*/  IADD3.X R33, R43, R21, R0, P1, !PT ;  /* 0x000000152b217210 */ /* 0x000fe20000ffe400 */
[----:B------:R-:W-:Y:S01]  /*6140*/  VIADD R0, R24, 0x10 ;  /* 0x0000001018007836 */ /* 0x000fe20000000000 */
[----:B------:R-:W-:Y:S01]  /*6150*/  IADD3.X R31, R35, R27, R36, P2, !PT ;  /* 0x0000001b231f7210 */ /* 0x000fe200017fe424 */
[----:B------:R-:W-:Y:S01]  /*6160*/  IMAD R21, R40, 0xc0, RZ ;  /* 0x000000c028157824 */ /* 0x000fe200078e02ff */
[----:B------:R-:W-:Y:S01]  /*6170*/  CS2R R36, SRZ ;  /* 0x0000000000247805 */ /* 0x000fe2000001ff00 */
[----:B------:R-:W-:Y:S01]  /*6180*/  IMAD.WIDE.U32 R6, R6, 0xc0, R32 ;  /* 0x000000c006067825 */ /* 0x000fe200078e0020 */
[----:B------:R-:W-:Y:S01]  /*6190*/  ISETP.GE.AND P4, PT, R0, UR4, PT ;  /* 0x0000000400007c0c */ /* 0x000fe2000bf86270 */
[----:B------:R-:W-:Y:S02]  /*61a0*/  ULDC.64 UR4, c[0x0][0x3e0] ;  /* 0x0000f80000047ab9 */ /* 0x000fe40000000a00 */
[----:B------:R-:W-:Y:S01]  /*61b0*/  IMAD.WIDE.U32 R4, R4, 0xc0, R30 ;  /* 0x000000c004047825 */ /* 0x000fe200078e001e */
[----:B------:R-:W-:-:S03]  /*61c0*/  IADD3 R6, P1, R6, UR6, RZ ;  /* 0x0000000606067c10 */ /* 0x000fc6000ff3e0ff */
[----:B------:R-:W-:Y:S01]  /*61d0*/  IMAD R27, R42, 0xc0, RZ ;  /* 0x000000c02a1b7824 */ /* 0x000fe200078e02ff */
[----:B------:R-:W-:Y:S02]  /*61e0*/  IADD3 R4, P2, R4, UR4, RZ ;  /* 0x0000000404047c10 */ /* 0x000fe4000ff5e0ff */
[----:B------:R-:W-:Y:S02]  /*61f0*/  IADD3.X R7, R7, UR7, R21, P1, !PT ;  /* 0x0000000707077c10 */ /* 0x000fe40008ffe415 */
[----:B------:R-:W-:Y:S02]  /*6200*/  CS2R R20, SRZ ;  /* 0x0000000000147805 */ /* 0x000fe4000001ff00 */
[----:B------:R-:W-:Y:S02]  /*6210*/  IADD3.X R5, R5, UR5, R27, P2, !PT ;  /* 0x0000000505057c10 */ /* 0x000fe400097fe41b */
[----:B------:R-:W-:Y:S01]  /*6220*/  CS2R R26, SRZ ;  /* 0x00000000001a7805 */ /* 0x000fe2000001ff00 */
[----:B------:R0:W5:Y:S05]  /*6230*/  @!P3 LDG.E.64 R38, desc[UR40][R6.64] ;  /* 0x000000280626b981 */ /* 0x00016a000c1e1b00 */
[----:B------:R0:W5:Y:S04]  /*6240*/  @!P4 LDG.E.64 R26, desc[UR40][R6.64+0x10] ;  /* 0x00001028061ac981 */ /* 0x000168000c1e1b00 */
[----:B------:R0:W5:Y:S04]  /*6250*/  @!P3 LDG.E.64 R36, desc[UR40][R4.64] ;  /* 0x000000280424b981 */ /* 0x000168000c1e1b00 */
[----:B------:R0:W5:Y:S02]  /*6260*/  @!P4 LDG.E.64 R20, desc[UR40][R4.64+0x10] ;  /* 0x000010280414c981 */ /* 0x000164000c1e1b00 */
.L_x_1129:
[----:B------:R-:W-:Y:S05]  /*6270*/  BSYNC B1 ;  /* 0x0000000000017941 */ /* 0x000fea0003800000 */
.L_x_1128:
[----:B------:R-:W2:Y:S01]  /*6280*/  LDL R30, [R1+0x60] ;  /* 0x00006000011e7983 */ /* 0x000ea20000100800 */
[-C--:B0-----:R-:W-:Y:S01]  /*6290*/  IMAD.WIDE.U32 R4, R3, R8.reuse, R12 ;  /* 0x0000000803047225 */ /* 0x081fe200078e000c */
[----:B------:R-:W-:Y:S01]  /*62a0*/  ULDC.64 UR4, c[0x0][0x3c8] ;  /* 0x0000f20000047ab9 */ /* 0x000fe20000000a00 */
[----:B------:R-:W-:Y:S02]  /*62b0*/  ULDC.64 UR6, c[0x0][0x3e0] ;  /* 0x0000f80000067ab9 */ /* 0x000fe40000000a00 */
[C---:B------:R-:W-:Y:S01]  /*62c0*/  IMAD R8, R41.reuse, R8, RZ ;  /* 0x0000000829087224 */ /* 0x040fe200078e02ff */
[----:B------:R-:W-:Y:S01]  /*62d0*/  IADD3 R4, P1, R4, UR4, RZ ;  /* 0x0000000404047c10 */ /* 0x000fe2000ff3e0ff */
[-C--:B------:R-:W-:Y:S01]  /*62e0*/  IMAD R0, R41, R10.reuse, RZ ;  /* 0x0000000a29007224 */ /* 0x080fe200078e02ff */
[----:B------:R-:W-:Y:S01]  /*62f0*/  UMOV UR4, 0xffffffff ;  /* 0xffffffff00047882 */ /* 0x000fe20000000000 */
[----:B------:R-:W-:-:S04]  /*6300*/  IMAD.WIDE.U32 R6, R3, R10, R14 ;  /* 0x0000000a03067225 */ /* 0x000fc800078e000e */
[C---:B------:R-:W-:Y:S02]  /*6310*/  IMAD R13, R3.reuse, R9, R8 ;  /* 0x00000009030d7224 */ /* 0x040fe400078e0208 */
[----:B------:R-:W-:Y:S01]  /*6320*/  IMAD R3, R3, R11, R0 ;  /* 0x0000000b03037224 */ /* 0x000fe200078e0200 */
[----:B------:R-:W-:Y:S02]  /*6330*/  IADD3 R0, P2, R6, UR6, RZ ;  /* 0x0000000606007c10 */ /* 0x000fe4000ff5e0ff */
[----:B------:R-:W-:Y:S02]  /*6340*/  IADD3.X R13, R5, UR5, R13, P1, !PT ;  /* 0x00000005050d7c10 */ /* 0x000fe40008ffe40d */
[----:B------:R-:W-:Y:S02]  /*6350*/  IADD3.X R3, R7, UR7, R3, P2, !PT ;  /* 0x0000000707037c10 */ /* 0x000fe400097fe403 */
[----:B--2---:R-:W-:-:S04]  /*6360*/  LEA.HI R12, R30, R30, RZ, 0x1 ;  /* 0x0000001e1e0c7211 */ /* 0x004fc800078f08ff */
[----:B------:R-:W-:-:S05]  /*6370*/  LOP3.LUT R12, R12, 0xfffffffe, RZ, 0xc0, !PT ;  /* 0xfffffffe0c0c7812 */ /* 0x000fca00078ec0ff */
[----:B------:R-:W-:-:S05]  /*6380*/  IMAD.IADD R12, R30, 0x1, -R12 ;  /* 0x000000011e0c7824 */ /* 0x000fca00078e0a0c */
[----:B------:R-:W-:Y:S01]  /*6390*/  SHF.L.U32 R5, R12, 0x1f, RZ ;  /* 0x0000001f0c057819 */ /* 0x000fe200000006ff */
[----:B------:R-:W-:Y:S06]  /*63a0*/  BRA.DIV UR4, `(.L_x_1130) ;  /* 0x0000019604cc7947 */ /* 0x000fec000b800000 */
.L_x_1394:
[----:B------:R-:W-:-:S03]  /*63b0*/  UMOV UR4, 0xffffffff ;  /* 0xffffffff00047882 */ /* 0x000fc60000000000 */
[----:B------:R-:W-:Y:S05]  /*63c0*/  BRA.DIV UR4, `(.L_x_1131) ;  /* 0x0000019604e87947 */ /* 0x000fea000b800000 */
.L_x_1397:
[----:B------:R-:W-:-:S03]  /*63d0*/  UMOV UR4, 0xffffffff ;  /* 0xffffffff00047882 */ /* 0x000fc60000000000 */
[----:B------:R-:W-:Y:S05]  /*63e0*/  BRA.DIV UR4, `(.L_x_1132) ;  /* 0x0000019a04087947 */ /* 0x000fea000b800000 */
.L_x_1400:
[----:B------:R-:W-:-:S03]  /*63f0*/  UMOV UR4, 0xffffffff ;  /* 0xffffffff00047882 */ /* 0x000fc60000000000 */
[----:B------:R-:W-:Y:S05]  /*6400*/  BRA.DIV UR4, `(.L_x_1133) ;  /* 0x0000019a04287947 */ /* 0x000fea000b800000 */
.L_x_1403:
[----:B------:R-:W0:Y:S01]  /*6410*/  SYNCS.PHASECHK.TRANS64.TRYWAIT P1, [R18+URZ+0x13200], R5 ;  /* 0x01320005120075a7 */ /* 0x000e22000802017f */
[----:B------:R-:W-:Y:S04]  /*6420*/  BSSY B1, `(.L_x_1134) ;  /* 0x0000002000017945 */ /* 0x000fe80003800000 */
[----:B0-----:R-:W-:Y:S05]  /*6430*/  @!P1 BRA `(.L_x_1135) ;  /* 0x0000019800449947 */ /* 0x001fea0003800000 */
.L_x_1404:
[----:B------:R-:W-:Y:S05]  /*6440*/  BSYNC B1 ;  /* 0x0000000000017941 */ /* 0x000fea0003800000 */
.L_x_1134:
[----:B------:R-:W-:Y:S05]  /*6450*/  @P0 BRA `(.L_x_1136) ;  /* 0x0000002400480947 */ /* 0x000fea0003800000 */
[----:B------:R1:W5:Y:S01]  /*6460*/  LDL R41, [R1+0x48] ;  /* 0x0000480001297983 */ /* 0x0003620000100800 */
[----:B------:R-:W2:Y:S01]  /*6470*/  LDC R3, c[0x0][0x3d4] ;  /* 0x0000f500ff037b82 */ /* 0x000ea20000000800 */
[C---:B------:R-:W-:Y:S01]  /*6480*/  VIADD R0, R24.reuse, 0x10 ;  /* 0x0000001018007836 */ /* 0x040fe20000000000 */
[----:B------:R-:W-:Y:S01]  /*6490*/  BSSY B1, `(.L_x_1137) ;  /* 0x000007b000017945 */ /* 0x000fe20003800000 */
[----:B--2---:R-:W-:-:S03]  /*64a0*/  ISETP.GE.AND P0, PT, R24, R3, PT ;  /* 0x000000031800720c */ /* 0x004fc60003f06270 */
[----:B------:R-:W-:-:S10]  /*64b0*/  ISETP.GE.AND P1, PT, R0, R3, PT ;  /* 0x000000030000720c */ /* 0x000fd40003f26270 */
[----:B-1----:R-:W-:Y:S05]  /*64c0*/  @P0 BRA `(.L_x_1138) ;  /* 0x0000000400dc0947 */ /* 0x002fea0003800000 */
[----:B-----5:R-:W-:Y:S01]  /*64d0*/  IMAD.IADD R0, R18, 0x1, R41 ;  /* 0x0000000112007824 */ /* 0x020fe200078e0229 */
[----:B------:R-:W-:Y:S02]  /*64e0*/  SHF.R.U32.HI R3, RZ, 0x8, R38 ;  /* 0x00000008ff037819 */ /* 0x000fe40000011626 */
[----:B------:R-:W-:Y:S02]  /*64f0*/  SHF.R.U32.HI R9, RZ, 0x8, R39 ;  /* 0x00000008ff097819 */ /* 0x000fe40000011627 */
[----:B0-----:R-:W0:Y:S01]  /*6500*/  LDS.128 R4, [R0+0xb000] ;  /* 0x00b0000000047984 */ /* 0x001e220000000c00 */
[----:B------:R-:W-:Y:S02]  /*6510*/  LOP3.LUT R8, R38, 0xff, RZ, 0xc0, !PT ;  /* 0x000000ff26087812 */ /* 0x000fe400078ec0ff */
[----:B------:R-:W-:Y:S02]  /*6520*/  LOP3.LUT R3, R3, 0xff, RZ, 0xc0, !PT ;  /* 0x000000ff03037812 */ /* 0x000fe400078ec0ff */
[----:B------:R-:W-:-:S02]  /*6530*/  LOP3.LUT R10, R39, 0xff, RZ, 0xc0, !PT ;  /* 0x000000ff270a7812 */ /* 0x000fc400078ec0ff */
[----:B------:R-:W-:Y:S02]  /*6540*/  LOP3.LUT R9, R9, 0xff, RZ, 0xc0, !PT ;  /* 0x000000ff09097812 */ /* 0x000fe400078ec0ff */
[----:B------:R-:W-:Y:S02]  /*6550*/  PRMT R3, R3, 0x7604, R8 ;  /* 0x0000760403037816 */ /* 0x000fe40000000008 */
        /* <DEDUP_REMOVED lines=21> */
[----:B0-----:R-:W-:Y:S02]  /*66b0*/  F2FP.F16.E4M3.UNPACK_B R3, R6.H1 ;  /* 0x00000006ff03723e */ /* 0x001fe400030006ff */
        /* <DEDUP_REMOVED lines=38> */
[CC--:B------:R-:W-:Y:S01]  /*6920*/  FMUL.FTZ R24, R6.reuse, R15.reuse ;  /* 0x0000000f06187220 */ /* 0x0c0fe20000410000 */
        /* <DEDUP_REMOVED lines=10> */
[----:B------:R-:W-:Y:S01]  /*69d0*/  HADD2.F32 R6, -RZ, R4.H1_H1 ;  /* 0x30000004ff067230 */ /* 0x000fe20000004100 */
[----:B------:R-:W-:Y:S01]  /*69e0*/  F2FP.SATFINITE.E4M3.F32.PACK_AB_MERGE_C R32, R33, R32, RZ ;  /* 0x000000202120723e */ /* 0x000fe200048070ff */
[----:B------:R-:W-:-:S02]  /*69f0*/  HADD2.F32 R10, -RZ, R9.H1_H1 ;  /* 0x30000009ff0a7230 */ /* 0x000fc40000004100 */
[----:B------:R-:W-:Y:S02]  /*6a00*/  HADD2.F32 R5, -RZ, R4.H0_H0 ;  /* 0x20000004ff057230 */ /* 0x000fe40000004100 */
[C---:B------:R-:W-:Y:S01]  /*6a10*/  FMUL.FTZ R14, R6.reuse, R13 ;  /* 0x0000000d060e7220 */ /* 0x040fe20000410000 */
[----:B------:R-:W-:Y:S02]  /*6a20*/  HADD2.F32 R4, -RZ, R3.H1_H1 ;  /* 0x30000003ff047230 */ /* 0x000fe40000004100 */
[-C--:B------:R-:W-:Y:S01]  /*6a30*/  FMUL.FTZ R24, R6, R10.reuse ;  /* 0x0000000a06187220 */ /* 0x080fe20000410000 */
[----:B------:R-:W-:Y:S02]  /*6a40*/  HADD2.F32 R9, -RZ, R9.H0_H0 ;  /* 0x20000009ff097230 */ /* 0x000fe40000004100 */
[C---:B------:R-:W-:Y:S01]  /*6a50*/  FFMA.FTZ R14, R5.reuse, R10, -R14 ;  /* 0x0000000a050e7223 */ /* 0x040fe2000001080e */
[----:B------:R-:W-:Y:S02]  /*6a60*/  HADD2.F32 R3, -RZ, R3.H0_H0 ;  /* 0x20000003ff037230 */ /* 0x000fe40000004100 */
[C---:B------:R-:W-:Y:S01]  /*6a70*/  FMUL.FTZ R6, R4.reuse, R11 ;  /* 0x0000000b04067220 */ /* 0x040fe20000410000 */
[----:B------:R-:W-:Y:S01]  /*6a80*/  FFMA.FTZ R13, R5, R13, R24 ;  /* 0x0000000d050d7223 */ /* 0x000fe20000010018 */
[----:B------:R-:W-:Y:S01]  /*6a90*/  FMUL.FTZ R4, R4, R9 ;  /* 0x0000000904047220 */ /* 0x000fe20000410000 */
[----:B------:R-:W-:-:S02]  /*6aa0*/  HADD2.F32 R5, -RZ, R12.H1_H1 ;  /* 0x3000000cff057230 */ /* 0x000fc40000004100 */
[C---:B------:R-:W-:Y:S01]  /*6ab0*/  FFMA.FTZ R10, R3.reuse, R9, -R6 ;  /* 0x00000009030a7223 */ /* 0x040fe20000010806 */
[----:B------:R-:W-:Y:S02]  /*6ac0*/  HADD2.F32 R9, -RZ, R36.H1_H1 ;  /* 0x30000024ff097230 */ /* 0x000fe40000004100 */
[----:B------:R-:W-:Y:S01]  /*6ad0*/  FFMA.FTZ R11, R3, R11, R4 ;  /* 0x0000000b030b7223 */ /* 0x000fe20000010004 */
[----:B------:R-:W-:Y:S02]  /*6ae0*/  HADD2.F32 R4, -RZ, R8.H1_H1 ;  /* 0x30000008ff047230 */ /* 0x000fe40000004100 */
[----:B------:R-:W-:Y:S02]  /*6af0*/  HADD2.F32 R36, -RZ, R36.H0_H0 ;  /* 0x20000024ff247230 */ /* 0x000fe40000004100 */
[----:B------:R-:W-:Y:S02]  /*6b00*/  HADD2.F32 R3, -RZ, R7.H1_H1 ;  /* 0x30000007ff037230 */ /* 0x000fe40000004100 */
[----:B------:R-:W-:Y:S01]  /*6b10*/  FMUL.FTZ R15, R4, R9 ;  /* 0x00000009040f7220 */ /* 0x000fe20000410000 */
[----:B------:R-:W-:-:S02]  /*6b20*/  HADD2.F32 R12, -RZ, R12.H0_H0 ;  /* 0x2000000cff0c7230 */ /* 0x000fc40000004100 */
        /* <DEDUP_REMOVED lines=12> */
[----:B------:R-:W-:Y:S02]  /*6bf0*/  F2FP.SATFINITE.E4M3.F32.PACK_AB_MERGE_C R6, R30, R25, R32 ;  /* 0x000000191e06723e */ /* 0x000fe40004807020 */
[----:B------:R-:W-:Y:S02]  /*6c00*/  F2FP.SATFINITE.E4M3.F32.PACK_AB_MERGE_C R7, R40, R31, R7 ;  /* 0x0000001f2807723e */ /* 0x000fe40004807007 */
[----:B------:R-:W-:Y:S02]  /*6c10*/  F2FP.SATFINITE.E4M3.F32.PACK_AB_MERGE_C R4, R11, R10, R4 ;  /* 0x0000000a0b04723e */ /* 0x000fe40004807004 */
[----:B------:R-:W-:-:S05]  /*6c20*/  F2FP.SATFINITE.E4M3.F32.PACK_AB_MERGE_C R5, R36, R5, R15 ;  /* 0x000000052405723e */ /* 0x000fca000480700f */
[----:B------:R1:W-:Y:S02]  /*6c30*/  STS.128 [R0+0xb000], R4 ;  /* 0x00b0000400007388 */ /* 0x0003e40000000c00 */
.L_x_1138:
[----:B------:R-:W-:Y:S05]  /*6c40*/  BSYNC B1 ;  /* 0x0000000000017941 */ /* 0x000fea0003800000 */
.L_x_1137:
[----:B------:R-:W-:Y:S05]  /*6c50*/  @P1 BRA `(.L_x_1136) ;  /* 0x0000001c00481947 */ /* 0x000fea0003800000 */
[----:B------:R-:W-:Y:S01]  /*6c60*/  LEA.HI R29, R34, R29, RZ, 0x2 ;  /* 0x0000001d221d7211 */ /* 0x000fe200078f10ff */
[----:B-----5:R-:W-:Y:S01]  /*6c70*/  IMAD.IADD R3, R18, 0x1, R41 ;  /* 0x0000000112037824 */ /* 0x020fe200078e0229 */
[----:B------:R-:W-:Y:S02]  /*6c80*/  SHF.R.U32.HI R10, RZ, 0x8, R27 ;  /* 0x00000008ff0a7819 */ /* 0x000fe4000001161b */
[--C-:B-1----:R-:W-:Y:S02]  /*6c90*/  SHF.R.S32.HI R0, RZ, 0x2, R29.reuse ;  /* 0x00000002ff007819 */ /* 0x102fe4000001141d */
[----:B------:R-:W-:Y:S02]  /*6ca0*/  SHF.R.S32.HI R29, RZ, 0x1f, R29 ;  /* 0x0000001fff1d7819 */ /* 0x000fe4000001141d */
[----:B------:R-:W-:Y:S02]  /*6cb0*/  SHF.R.U32.HI R15, RZ, 0x8, R21 ;  /* 0x00000008ff0f7819 */ /* 0x000fe40000011615 */
[----:B------:R-:W-:-:S02]  /*6cc0*/  LEA.HI R29, R29, R0, RZ, 0x2 ;  /* 0x000000001d1d7211 */ /* 0x000fc400078f10ff */
[----:B------:R-:W-:Y:S02]  /*6cd0*/  SHF.R.U32.HI R12, RZ, 0x8, R20 ;  /* 0x00000008ff0c7819 */ /* 0x000fe40000011614 */
[----:B------:R-:W-:Y:S02]  /*6ce0*/  LOP3.LUT R29, R29, 0xfffffffc, RZ, 0xc0, !PT ;  /* 0xfffffffc1d1d7812 */ /* 0x000fe400078ec0ff */
[----:B------:R-:W-:Y:S02]  /*6cf0*/  LOP3.LUT R9, R27, 0xff, RZ, 0xc0, !PT ;  /* 0x000000ff1b097812 */ /* 0x000fe400078ec0ff */
[----:B------:R-:W-:Y:S01]  /*6d00*/  LOP3.LUT R14, R21, 0xff, RZ, 0xc0, !PT ;  /* 0x000000ff150e7812 */ /* 0x000fe200078ec0ff */
[----:B------:R-:W-:Y:S01]  /*6d10*/  IMAD.IADD R29, R0, 0x1, -R29 ;  /* 0x00000001001d7824 */ /* 0x000fe200078e0a1d */
[----:B------:R-:W-:Y:S01]  /*6d20*/  LOP3.LUT R10, R10, 0xff, RZ, 0xc0, !PT ;  /* 0x000000ff0a0a7812 */ /* 0x000fe200078ec0ff */
[----:B------:R-:W-:Y:S01]  /*6d30*/  VIADD R0, R3, 0x20 ;  /* 0x0000002003007836 */ /* 0x000fe20000000000 */
[----:B------:R-:W-:-:S02]  /*6d40*/  LOP3.LUT R15, R15, 0xff, RZ, 0xc0, !PT ;  /* 0x000000ff0f0f7812 */ /* 0x000fc400078ec0ff */
[----:B------:R-:W-:Y:S02]  /*6d50*/  LOP3.LUT P0, RZ, R29, 0x2, RZ, 0xc0, !PT ;  /* 0x000000021dff7812 */ /* 0x000fe4000780c0ff */
[----:B------:R-:W-:Y:S02]  /*6d60*/  SHF.R.U32.HI R8, RZ, 0x8, R26 ;  /* 0x00000008ff087819 */ /* 0x000fe4000001161a */
[----:B------:R-:W-:Y:S02]  /*6d70*/  LOP3.LUT R11, R20, 0xff, RZ, 0xc0, !PT ;  /* 0x000000ff140b7812 */ /* 0x000fe400078ec0ff */
[----:B------:R-:W-:Y:S02]  /*6d80*/  LOP3.LUT R12, R12, 0xff, RZ, 0xc0, !PT ;  /* 0x000000ff0c0c7812 */ /* 0x000fe400078ec0ff */
[----:B------:R-:W-:Y:S02]  /*6d90*/  PRMT R10, R10, 0x7604, R9 ;  /* 0x000076040a0a7816 */ /* 0x000fe40000000009 */
[----:B------:R-:W-:-:S02]  /*6da0*/  PRMT R15, R15, 0x7604, R14 ;  /* 0x000076040f0f7816 */ /* 0x000fc4000000000e */
[----:B------:R-:W-:Y:S01]  /*6db0*/  SHF.R.U32.HI R9, RZ, 0x10, R27 ;  /* 0x00000010ff097819 */ /* 0x000fe2000001161b */
[----:B------:R-:W-:Y:S01]  /*6dc0*/  @P0 VIADD R0, R3, 0xffffffe0 ;  /* 0xffffffe003000836 */ /* 0x000fe20000000000 */
[----:B------:R-:W-:Y:S02]  /*6dd0*/  SHF.R.U32.HI R14, RZ, 0x10, R21 ;  /* 0x00000010ff0e7819 */ /* 0x000fe40000011615 */
[----:B------:R-:W-:Y:S02]  /*6de0*/  LOP3.LUT R3, R26, 0xff, RZ, 0xc0, !PT ;  /* 0x000000ff1a037812 */ /* 0x000fe400078ec0ff */
[----:B0-----:R-:W0:Y:S01]  /*6df0*/  LDS.128 R4, [R0+0xb000] ;  /* 0x00b0000000047984 */ /* 0x001e220000000c00 */
[----:B------:R-:W-:Y:S02]  /*6e00*/  LOP3.LUT R8, R8, 0xff, RZ, 0xc0, !PT ;  /* 0x000000ff08087812 */ /* 0x000fe400078ec0ff */
[----:B------:R-:W-:Y:S02]  /*6e10*/  PRMT R13, R12, 0x7604, R11 ;  /* 0x000076040c0d7816 */ /* 0x000fe4000000000b */
[----:B------:R-:W-:-:S02]  /*6e20*/  SHF.R.U32.HI R11, RZ, 0x10, R20 ;  /* 0x00000010ff0b7819 */ /* 0x000fc40000011614 */
[----:B------:R-:W-:Y:S02]  /*6e30*/  LOP3.LUT R9, R9, 0xff, RZ, 0xc0, !PT ;  /* 0x000000ff09097812 */ /* 0x000fe400078ec0ff */
[----:B------:R-:W-:Y:S02]  /*6e40*/  LOP3.LUT R14, R14, 0xff, RZ, 0xc0, !PT ;  /* 0x000000ff0e0e7812 */ /* 0x000fe400078ec0ff */
[----:B------:R-:W-:Y:S02]  /*6e50*/  PRMT R8, R8, 0x7604, R3 ;  /* 0x0000760408087816 */ /* 0x000fe40000000003 */
[----:B------:R-:W-:Y:S02]  /*6e60*/  SHF.R.U32.HI R3, RZ, 0x10, R26 ;  /* 0x00000010ff037819 */ /* 0x000fe4000001161a */
[----:B------:R-:W-:Y:S02]  /*6e70*/  LOP3.LUT R12, R11, 0xff, RZ, 0xc0, !PT ;  /* 0x000000ff0b0c7812 */ /* 0x000fe400078ec0ff */
[----:B------:R-:W-:-:S02]  /*6e80*/  PRMT R11, R9, 0x7054, R10 ;  /* 0x00007054090b7816 */ /* 0x000fc4000000000a */
[----:B------:R-:W-:Y:S02]  /*6e90*/  PRMT R25, R14, 0x7054, R15 ;  /* 0x000070540e197816 */ /* 0x000fe4000000000f */
[----:B------:R-:W-:Y:S02]  /*6ea0*/  LOP3.LUT R3, R3, 0xff, RZ, 0xc0, !PT ;  /* 0x000000ff03037812 */ /* 0x000fe400078ec0ff */
[----:B------:R-:W-:Y:S02]  /*6eb0*/  PRMT R15, R12, 0x7054, R13 ;  /* 0x000070540c0f7816 */ /* 0x000fe4000000000d */
[----:B------:R-:W-:Y:S02]  /*6ec0*/  LOP3.LUT R12, R11, 0xff000000, R27, 0xf8, !PT ;  /* 0xff0000000b0c7812 */ /* 0x000fe400078ef81b */
[----:B------:R-:W-:Y:S02]  /*6ed0*/  LOP3.LUT R25, R25, 0xff000000, R21, 0xf8, !PT ;  /* 0xff00000019197812 */ /* 0x000fe400078ef815 */
[----:B------:R-:W-:-:S02]  /*6ee0*/  PRMT R9, R3, 0x7054, R8 ;  /* 0x0000705403097816 */ /* 0x000fc40000000008 */
[----:B------:R-:W-:Y:S02]  /*6ef0*/  F2FP.F16.E4M3.UNPACK_B R13, R12 ;  /* 0x0000000cff0d723e */ /* 0x000fe400020006ff */
[-C--:B------:R-:W-:Y:S02]  /*6f00*/  F2FP.F16.E4M3.UNPACK_B R21, R25.reuse ;  /* 0x00000019ff15723e */ /* 0x080fe400020006ff */
[----:B------:R-:W-:Y:S01]  /*6f10*/  LOP3.LUT R15, R15, 0xff000000, R20, 0xf8, !PT ;  /* 0xff0000000f0f7812 */ /* 0x000fe200078ef814 */
[----:B------:R-:W-:Y:S01]  /*6f20*/  HADD2.F32 R14, -RZ, R13.H1_H1 ;  /* 0x3000000dff0e7230 */ /* 0x000fe20000004100 */
[----:B------:R-:W-:Y:S01]  /*6f30*/  LOP3.LUT R26, R9, 0xff000000, R26, 0xf8, !PT ;  /* 0xff000000091a7812 */ /* 0x000fe200078ef81a */
[--C-:B------:R-:W-:Y:S01]  /*6f40*/  HADD2.F32 R20, -RZ, R21.reuse.H1_H1 ;  /* 0x30000015ff147230 */ /* 0x100fe20000004100 */
[----:B------:R-:W-:Y:S01]  /*6f50*/  F2FP.F16.E4M3.UNPACK_B R25, R25.H1 ;  /* 0x00000019ff19723e */ /* 0x000fe200030006ff */
[----:B------:R-:W-:Y:S01]  /*6f60*/  HADD2.F32 R21, -RZ, R21.H0_H0 ;  /* 0x20000015ff157230 */ /* 0x000fe20000004100 */
[-C--:B0-----:R-:W-:Y:S01]  /*6f70*/  F2FP.F16.E4M3.UNPACK_B R3, R6.reuse.H1 ;  /* 0x00000006ff03723e */ /* 0x081fe200030006ff */
[----:B------:R-:W-:Y:S01]  /*6f80*/  HADD2.F32 R13, -RZ, R13.H0_H0 ;  /* 0x2000000dff0d7230 */ /* 0x000fe20000004100 */
[----:B------:R-:W-:-:S02]  /*6f90*/  F2FP.F16.E4M3.UNPACK_B R6, R6 ;  /* 0x00000006ff06723e */ /* 0x000fc400020006ff */
[-C--:B------:R-:W-:Y:S01]  /*6fa0*/  F2FP.F16.E4M3.UNPACK_B R10, R7.reuse ;  /* 0x00000007ff0a723e */ /* 0x080fe200020006ff */
[--C-:B------:R-:W-:Y:S01]  /*6fb0*/  HADD2.F32 R8, -RZ, R3.reuse.H1_H1 ;  /* 0x30000003ff087230 */ /* 0x100fe20000004100 */
[----:B------:R-:W-:Y:S01]  /*6fc0*/  F2FP.F16.E4M3.UNPACK_B R11, R7.H1 ;  /* 0x00000007ff0b723e */ /* 0x000fe200030006ff */
[----:B------:R-:W-:Y:S01]  /*6fd0*/  HADD2.F32 R9, -RZ, R3.H0_H0 ;  /* 0x20000003ff097230 */ /* 0x000fe20000004100 */
[-C--:B------:R-:W-:Y:S02]  /*6fe0*/  F2FP.F16.E4M3.UNPACK_B R7, R5.reuse ;  /* 0x00000005ff07723e */ /* 0x080fe400020006ff */
[C---:B------:R-:W-:Y:S01]  /*6ff0*/  FMUL.FTZ R24, R8.reuse, R20 ;  /* 0x0000001408187220 */ /* 0x040fe20000410000 */
[-C--:B------:R-:W-:Y:S01]  /*7000*/  FMUL.FTZ R29, R8, R14.reuse ;  /* 0x0000000e081d7220 */ /* 0x080fe20000410000 */
[----:B------:R-:W-:Y:S01]  /*7010*/  F2FP.F16.E4M3.UNPACK_B R8, R5.H1 ;  /* 0x00000005ff08723e */ /* 0x000fe200030006ff */
[--C-:B------:R-:W-:Y:S02]  /*7020*/  HADD2.F32 R5, -RZ, R6.reuse.H1_H1 ;  /* 0x30000006ff057230 */ /* 0x100fe40000004100 */
[C---:B------:R-:W-:Y:S01]  /*7030*/  FFMA.FTZ R27, R9.reuse, R14, -R24 ;  /* 0x0000000e091b7223 */ /* 0x040fe20000010818 */
[----:B------:R-:W-:Y:S01]  /*7040*/  FFMA.FTZ R30, R9, R20, R29 ;  /* 0x00000014091e7223 */ /* 0x000fe2000001001d */
[----:B------:R-:W-:Y:S01]  /*7050*/  HADD2.F32 R6, -RZ, R6.H0_H0 ;  /* 0x20000006ff067230 */ /* 0x000fe20000004100 */
[----:B------:R-:W-:Y:S01]  /*7060*/  F2FP.F16.E4M3.UNPACK_B R12, R12.H1 ;  /* 0x0000000cff0c723e */ /* 0x000fe200030006ff */
[C---:B------:R-:W-:Y:S01]  /*7070*/  FMUL.FTZ R9, R5.reuse, R21 ;  /* 0x0000001505097220 */ /* 0x040fe20000410000 */
[----:B------:R-:W-:Y:S01]  /*7080*/  FMUL.FTZ R20, R5, R13 ;  /* 0x0000000d05147220 */ /* 0x000fe20000410000 */
[----:B------:R-:W-:Y:S01]  /*7090*/  HADD2.F32 R14, -RZ, R25.H0_H0 ;  /* 0x20000019ff0e7230 */ /* 0x000fe20000004100 */
[----:B------:R-:W-:Y:S01]  /*70a0*/  F2FP.F16.E4M3.UNPACK_B R3, R4 ;  /* 0x00000004ff03723e */ /* 0x000fe200020006ff */
[----:B------:R-:W-:-:S02]  /*70b0*/  HADD2.F32 R5, -RZ, R10.H1_H1 ;  /* 0x3000000aff057230 */ /* 0x000fc40000004100 */
        /* <DEDUP_REMOVED lines=11> */
[----:B------:R-:W-:Y:S01]  /*7170*/  HADD2.F32 R11, -RZ, R11.H0_H0 ;  /* 0x2000000bff0b7230 */ /* 0x000fe20000004100 */
[----:B------:R-:W-:Y:S01]  /*7180*/  F2FP.F16.E4M3.UNPACK_B R5, R26 ;  /* 0x0000001aff05723e */ /* 0x000fe200020006ff */
[C---:B------:R-:W-:Y:S01]  /*7190*/  FMUL.FTZ R10, R6.reuse, R12 ;  /* 0x0000000c060a7220 */ /* 0x040fe20000410000 */
[----:B------:R-:W-:Y:S01]  /*71a0*/  F2FP.F16.E4M3.UNPACK_B R4, R4.H1 ;  /* 0x00000004ff04723e */ /* 0x000fe200030006ff */
[----:B------:R-:W-:Y:S01]  /*71b0*/  FMUL.FTZ R20, R6, R25 ;  /* 0x0000001906147220 */ /* 0x000fe20000410000 */
[----:B------:R-:W-:Y:S01]  /*71c0*/  F2FP.F16.E4M3.UNPACK_B R13, R15 ;  /* 0x0000000fff0d723e */ /* 0x000fe200020006ff */
[----:B------:R-:W-:Y:S01]  /*71d0*/  FFMA.FTZ R34, R11, R25, R10 ;  /* 0x000000190b227223 */ /* 0x000fe2000001000a */
[----:B------:R-:W-:-:S02]  /*71e0*/  HADD2.F32 R10, -RZ, R5.H1_H1 ;  /* 0x30000005ff0a7230 */ /* 0x000fc40000004100 */
[----:B------:R-:W-:Y:S01]  /*71f0*/  FFMA.FTZ R31, R11, R12, -R20 ;  /* 0x0000000c0b1f7223 */ /* 0x000fe20000010814 */
[----:B------:R-:W-:Y:S01]  /*7200*/  HADD2.F32 R9, -RZ, R5.H0_H0 ;  /* 0x20000005ff097230 */ /* 0x000fe20000004100 */
[----:B------:R-:W-:Y:S01]  /*7210*/  F2FP.F16.E4M3.UNPACK_B R26, R26.H1 ;  /* 0x0000001aff1a723e */ /* 0x000fe200030006ff */
[--C-:B------:R-:W-:Y:S01]  /*7220*/  HADD2.F32 R12, -RZ, R13.reuse.H1_H1 ;  /* 0x3000000dff0c7230 */ /* 0x100fe20000004100 */
[----:B------:R-:W-:Y:S01]  /*7230*/  F2FP.F16.E4M3.UNPACK_B R15, R15.H1 ;  /* 0x0000000fff0f723e */ /* 0x000fe200030006ff */
[--C-:B------:R-:W-:Y:S02]  /*7240*/  HADD2.F32 R6, -RZ, R4.reuse.H1_H1 ;  /* 0x30000004ff067230 */ /* 0x100fe40000004100 */
[----:B------:R-:W-:Y:S02]  /*7250*/  HADD2.F32 R5, -RZ, R4.H0_H0 ;  /* 0x20000004ff057230 */ /* 0x000fe40000004100 */
[----:B------:R-:W-:Y:S02]  /*7260*/  HADD2.F32 R13, -RZ, R13.H0_H0 ;  /* 0x2000000dff0d7230 */ /* 0x000fe40000004100 */
[----:B------:R-:W-:Y:S01]  /*7270*/  FMUL.FTZ R14, R6, R12 ;  /* 0x0000000c060e7220 */ /* 0x000fe20000410000 */
[----:B------:R-:W-:-:S02]  /*7280*/  HADD2.F32 R4, -RZ, R3.H1_H1 ;  /* 0x30000003ff047230 */ /* 0x000fc40000004100 */
[-C--:B------:R-:W-:Y:S01]  /*7290*/  FMUL.FTZ R20, R6, R10.reuse ;  /* 0x0000000a06147220 */ /* 0x080fe20000410000 */
[----:B------:R-:W-:Y:S02]  /*72a0*/  HADD2.F32 R3, -RZ, R3.H0_H0 ;  /* 0x20000003ff037230 */ /* 0x000fe40000004100 */
[C---:B------:R-:W-:Y:S01]  /*72b0*/  FFMA.FTZ R14, R5.reuse, R10, -R14 ;  /* 0x0000000a050e7223 */ /* 0x040fe2000001080e */
[C---:B------:R-:W-:Y:S01]  /*72c0*/  FMUL.FTZ R6, R4.reuse, R13 ;  /* 0x0000000d04067220 */ /* 0x040fe20000410000 */
[-C--:B------:R-:W-:Y:S01]  /*72d0*/  FMUL.FTZ R4, R4, R9.reuse ;  /* 0x0000000904047220 */ /* 0x080fe20000410000 */
[----:B------:R-:W-:Y:S01]  /*72e0*/  FFMA.FTZ R11, R5, R12, R20 ;  /* 0x0000000c050b7223 */ /* 0x000fe20000010014 */
[----:B------:R-:W-:Y:S02]  /*72f0*/  HADD2.F32 R5, -RZ, R26.H1_H1 ;  /* 0x3000001aff057230 */ /* 0x000fe40000004100 */
[C---:B------:R-:W-:Y:S01]  /*7300*/  FFMA.FTZ R10, R3.reuse, R9, -R6 ;  /* 0x00000009030a7223 */ /* 0x040fe20000010806 */
[----:B------:R-:W-:Y:S01]  /*7310*/  FFMA.FTZ R13, R3, R13, R4 ;  /* 0x0000000d030d7223 */ /* 0x000fe20000010004 */
[----:B------:R-:W-:-:S02]  /*7320*/  HADD2.F32 R9, -RZ, R15.H1_H1 ;  /* 0x3000000fff097230 */ /* 0x000fc40000004100 */
        /* <DEDUP_REMOVED lines=17> */
[----:B------:R-:W-:Y:S02]  /*7440*/  F2FP.SATFINITE.E4M3.F32.PACK_AB_MERGE_C R12, R12, R15, RZ ;  /* 0x0000000f0c0c723e */ /* 0x000fe400048070ff */
[----:B------:R-:W-:Y:S02]  /*7450*/  F2FP.SATFINITE.E4M3.F32.PACK_AB_MERGE_C R6, R21, R24, R6 ;  /* 0x000000181506723e */ /* 0x000fe40004807006 */
[----:B------:R-:W-:Y:S02]  /*7460*/  F2FP.SATFINITE.E4M3.F32.PACK_AB_MERGE_C R7, R32, R29, R7 ;  /* 0x0000001d2007723e */ /* 0x000fe40004807007 */
[----:B------:R-:W-:Y:S02]  /*7470*/  F2FP.SATFINITE.E4M3.F32.PACK_AB_MERGE_C R4, R13, R10, R4 ;  /* 0x0000000a0d04723e */ /* 0x000fe40004807004 */
[----:B------:R-:W-:-:S05]  /*7480*/  F2FP.SATFINITE.E4M3.F32.PACK_AB_MERGE_C R5, R8, R5, R12 ;  /* 0x000000050805723e */ /* 0x000fca000480700c */
[----:B------:R2:W-:Y:S01]  /*7490*/  STS.128 [R0+0xb000], R4 ;  /* 0x00b0000400007388 */ /* 0x0005e20000000c00 */
[----:B------:R-:W-:Y:S05]  /*74a0*/  BRA `(.L_x_1136) ;  /* 0x0000001400347947 */ /* 0x000fea0003800000 */
.L_x_1127:
[----:B------:R-:W2:Y:S04]  /*74b0*/  LDL R3, [R1+0x30] ;  /* 0x0000300001037983 */ /* 0x000ea80000100800 */
[----:B------:R-:W2:Y:S01]  /*74c0*/  LDL R34, [R1+0x34] ;  /* 0x0000340001227983 */ /* 0x000ea20000100800 */
[----:B------:R-:W0:Y:S01]  /*74d0*/  S2R R0, SR_TID.X ;  /* 0x0000000000007919 */ /* 0x000e220000002100 */
[--C-:B------:R-:W-:Y:S01]  /*74e0*/  SHF.R.S32.HI R13, RZ, 0x1f, R22.reuse ;  /* 0x0000001fff0d7819 */ /* 0x100fe20000011416 */
[----:B------:R-:W1:Y:S01]  /*74f0*/  LDC R29, c[0x0][0x3d4] ;  /* 0x0000f500ff1d7b82 */ /* 0x000e620000000800 */
[----:B------:R-:W-:Y:S01]  /*7500*/  IMAD.MOV.U32 R12, RZ, RZ, R22 ;  /* 0x000000ffff0c7224 */ /* 0x000fe200078e0016 */
[----:B------:R-:W-:Y:S01]  /*7510*/  ULDC.64 UR4, c[0x0][0x3c8] ;  /* 0x0000f20000047ab9 */ /* 0x000fe20000000a00 */
[----:B------:R-:W-:Y:S01]  /*7520*/  IMAD R24, R45, R10, RZ ;  /* 0x0000000a2d187224 */ /* 0x000fe200078e02ff */
[----:B------:R-:W-:Y:S01]  /*7530*/  ULDC.64 UR6, c[0x0][0x3e0] ;  /* 0x0000f80000067ab9 */ /* 0x000fe20000000a00 */
[----:B0-----:R-:W-:-:S02]  /*7540*/  VIADD R37, R0, 0xffffff80 ;  /* 0xffffff8000257836 */ /* 0x001fc40000000000 */
[----:B------:R-:W-:-:S05]  /*7550*/  VIADD R36, R0, 0xffffff80 ;  /* 0xffffff8000247836 */ /* 0x000fca0000000000 */
[----:B------:R-:W-:Y:S02]  /*7560*/  LEA.HI R36, R36, R37, RZ, 0x1 ;  /* 0x0000002524247211 */ /* 0x000fe400078f08ff */
[----:B------:R-:W3:Y:S02]  /*7570*/  LDL R37, [R1+0x60] ;  /* 0x0000600001257983 */ /* 0x000ee40000100800 */
[----:B------:R-:W-:Y:S01]  /*7580*/  SHF.R.S32.HI R36, RZ, 0x1, R36 ;  /* 0x00000001ff247819 */ /* 0x000fe20000011424 */
[----:B------:R-:W-:-:S04]  /*7590*/  IMAD R0, R45, R8, RZ ;  /* 0x000000082d007224 */ /* 0x000fc800078e02ff */
[----:B------:R-:W-:-:S04]  /*75a0*/  IMAD.WIDE.U32 R14, R36, R8, R12 ;  /* 0x00000008240e7225 */ /* 0x000fc800078e000c */
[----:B------:R-:W-:Y:S01]  /*75b0*/  IMAD.WIDE.U32 R20, R36, R10, R12 ;  /* 0x0000000a24147225 */ /* 0x000fe200078e000c */
[----:B------:R-:W-:-:S03]  /*75c0*/  IADD3 R12, P0, R14, R32, RZ ;  /* 0x000000200e0c7210 */ /* 0x000fc60007f1e0ff */
[----:B------:R-:W-:Y:S01]  /*75d0*/  IMAD R0, R36, R9, R0 ;  /* 0x0000000924007224 */ /* 0x000fe200078e0200 */
[----:B------:R-:W-:Y:S01]  /*75e0*/  IADD3 R14, P1, R20, R30, RZ ;  /* 0x0000001e140e7210 */ /* 0x000fe20007f3e0ff */
[----:B------:R-:W-:-:S03]  /*75f0*/  IMAD R24, R36, R11, R24 ;  /* 0x0000000b24187224 */ /* 0x000fc600078e0218 */
[----:B------:R-:W-:Y:S02]  /*7600*/  IADD3.X R13, R43, R0, R15, P0, !PT ;  /* 0x000000002b0d7210 */ /* 0x000fe400007fe40f */
[----:B------:R-:W0:Y:S01]  /*7610*/  LDC R0, c[0x0][0x428] ;  /* 0x00010a00ff007b82 */ /* 0x000e220000000800 */
[----:B------:R-:W-:Y:S01]  /*7620*/  IADD3.X R15, R35, R24, R21, P1, !PT ;  /* 0x00000018230f7210 */ /* 0x000fe20000ffe415 */
[----:B------:R-:W-:-:S04]  /*7630*/  IMAD.WIDE.U32 R6, R6, 0xc0, R12 ;  /* 0x000000c006067825 */ /* 0x000fc800078e000c */
[----:B------:R-:W-:Y:S01]  /*7640*/  IMAD.WIDE.U32 R4, R4, 0xc0, R14 ;  /* 0x000000c004047825 */ /* 0x000fe200078e000e */
[----:B------:R-:W-:-:S03]  /*7650*/  IADD3 R12, P1, R6, UR4, RZ ;  /* 0x00000004060c7c10 */ /* 0x000fc6000ff3e0ff */
[----:B------:R-:W-:Y:S01]  /*7660*/  IMAD R15, R42, 0xc0, RZ ;  /* 0x000000c02a0f7824 */ /* 0x000fe200078e02ff */
[----:B------:R-:W-:Y:S02]  /*7670*/  IADD3 R14, P2, R4, UR6, RZ ;  /* 0x00000006040e7c10 */ /* 0x000fe4000ff5e0ff */
[----:B------:R-:W-:Y:S02]  /*7680*/  CS2R R24, SRZ ;  /* 0x0000000000187805 */ /* 0x000fe4000001ff00 */
[----:B------:R-:W-:Y:S02]  /*7690*/  CS2R R26, SRZ ;  /* 0x00000000001a7805 */ /* 0x000fe4000001ff00 */
[----:B------:R-:W-:Y:S02]  /*76a0*/  IADD3.X R15, R15, UR7, R5, P2, !PT ;  /* 0x000000070f0f7c10 */ /* 0x000fe400097fe405 */
[----:B------:R-:W-:Y:S01]  /*76b0*/  CS2R R4, SRZ ;  /* 0x0000000000047805 */ /* 0x000fe2000001ff00 */
[----:B--2---:R-:W-:-:S05]  /*76c0*/  IMAD R3, R34, -0xc0, R3 ;  /* 0xffffff4022037824 */ /* 0x004fca00078e0203 */
[----:B------:R-:W-:-:S04]  /*76d0*/  VIMNMX R20, R3, 0xc0, PT ;  /* 0x000000c003147848 */ /* 0x000fc80003fe0100 */
[----:B------:R-:W-:Y:S01]  /*76e0*/  ISETP.GE.AND P0, PT, R36, R20, PT ;  /* 0x000000142400720c */ /* 0x000fe20003f06270 */
[----:B------:R-:W-:-:S03]  /*76f0*/  IMAD R3, R40, 0xc0, RZ ;  /* 0x000000c028037824 */ /* 0x000fc600078e02ff */
[----:B-1----:R-:W-:Y:S02]  /*7700*/  ISETP.GE.OR P0, PT, R22, R29, P0 ;  /* 0x0000001d1600720c */ /* 0x002fe40000706670 */
[----:B------:R-:W-:Y:S02]  /*7710*/  IADD3.X R13, R3, UR5, R7, P1, !PT ;  /* 0x00000005030d7c10 */ /* 0x000fe40008ffe407 */
[----:B------:R-:W-:-:S09]  /*7720*/  CS2R R6, SRZ ;  /* 0x0000000000067805 */ /* 0x000fd2000001ff00 */
[----:B------:R1:W5:Y:S04]  /*7730*/  @!P0 LDG.E.128 R24, desc[UR40][R12.64] ;  /* 0x000000280c188981 */ /* 0x000368000c1e1d00 */
[----:B------:R2:W5:Y:S01]  /*7740*/  @!P0 LDG.E.128 R4, desc[UR40][R14.64] ;  /* 0x000000280e048981 */ /* 0x000562000c1e1d00 */
[----:B0-----:R-:W-:-:S13]  /*7750*/  ISETP.NE.AND P0, PT, R0, 0x1, PT ;  /* 0x000000010000780c */ /* 0x001fda0003f05270 */
[----:B------:R-:W0:Y:S08]  /*7760*/  @P0 LDC R0, c[0x0][0x42c] ;  /* 0x00010b00ff000b82 */ /* 0x000e300000000800 */
[----:B------:R-:W4:Y:S01]  /*7770*/  @P0 LDC R21, c[0x0][0x430] ;  /* 0x00010c00ff150b82 */ /* 0x000f220000000800 */
[----:B------:R-:W-:Y:S02]  /*7780*/  IMAD R3, R34, 0xc0, R36 ;  /* 0x000000c022037824 */ /* 0x000fe400078e0224 */
[----:B-1----:R-:W-:-:S02]  /*7790*/  IMAD.MOV.U32 R12, RZ, RZ, R32 ;  /* 0x000000ffff0c7224 */ /* 0x002fc400078e0020 */
[----:B------:R-:W-:Y:S02]  /*77a0*/  IMAD.MOV.U32 R13, RZ, RZ, R43 ;  /* 0x000000ffff0d7224 */ /* 0x000fe400078e002b */
[----:B0-----:R-:W-:-:S05]  /*77b0*/  @P0 IMAD.HI.U32 R0, R3, R0, RZ ;  /* 0x0000000003000227 */ /* 0x001fca00078e00ff */
[----:B----4-:R-:W-:Y:S01]  /*77c0*/  @P0 SHF.R.U32.HI R3, RZ, R21, R0 ;  /* 0x00000015ff030219 */ /* 0x010fe20000011600 */
[----:B------:R-:W-:-:S03]  /*77d0*/  IMAD.MOV.U32 R34, RZ, RZ, R30 ;  /* 0x000000ffff227224 */ /* 0x000fc600078e001e */
[----:B------:R-:W-:Y:S01]  /*77e0*/  SHF.R.S32.HI R21, RZ, 0x1f, R3 ;  /* 0x0000001fff157819 */ /* 0x000fe20000011403 */
[----:B------:R-:W-:-:S04]  /*77f0*/  IMAD.WIDE.U32 R12, R3, R8, R12 ;  /* 0x00000008030c7225 */ /* 0x000fc800078e000c */
[C---:B------:R-:W-:Y:S02]  /*7800*/  IMAD R8, R21.reuse, R8, RZ ;  /* 0x0000000815087224 */ /* 0x040fe400078e02ff */
[-C--:B------:R-:W-:Y:S02]  /*7810*/  IMAD R0, R21, R10.reuse, RZ ;  /* 0x0000000a15007224 */ /* 0x080fe400078e02ff */
[----:B--2---:R-:W-:-:S04]  /*7820*/  IMAD.WIDE.U32 R14, R3, R10, R34 ;  /* 0x0000000a030e7225 */ /* 0x004fc800078e0022 */
[C---:B------:R-:W-:Y:S01]  /*7830*/  IMAD R9, R3.reuse, R9, R8 ;  /* 0x0000000903097224 */ /* 0x040fe200078e0208 */
[----:B------:R-:W-:Y:S01]  /*7840*/  IADD3 R8, P0, R12, UR4, RZ ;  /* 0x000000040c087c10 */ /* 0x000fe2000ff1e0ff */
[----:B------:R-:W-:Y:S01]  /*7850*/  IMAD R3, R3, R11, R0 ;  /* 0x0000000b03037224 */ /* 0x000fe200078e0200 */
[----:B------:R-:W-:Y:S01]  /*7860*/  IADD3 R0, P1, R14, UR6, RZ ;  /* 0x000000060e007c10 */ /* 0x000fe2000ff3e0ff */
[----:B------:R-:W-:Y:S01]  /*7870*/  UMOV UR4, 0xffffffff ;  /* 0xffffffff00047882 */ /* 0x000fe20000000000 */
[----:B------:R-:W-:Y:S02]  /*7880*/  IADD3.X R13, R13, UR5, R9, P0, !PT ;  /* 0x000000050d0d7c10 */ /* 0x000fe400087fe409 */
[----:B------:R-:W-:Y:S02]  /*7890*/  IADD3.X R3, R15, UR7, R3, P1, !PT ;  /* 0x000000070f037c10 */ /* 0x000fe40008ffe403 */
[----:B---3--:R-:W-:Y:S01]  /*78a0*/  LEA.HI R9, R37, R37, RZ, 0x1 ;  /* 0x0000002525097211 */ /* 0x008fe200078f08ff */
[----:B------:R-:W-:Y:S06]  /*78b0*/  BRA.DIV UR4, `(.L_x_1139) ;  /* 0x0000018604387947 */ /* 0x000fec000b800000 */
.L_x_1407:
[----:B------:R-:W-:Y:S01]  /*78c0*/  UMOV UR4, 0xffffffff ;  /* 0xffffffff00047882 */ /* 0x000fe20000000000 */
[----:B------:R-:W-:Y:S02]  /*78d0*/  LOP3.LUT R9, R9, 0xfffffffe, RZ, 0xc0, !PT ;  /* 0xfffffffe09097812 */ /* 0x000fe400078ec0ff */
[----:B------:R-:W-:Y:S05]  /*78e0*/  BRA.DIV UR4, `(.L_x_1140) ;  /* 0x0000018604507947 */ /* 0x000fea000b800000 */
.L_x_1410:
[----:B------:R-:W-:Y:S01]  /*78f0*/  UMOV UR4, 0xffffffff ;  /* 0xffffffff00047882 */ /* 0x000fe20000000000 */
[----:B------:R-:W-:Y:S02]  /*7900*/  IMAD.IADD R9, R37, 0x1, -R9 ;  /* 0x0000000125097824 */ /* 0x000fe400078e0a09 */
[----:B------:R-:W-:Y:S05]  /*7910*/  BRA.DIV UR4, `(.L_x_1141) ;  /* 0x00000186046c7947 */ /* 0x000fea000b800000 */
.L_x_1413:
[----:B------:R-:W-:Y:S01]  /*7920*/  UMOV UR4, 0xffffffff ;  /* 0xffffffff00047882 */ /* 0x000fe20000000000 */
[----:B------:R-:W-:Y:S02]  /*7930*/  SHF.L.U32 R3, R9, 0x1f, RZ ;  /* 0x0000001f09037819 */ /* 0x000fe400000006ff */
[----:B------:R-:W-:Y:S05]  /*7940*/  BRA.DIV UR4, `(.L_x_1142) ;  /* 0x0000018604887947 */ /* 0x000fea000b800000 */
.L_x_1416:
[----:B------:R-:W0:Y:S01]  /*7950*/  SYNCS.PHASECHK.TRANS64.TRYWAIT P1, [R18+URZ+0x13200], R3 ;  /* 0x01320003120075a7 */ /* 0x000e22000802017f */
[----:B------:R-:W-:Y:S01]  /*7960*/  ISETP.GE.AND P0, PT, R22, R29, PT ;  /* 0x0000001d1600720c */ /* 0x000fe20003f06270 */
[----:B------:R-:W-:Y:S03]  /*7970*/  BSSY B1, `(.L_x_1143) ;  /* 0x0000003000017945 */ /* 0x000fe60003800000 */
[----:B------:R-:W-:Y:S01]  /*7980*/  ISETP.GE.OR P0, PT, R36, R20, P0 ;  /* 0x000000142400720c */ /* 0x000fe20000706670 */
[----:B0-----:R-:W-:-:S12]  /*7990*/  @!P1 BRA `(.L_x_1144) ;  /* 0x00000184009c9947 */ /* 0x001fd80003800000 */
.L_x_1417:
[----:B------:R-:W-:Y:S05]  /*79a0*/  BSYNC B1 ;  /* 0x0000000000017941 */ /* 0x000fea0003800000 */
.L_x_1143:
[----:B------:R-:W-:Y:S05]  /*79b0*/  @P0 BRA `(.L_x_1136) ;  /* 0x0000000c00f00947 */ /* 0x000fea0003800000 */
[----:B------:R-:W2:Y:S04]  /*79c0*/  LDL R14, [R1+0x50] ;  /* 0x00005000010e7983 */ /* 0x000ea80000100800 */
[----:B------:R-:W3:Y:S04]  /*79d0*/  LDL R31, [R1+0x54] ;  /* 0x00005400011f7983 */ /* 0x000ee80000100800 */
[----:B------:R-:W4:Y:S01]  /*79e0*/  LDL R51, [R1+0x6c] ;  /* 0x00006c0001337983 */ /* 0x000f220000100800 */
[----:B0----5:R-:W-:Y:S02]  /*79f0*/  SHF.R.U32.HI R3, RZ, 0x8, R24 ;  /* 0x00000008ff037819 */ /* 0x021fe40000011618 */
[----:B------:R-:W-:-:S02]  /*7a00*/  SHF.R.U32.HI R9, RZ, 0x8, R25 ;  /* 0x00000008ff097819 */ /* 0x000fc40000011619 */
[----:B------:R-:W-:Y:S02]  /*7a10*/  LOP3.LUT R0, R24, 0xff, RZ, 0xc0, !PT ;  /* 0x000000ff18007812 */ /* 0x000fe400078ec0ff */
[----:B------:R-:W-:Y:S02]  /*7a20*/  LOP3.LUT R3, R3, 0xff, RZ, 0xc0, !PT ;  /* 0x000000ff03037812 */ /* 0x000fe400078ec0ff */
[----:B------:R-:W-:Y:S02]  /*7a30*/  LOP3.LUT R8, R25, 0xff, RZ, 0xc0, !PT ;  /* 0x000000ff19087812 */ /* 0x000fe400078ec0ff */
[----:B------:R-:W-:Y:S02]  /*7a40*/  LOP3.LUT R9, R9, 0xff, RZ, 0xc0, !PT ;  /* 0x000000ff09097812 */ /* 0x000fe400078ec0ff */
[----:B------:R-:W-:Y:S01]  /*7a50*/  PRMT R20, R3, 0x7604, R0 ;  /* 0x0000760403147816 */ /* 0x000fe20000000000 */
[----:B------:R-:W-:Y:S01]  /*7a60*/  IMAD.IADD R0, R22, 0x1, R29 ;  /* 0x0000000116007824 */ /* 0x000fe200078e021d */
[----:B------:R-:W-:-:S02]  /*7a70*/  PRMT R30, R9, 0x7604, R8 ;  /* 0x00007604091e7816 */ /* 0x000fc40000000008 */
[----:B------:R-:W-:Y:S02]  /*7a80*/  SHF.R.U32.HI R8, RZ, 0x8, R26 ;  /* 0x00000008ff087819 */ /* 0x000fe4000001161a */
[----:B------:R-:W-:Y:S02]  /*7a90*/  LOP3.LUT R3, R26, 0xff, RZ, 0xc0, !PT ;  /* 0x000000ff1a037812 */ /* 0x000fe400078ec0ff */
[----:B------:R-:W-:Y:S02]  /*7aa0*/  LOP3.LUT R8, R8, 0xff, RZ, 0xc0, !PT ;  /* 0x000000ff08087812 */ /* 0x000fe400078ec0ff */
[----:B------:R-:W-:Y:S02]  /*7ab0*/  SHF.R.U32.HI R12, RZ, 0x8, R4 ;  /* 0x00000008ff0c7819 */ /* 0x000fe40000011604 */
[----:B------:R-:W-:Y:S02]  /*7ac0*/  PRMT R32, R8, 0x7604, R3 ;  /* 0x0000760408207816 */ /* 0x000fe40000000003 */
[----:B------:R-:W-:-:S02]  /*7ad0*/  SHF.R.U32.HI R10, RZ, 0x8, R27 ;  /* 0x00000008ff0a7819 */ /* 0x000fc4000001161b */
[----:B------:R-:W-:Y:S02]  /*7ae0*/  LOP3.LUT R11, R4, 0xff, RZ, 0xc0, !PT ;  /* 0x000000ff040b7812 */ /* 0x000fe400078ec0ff */
[----:B------:R-:W-:Y:S02]  /*7af0*/  LOP3.LUT R12, R12, 0xff, RZ, 0xc0, !PT ;  /* 0x000000ff0c0c7812 */ /* 0x000fe400078ec0ff */
[----:B------:R-:W-:Y:S02]  /*7b00*/  SHF.R.U32.HI R21, RZ, 0x8, R7 ;  /* 0x00000008ff157819 */ /* 0x000fe40000011607 */
[----:B------:R-:W-:Y:S02]  /*7b10*/  LOP3.LUT R9, R27, 0xff, RZ, 0xc0, !PT ;  /* 0x000000ff1b097812 */ /* 0x000fe400078ec0ff */
[----:B------:R-:W-:Y:S02]  /*7b20*/  LOP3.LUT R10, R10, 0xff, RZ, 0xc0, !PT ;  /* 0x000000ff0a0a7812 */ /* 0x000fe400078ec0ff */
[----:B------:R-:W-:-:S02]  /*7b30*/  PRMT R33, R12, 0x7604, R11 ;  /* 0x000076040c217816 */ /* 0x000fc4000000000b */
[----:B------:R-:W-:Y:S02]  /*7b40*/  LOP3.LUT R12, R6, 0xff, RZ, 0xc0, !PT ;  /* 0x000000ff060c7812 */ /* 0x000fe400078ec0ff */
[----:B------:R-:W-:Y:S02]  /*7b50*/  LOP3.LUT R21, R21, 0xff, RZ, 0xc0, !PT ;  /* 0x000000ff15157812 */ /* 0x000fe400078ec0ff */
[----:B------:R-:W-:Y:S02]  /*7b60*/  PRMT R34, R10, 0x7604, R9 ;  /* 0x000076040a227816 */ /* 0x000fe40000000009 */
[----:B------:R-:W-:-:S04]  /*7b70*/  SHF.R.U32.HI R29, RZ, 0x10, R26 ;  /* 0x00000010ff1d7819 */ /* 0x000fc8000001161a */
[----:B------:R-:W-:-:S04]  /*7b80*/  LOP3.LUT R29, R29, 0xff, RZ, 0xc0, !PT ;  /* 0x000000ff1d1d7812 */ /* 0x000fc800078ec0ff */
[----:B------:R-:W-:Y:S02]  /*7b90*/  PRMT R29, R29, 0x7054, R32 ;  /* 0x000070541d1d7816 */ /* 0x000fe40000000020 */
[----:B------:R-:W-:-:S04]  /*7ba0*/  SHF.R.U32.HI R32, RZ, 0x10, R6 ;  /* 0x00000010ff207819 */ /* 0x000fc80000011606 */
[----:B------:R-:W-:Y:S02]  /*7bb0*/  LOP3.LUT R32, R32, 0xff, RZ, 0xc0, !PT ;  /* 0x000000ff20207812 */ /* 0x000fe400078ec0ff */
[----:B--2---:R-:W-:Y:S02]  /*7bc0*/  SHF.R.U32.HI R13, RZ, 0x3, R14 ;  /* 0x00000003ff0d7819 */ /* 0x004fe4000001160e */
[----:B------:R-:W-:Y:S02]  /*7bd0*/  LOP3.LUT R0, R14, 0x30, R0, 0xf8, !PT ;  /* 0x000000300e007812 */ /* 0x000fe400078ef800 */
[----:B------:R-:W-:Y:S02]  /*7be0*/  SHF.R.U32.HI R14, RZ, 0x8, R6 ;  /* 0x00000008ff0e7819 */ /* 0x000fe40000011606 */
[----:B------:R-:W-:Y:S02]  /*7bf0*/  LOP3.LUT R3, R0, R13, RZ, 0x3c, !PT ;  /* 0x0000000d00037212 */ /* 0x000fe400078e3cff */
[----:B------:R-:W-:Y:S01]  /*7c00*/  SHF.R.U32.HI R13, RZ, 0x8, R5 ;  /* 0x00000008ff0d7819 */ /* 0x000fe20000011605 */
[----:B----4-:R-:W0:Y:S01]  /*7c10*/  LDS.128 R8, [R51+0xb000] ;  /* 0x00b0000033087984 */ /* 0x010e220000000c00 */
[----:B------:R-:W-:-:S02]  /*7c20*/  LOP3.LUT R0, R5, 0xff, RZ, 0xc0, !PT ;  /* 0x000000ff05007812 */ /* 0x000fc400078ec0ff */
[----:B------:R-:W-:Y:S02]  /*7c30*/  LOP3.LUT R13, R13, 0xff, RZ, 0xc0, !PT ;  /* 0x000000ff0d0d7812 */ /* 0x000fe400078ec0ff */
[----:B------:R-:W-:Y:S02]  /*7c40*/  LOP3.LUT R15, R14, 0xff, RZ, 0xc0, !PT ;  /* 0x000000ff0e0f7812 */ /* 0x000fe400078ec0ff */
[----:B------:R-:W-:Y:S02]  /*7c50*/  LOP3.LUT R14, R7, 0xff, RZ, 0xc0, !PT ;  /* 0x000000ff070e7812 */ /* 0x000fe400078ec0ff */
[----:B------:R-:W-:Y:S02]  /*7c60*/  PRMT R35, R13, 0x7604, R0 ;  /* 0x000076040d237816 */ /* 0x000fe40000000000 */
[----:B---3--:R-:W-:Y:S02]  /*7c70*/  IADD3 R0, R18, R31, R3 ;  /* 0x0000001f12007210 */ /* 0x008fe40007ffe003 */
[----:B------:R-:W-:-:S02]  /*7c80*/  PRMT R37, R15, 0x7604, R12 ;  /* 0x000076040f257816 */ /* 0x000fc4000000000c */
[----:B------:R-:W-:Y:S02]  /*7c90*/  PRMT R39, R21, 0x7604, R14 ;  /* 0x0000760415277816 */ /* 0x000fe4000000000e */
[----:B------:R-:W1:Y:S01]  /*7ca0*/  LDS.128 R12, [R0+0xb000] ;  /* 0x00b00000000c7984 */ /* 0x000e620000000c00 */
[----:B------:R-:W-:Y:S02]  /*7cb0*/  SHF.R.U32.HI R21, RZ, 0x10, R25 ;  /* 0x00000010ff157819 */ /* 0x000fe40000011619 */
[----:B------:R-:W-:Y:S02]  /*7cc0*/  SHF.R.U32.HI R3, RZ, 0x10, R24 ;  /* 0x00000010ff037819 */ /* 0x000fe40000011618 */
[----:B------:R-:W-:Y:S02]  /*7cd0*/  SHF.R.U32.HI R31, RZ, 0x10, R27 ;  /* 0x00000010ff1f7819 */ /* 0x000fe4000001161b */
[----:B------:R-:W-:Y:S02]  /*7ce0*/  LOP3.LUT R21, R21, 0xff, RZ, 0xc0, !PT ;  /* 0x000000ff15157812 */ /* 0x000fe400078ec0ff */
        /* <DEDUP_REMOVED lines=12> */
[----:B------:R-:W-:-:S02]  /*7db0*/  PRMT R33, R20, 0x7054, R33 ;  /* 0x0000705414217816 */ /* 0x000fc40000000021 */
[----:B------:R-:W-:Y:S02]  /*7dc0*/  PRMT R41, R32, 0x7054, R37 ;  /* 0x0000705420297816 */ /* 0x000fe40000000025 */
[----:B------:R-:W-:Y:S02]  /*7dd0*/  PRMT R43, R34, 0x7054, R39 ;  /* 0x00007054222b7816 */ /* 0x000fe40000000027 */
[----:B------:R-:W-:Y:S02]  /*7de0*/  LOP3.LUT R37, R35, 0xff000000, R5, 0xf8, !PT ;  /* 0xff00000023257812 */ /* 0x000fe400078ef805 */
[----:B------:R-:W-:Y:S02]  /*7df0*/  LOP3.LUT R20, R3, 0xff000000, R24, 0xf8, !PT ;  /* 0xff00000003147812 */ /* 0x000fe400078ef818 */
[----:B------:R-:W-:Y:S02]  /*7e00*/  LOP3.LUT R34, R21, 0xff000000, R25, 0xf8, !PT ;  /* 0xff00000015227812 */ /* 0x000fe400078ef819 */
[----:B------:R-:W-:-:S02]  /*7e10*/  LOP3.LUT R3, R29, 0xff000000, R26, 0xf8, !PT ;  /* 0xff0000001d037812 */ /* 0x000fc400078ef81a */
[----:B------:R-:W-:Y:S02]  /*7e20*/  LOP3.LUT R29, R33, 0xff000000, R4, 0xf8, !PT ;  /* 0xff000000211d7812 */ /* 0x000fe400078ef804 */
[-C--:B0-----:R-:W-:Y:S02]  /*7e30*/  F2FP.F16.E4M3.UNPACK_B R25, R8.reuse ;  /* 0x00000008ff19723e */ /* 0x081fe400020006ff */
[----:B------:R-:W-:Y:S02]  /*7e40*/  F2FP.F16.E4M3.UNPACK_B R32, R8.H1 ;  /* 0x00000008ff20723e */ /* 0x000fe400030006ff */
[-C--:B------:R-:W-:Y:S02]  /*7e50*/  F2FP.F16.E4M3.UNPACK_B R30, R11.reuse ;  /* 0x0000000bff1e723e */ /* 0x080fe400020006ff */
[----:B------:R-:W-:Y:S02]  /*7e60*/  F2FP.F16.E4M3.UNPACK_B R33, R11.H1 ;  /* 0x0000000bff21723e */ /* 0x000fe400030006ff */
[----:B------:R-:W-:-:S02]  /*7e70*/  F2FP.F16.E4M3.UNPACK_B R38, R37 ;  /* 0x00000025ff26723e */ /* 0x000fc400020006ff */
[----:B-1----:R-:W-:Y:S02]  /*7e80*/  F2FP.F16.E4M3.UNPACK_B R8, R13 ;  /* 0x0000000dff08723e */ /* 0x002fe400020006ff */
[----:B------:R-:W-:Y:S01]  /*7e90*/  F2FP.F16.E4M3.UNPACK_B R11, R34 ;  /* 0x00000022ff0b723e */ /* 0x000fe200020006ff */
[----:B------:R-:W-:Y:S01]  /*7ea0*/  HADD2.F32 R40, -RZ, R38.H0_H0 ;  /* 0x20000026ff287230 */ /* 0x000fe20000004100 */
[----:B------:R-:W-:Y:S01]  /*7eb0*/  LOP3.LUT R5, R41, 0xff000000, R6, 0xf8, !PT ;  /* 0xff00000029057812 */ /* 0x000fe200078ef806 */
[--C-:B------:R-:W-:Y:S01]  /*7ec0*/  HADD2.F32 R6, -RZ, R8.reuse.H0_H0 ;  /* 0x20000008ff067230 */ /* 0x100fe20000004100 */
[----:B------:R-:W-:Y:S01]  /*7ed0*/  F2FP.F16.E4M3.UNPACK_B R21, R9 ;  /* 0x00000009ff15723e */ /* 0x000fe200020006ff */
[----:B------:R-:W-:Y:S01]  /*7ee0*/  HADD2.F32 R8, -RZ, R8.H1_H1 ;  /* 0x30000008ff087230 */ /* 0x000fe20000004100 */
[----:B------:R-:W-:Y:S01]  /*7ef0*/  F2FP.F16.E4M3.UNPACK_B R26, R13.H1 ;  /* 0x0000000dff1a723e */ /* 0x000fe200030006ff */
[----:B------:R-:W-:Y:S01]  /*7f00*/  HADD2.F32 R13, -RZ, R11.H0_H0 ;  /* 0x2000000bff0d7230 */ /* 0x000fe20000004100 */
[----:B------:R-:W-:-:S02]  /*7f10*/  LOP3.LUT R39, R31, 0xff000000, R27, 0xf8, !PT ;  /* 0xff0000001f277812 */ /* 0x000fc400078ef81b */
[----:B------:R-:W-:Y:S01]  /*7f20*/  F2FP.F16.E4M3.UNPACK_B R24, R9.H1 ;  /* 0x00000009ff18723e */ /* 0x000fe200030006ff */
[--C-:B------:R-:W-:Y:S01]  /*7f30*/  HADD2.F32 R9, -RZ, R21.reuse.H0_H0 ;  /* 0x20000015ff097230 */ /* 0x100fe20000004100 */
[-C--:B------:R-:W-:Y:S01]  /*7f40*/  F2FP.F16.E4M3.UNPACK_B R27, R12.reuse ;  /* 0x0000000cff1b723e */ /* 0x080fe200020006ff */
[----:B------:R-:W-:Y:S01]  /*7f50*/  HADD2.F32 R21, -RZ, R21.H1_H1 ;  /* 0x30000015ff157230 */ /* 0x000fe20000004100 */
[----:B------:R-:W-:Y:S01]  /*7f60*/  F2FP.F16.E4M3.UNPACK_B R35, R12.H1 ;  /* 0x0000000cff23723e */ /* 0x000fe200030006ff */
[C---:B------:R-:W-:Y:S01]  /*7f70*/  FMUL.FTZ R12, R6.reuse, R40 ;  /* 0x00000028060c7220 */ /* 0x040fe20000410000 */
[-C--:B------:R-:W-:Y:S02]  /*7f80*/  F2FP.F16.E4M3.UNPACK_B R31, R15.reuse ;  /* 0x0000000fff1f723e */ /* 0x080fe400020006ff */
[----:B------:R-:W-:Y:S01]  /*7f90*/  F2FP.F16.E4M3.UNPACK_B R36, R15.H1 ;  /* 0x0000000fff24723e */ /* 0x000fe200030006ff */
[-C--:B------:R-:W-:Y:S01]  /*7fa0*/  FMUL.FTZ R15, R6, R13.reuse ;  /* 0x0000000d060f7220 */ /* 0x080fe20000410000 */
[----:B------:R-:W-:Y:S01]  /*7fb0*/  FFMA.FTZ R6, R9, R13, -R12 ;  /* 0x0000000d09067223 */ /* 0x000fe2000001080c */
[----:B------:R-:W-:Y:S01]  /*7fc0*/  F2FP.F16.E4M3.UNPACK_B R34, R34.H1 ;  /* 0x00000022ff22723e */ /* 0x000fe200030006ff */
[----:B------:R-:W-:-:S02]  /*7fd0*/  HADD2.F32 R12, -RZ, R11.H1_H1 ;  /* 0x3000000bff0c7230 */ /* 0x000fc40000004100 */
[----:B------:R-:W-:Y:S01]  /*7fe0*/  FFMA.FTZ R9, R9, R40, R15 ;  /* 0x0000002809097223 */ /* 0x000fe2000001000f */
[----:B------:R-:W-:Y:S01]  /*7ff0*/  F2FP.F16.E4M3.UNPACK_B R15, R37.H1 ;  /* 0x00000025ff0f723e */ /* 0x000fe200030006ff */
[----:B------:R-:W-:Y:S01]  /*8000*/  HADD2.F32 R37, -RZ, R38.H1_H1 ;  /* 0x30000026ff257230 */ /* 0x000fe20000004100 */
[----:B------:R-:W-:Y:S01]  /*8010*/  LOP3.LUT R43, R43, 0xff000000, R7, 0xf8, !PT ;  /* 0xff0000002b2b7812 */ /* 0x000fe200078ef807 */
[----:B------:R-:W-:Y:S01]  /*8020*/  HADD2.F32 R11, -RZ, R26.H0_H0 ;  /* 0x2000001aff0b7230 */ /* 0x000fe20000004100 */
[----:B------:R-:W-:Y:S01]  /*8030*/  F2FP.F16.E4M3.UNPACK_B R7, R14 ;  /* 0x0000000eff07723e */ /* 0x000fe200020006ff */
[----:B------:R-:W-:Y:S02]  /*8040*/  HADD2.F32 R40, -RZ, R15.H0_H0 ;  /* 0x2000000fff287230 */ /* 0x000fe40000004100 */
[C---:B------:R-:W-:Y:S01]  /*8050*/  FMUL.FTZ R42, R8.reuse, R37 ;  /* 0x00000025082a7220 */ /* 0x040fe20000410000 */
[----:B------:R-:W-:Y:S02]  /*8060*/  HADD2.F32 R38, -RZ, R34.H0_H0 ;  /* 0x20000022ff267230 */ /* 0x000fe40000004100 */
[----:B------:R-:W-:Y:S01]  /*8070*/  FMUL.FTZ R8, R8, R12 ;  /* 0x0000000c08087220 */ /* 0x000fe20000410000 */
[----:B------:R-:W-:-:S02]  /*8080*/  HADD2.F32 R13, -RZ, R24.H0_H0 ;  /* 0x20000018ff0d7230 */ /* 0x000fc40000004100 */
[C---:B------:R-:W-:Y:S01]  /*8090*/  FMUL.FTZ R44, R11.reuse, R40 ;  /* 0x000000280b2c7220 */ /* 0x040fe20000410000 */
[----:B------:R-:W-:Y:S02]  /*80a0*/  HADD2.F32 R26, -RZ, R26.H1_H1 ;  /* 0x3000001aff1a7230 */ /* 0x000fe40000004100 */
[----:B------:R-:W-:Y:S01]  /*80b0*/  FMUL.FTZ R41, R11, R38 ;  /* 0x000000260b297220 */ /* 0x000fe20000410000 */
[----:B------:R-:W-:Y:S01]  /*80c0*/  FFMA.FTZ R11, R21, R12, -R42 ;  /* 0x0000000c150b7223 */ /* 0x000fe2000001082a */
[----:B------:R-:W-:Y:S01]  /*80d0*/  FFMA.FTZ R12, R13, R38, -R44 ;  /* 0x000000260d0c7223 */ /* 0x000fe2000001082c */
[----:B------:R-:W-:Y:S01]  /*80e0*/  FFMA.FTZ R8, R21, R37, R8 ;  /* 0x0000002515087223 */ /* 0x000fe20000010008 */
[----:B------:R-:W-:Y:S01]  /*80f0*/  FFMA.FTZ R13, R13, R40, R41 ;  /* 0x000000280d0d7223 */ /* 0x000fe20000010029 */
[----:B------:R-:W-:Y:S01]  /*8100*/  HADD2.F32 R37, -RZ, R34.H1_H1 ;  /* 0x30000022ff257230 */ /* 0x000fe20000004100 */
[----:B------:R-:W-:Y:S01]  /*8110*/  F2FP.F16.E4M3.UNPACK_B R40, R43 ;  /* 0x0000002bff28723e */ /* 0x000fe200020006ff */
[----:B------:R-:W-:Y:S01]  /*8120*/  HADD2.F32 R41, -RZ, R15.H1_H1 ;  /* 0x3000000fff297230 */ /* 0x000fe20000004100 */
[----:B------:R-:W-:Y:S01]  /*8130*/  F2FP.F16.E4M3.UNPACK_B R34, R39 ;  /* 0x00000027ff22723e */ /* 0x000fe200020006ff */
[----:B------:R-:W-:Y:S01]  /*8140*/  HADD2.F32 R15, -RZ, R31.H0_H0 ;  /* 0x2000001fff0f7230 */ /* 0x000fe20000004100 */
[----:B------:R-:W-:Y:S01]  /*8150*/  F2FP.F16.E4M3.UNPACK_B R43, R43.H1 ;  /* 0x0000002bff2b723e */ /* 0x000fe200030006ff */
[----:B------:R-:W-:-:S02]  /*8160*/  HADD2.F32 R42, -RZ, R40.H0_H0 ;  /* 0x20000028ff2a7230 */ /* 0x000fc40000004100 */
[C---:B------:R-:W-:Y:S01]  /*8170*/  FMUL.FTZ R45, R26.reuse, R41 ;  /* 0x000000291a2d7220 */ /* 0x040fe20000410000 */
[----:B------:R-:W-:Y:S02]  /*8180*/  HADD2.F32 R38, -RZ, R34.H0_H0 ;  /* 0x20000022ff267230 */ /* 0x000fe40000004100 */
[----:B------:R-:W-:Y:S01]  /*8190*/  FMUL.FTZ R26, R26, R37 ;  /* 0x000000251a1a7220 */ /* 0x000fe20000410000 */
[----:B------:R-:W-:Y:S02]  /*81a0*/  HADD2.F32 R24, -RZ, R24.H1_H1 ;  /* 0x30000018ff187230 */ /* 0x000fe40000004100 */
[C---:B------:R-:W-:Y:S01]  /*81b0*/  FMUL.FTZ R44, R15.reuse, R42 ;  /* 0x0000002a0f2c7220 */ /* 0x040fe20000410000 */
[----:B------:R-:W-:Y:S02]  /*81c0*/  HADD2.F32 R21, -RZ, R30.H0_H0 ;  /* 0x2000001eff157230 */ /* 0x000fe40000004100 */
[-C--:B------:R-:W-:Y:S01]  /*81d0*/  FMUL.FTZ R47, R15, R38.reuse ;  /* 0x000000260f2f7220 */ /* 0x080fe20000410000 */
[----:B------:R-:W-:Y:S01]  /*81e0*/  F2FP.F16.E4M3.UNPACK_B R39, R39.H1 ;  /* 0x00000027ff27723e */ /* 0x000fe200030006ff */
[C---:B------:R-:W-:Y:S01]  /*81f0*/  FFMA.FTZ R15, R24.reuse, R37, -R45 ;  /* 0x00000025180f7223 */ /* 0x040fe2000001082d */
[----:B------:R-:W-:Y:S01]  /*8200*/  FFMA.FTZ R26, R24, R41, R26 ;  /* 0x00000029181a7223 */ /* 0x000fe2000001001a */
[----:B------:R-:W-:Y:S01]  /*8210*/  FFMA.FTZ R24, R21, R38, -R44 ;  /* 0x0000002615187223 */ /* 0x000fe2000001082c */
[----:B------:R-:W-:-:S02]  /*8220*/  HADD2.F32 R41, -RZ, R40.H1_H1 ;  /* 0x30000028ff297230 */ /* 0x000fc40000004100 */
[----:B------:R-:W-:Y:S01]  /*8230*/  FFMA.FTZ R21, R21, R42, R47 ;  /* 0x0000002a15157223 */ /* 0x000fe2000001002f */
[----:B------:R-:W-:Y:S01]  /*8240*/  HADD2.F32 R31, -RZ, R31.H1_H1 ;  /* 0x3000001fff1f7230 */ /* 0x000fe20000004100 */
[----:B------:R-:W-:Y:S01]  /*8250*/  F2FP.F16.E4M3.UNPACK_B R14, R14.H1 ;  /* 0x0000000eff0e723e */ /* 0x000fe200030006ff */
[----:B------:R-:W-:Y:S01]  /*8260*/  HADD2.F32 R38, -RZ, R34.H1_H1 ;  /* 0x30000022ff267230 */ /* 0x000fe20000004100 */
[----:B------:R-:W-:Y:S01]  /*8270*/  F2FP.F16.E4M3.UNPACK_B R4, R10 ;  /* 0x0000000aff04723e */ /* 0x000fe200020006ff */
[----:B------:R-:W-:Y:S02]  /*8280*/  HADD2.F32 R42, -RZ, R43.H0_H0 ;  /* 0x2000002bff2a7230 */ /* 0x000fe40000004100 */
[C---:B------:R-:W-:Y:S01]  /*8290*/  FMUL.FTZ R45, R31.reuse, R41 ;  /* 0x000000291f2d7220 */ /* 0x040fe20000410000 */
[----:B------:R-:W-:Y:S02]  /*82a0*/  HADD2.F32 R37, -RZ, R36.H0_H0 ;  /* 0x20000024ff257230 */ /* 0x000fe40000004100 */
[----:B------:R-:W-:Y:S01]  /*82b0*/  FMUL.FTZ R44, R31, R38 ;  /* 0x000000261f2c7220 */ /* 0x000fe20000410000 */
[----:B------:R-:W-:Y:S01]  /*82c0*/  HADD2.F32 R40, -RZ, R39.H0_H0 ;  /* 0x20000027ff287230 */ /* 0x000fe20000004100 */
[----:B------:R-:W-:Y:S01]  /*82d0*/  F2FP.F16.E4M3.UNPACK_B R10, R10.H1 ;  /* 0x0000000aff0a723e */ /* 0x000fe200030006ff */
[----:B------:R-:W-:-:S02]  /*82e0*/  HADD2.F32 R30, -RZ, R30.H1_H1 ;  /* 0x3000001eff1e7230 */ /* 0x000fc40000004100 */
[C---:B------:R-:W-:Y:S01]  /*82f0*/  FMUL.FTZ R47, R37.reuse, R42 ;  /* 0x0000002a252f7220 */ /* 0x040fe20000410000 */
[----:B------:R-:W-:Y:S02]  /*8300*/  HADD2.F32 R34, -RZ, R33.H0_H0 ;  /* 0x20000021ff227230 */ /* 0x000fe40000004100 */
[----:B------:R-:W-:Y:S01]  /*8310*/  FMUL.FTZ R37, R37, R40 ;  /* 0x0000002825257220 */ /* 0x000fe20000410000 */
[----:B------:R-:W-:Y:S02]  /*8320*/  HADD2.F32 R43, -RZ, R43.H1_H1 ;  /* 0x3000002bff2b7230 */ /* 0x000fe40000004100 */
[C---:B------:R-:W-:Y:S01]  /*8330*/  FFMA.FTZ R31, R30.reuse, R38, -R45 ;  /* 0x000000261e1f7223 */ /* 0x040fe2000001082d */
[----:B------:R-:W-:Y:S01]  /*8340*/  FFMA.FTZ R30, R30, R41, R44 ;  /* 0x000000291e1e7223 */ /* 0x000fe2000001002c */
[----:B------:R-:W-:Y:S01]  /*8350*/  F2FP.F16.E4M3.UNPACK_B R41, R29.H1 ;  /* 0x0000001dff29723e */ /* 0x000fe200030006ff */
[C---:B------:R-:W-:Y:S01]  /*8360*/  FFMA.FTZ R47, R34.reuse, R40, -R47 ;  /* 0x00000028222f7223 */ /* 0x040fe2000001082f */
[----:B------:R-:W-:Y:S01]  /*8370*/  F2FP.F16.E4M3.UNPACK_B R38, R20.H1 ;  /* 0x00000014ff26723e */ /* 0x000fe200030006ff */
[----:B------:R-:W-:Y:S01]  /*8380*/  FFMA.FTZ R45, R34, R42, R37 ;  /* 0x0000002a222d7223 */ /* 0x000fe20000010025 */
[----:B------:R-:W-:Y:S01]  /*8390*/  HADD2.F32 R40, -RZ, R39.H1_H1 ;  /* 0x30000027ff287230 */ /* 0x000fe20000004100 */
[----:B------:R-:W-:Y:S01]  /*83a0*/  F2FP.SATFINITE.E4M3.F32.PACK_AB_MERGE_C R13, R26, R13, RZ ;  /* 0x0000000d1a0d723e */ /* 0x000fe200048070ff */
[----:B------:R-:W-:-:S02]  /*83b0*/  HADD2.F32 R37, -RZ, R36.H1_H1 ;  /* 0x30000024ff257230 */ /* 0x000fc40000004100 */
[----:B------:R-:W-:Y:S01]  /*83c0*/  HADD2.F32 R42, -RZ, R41.H0_H0 ;  /* 0x20000029ff2a7230 */ /* 0x000fe20000004100 */
[----:B------:R-:W-:Y:S01]  /*83d0*/  F2FP.SATFINITE.E4M3.F32.PACK_AB_MERGE_C R9, R8, R9, R13 ;  /* 0x000000090809723e */ /* 0x000fe2000480700d */
        /* <DEDUP_REMOVED lines=10> */
[----:B------:R-:W-:Y:S01]  /*8480*/  FFMA.FTZ R50, R34, R43, R46 ;  /* 0x0000002b22327223 */ /* 0x000fe2000001002e */
[----:B------:R-:W-:Y:S01]  /*8490*/  HADD2.F32 R35, -RZ, R35.H1_H1 ;  /* 0x30000023ff237230 */ /* 0x000fe20000004100 */
[----:B------:R-:W-:Y:S01]  /*84a0*/  F2FP.F16.E4M3.UNPACK_B R34, R29 ;  /* 0x0000001dff22723e */ /* 0x000fe200020006ff */
[----:B------:R-:W-:Y:S02]  /*84b0*/  HADD2.F32 R38, -RZ, R38.H1_H1 ;  /* 0x30000026ff267230 */ /* 0x000fe40000004100 */
[C---:B------:R-:W-:Y:S01]  /*84c0*/  FFMA.FTZ R44, R33.reuse, R39, -R44 ;  /* 0x00000027212c7223 */ /* 0x040fe2000001082c */
[----:B------:R-:W-:Y:S01]  /*84d0*/  FFMA.FTZ R42, R33, R42, R37 ;  /* 0x0000002a212a7223 */ /* 0x000fe20000010025 */
[----:B------:R-:W-:Y:S01]  /*84e0*/  HADD2.F32 R32, -RZ, R32.H1_H1 ;  /* 0x30000020ff207230 */ /* 0x000fe20000004100 */
[----:B------:R-:W-:Y:S01]  /*84f0*/  F2FP.F16.E4M3.UNPACK_B R33, R20 ;  /* 0x00000014ff21723e */ /* 0x000fe200020006ff */
[C---:B------:R-:W-:Y:S01]  /*8500*/  FMUL.FTZ R37, R35.reuse, R41 ;  /* 0x0000002923257220 */ /* 0x040fe20000410000 */
[----:B------:R-:W-:Y:S01]  /*8510*/  FMUL.FTZ R20, R35, R38 ;  /* 0x0000002623147220 */ /* 0x000fe20000410000 */
[----:B------:R-:W-:Y:S01]  /*8520*/  HADD2.F32 R35, -RZ, R34.H0_H0 ;  /* 0x20000022ff237230 */ /* 0x000fe20000004100 */
[----:B------:R-:W-:Y:S01]  /*8530*/  F2FP.SATFINITE.E4M3.F32.PACK_AB_MERGE_C R45, R50, R45, RZ ;  /* 0x0000002d322d723e */ /* 0x000fe200048070ff */
[----:B------:R-:W-:-:S02]  /*8540*/  HADD2.F32 R29, -RZ, R27.H0_H0 ;  /* 0x2000001bff1d7230 */ /* 0x000fc40000004100 */
[C---:B------:R-:W-:Y:S01]  /*8550*/  FFMA.FTZ R39, R32.reuse, R38, -R37 ;  /* 0x0000002620277223 */ /* 0x040fe20000010825 */
[----:B------:R-:W-:Y:S01]  /*8560*/  FFMA.FTZ R41, R32, R41, R20 ;  /* 0x0000002920297223 */ /* 0x000fe20000010014 */
[----:B------:R-:W-:Y:S02]  /*8570*/  HADD2.F32 R32, -RZ, R33.H0_H0 ;  /* 0x20000021ff207230 */ /* 0x000fe40000004100 */
[----:B------:R-:W-:Y:S02]  /*8580*/  HADD2.F32 R20, -RZ, R25.H0_H0 ;  /* 0x20000019ff147230 */ /* 0x000fe40000004100 */
[C---:B------:R-:W-:Y:S01]  /*8590*/  FMUL.FTZ R37, R29.reuse, R35 ;  /* 0x000000231d257220 */ /* 0x040fe20000410000 */
[----:B------:R-:W-:Y:S02]  /*85a0*/  HADD2.F32 R34, -RZ, R34.H1_H1 ;  /* 0x30000022ff227230 */ /* 0x000fe40000004100 */
[----:B------:R-:W-:Y:S01]  /*85b0*/  FMUL.FTZ R29, R29, R32 ;  /* 0x000000201d1d7220 */ /* 0x000fe20000410000 */
[----:B------:R-:W-:-:S02]  /*85c0*/  HADD2.F32 R27, -RZ, R27.H1_H1 ;  /* 0x3000001bff1b7230 */ /* 0x000fc40000004100 */
[C---:B------:R-:W-:Y:S01]  /*85d0*/  FFMA.FTZ R37, R20.reuse, R32, -R37 ;  /* 0x0000002014257223 */ /* 0x040fe20000010825 */
[----:B------:R-:W-:Y:S01]  /*85e0*/  HADD2.F32 R32, -RZ, R33.H1_H1 ;  /* 0x30000021ff207230 */ /* 0x000fe20000004100 */
[----:B------:R-:W-:Y:S01]  /*85f0*/  F2FP.F16.E4M3.UNPACK_B R33, R5.H1 ;  /* 0x00000005ff21723e */ /* 0x000fe200030006ff */
[----:B------:R-:W-:Y:S02]  /*8600*/  HADD2.F32 R25, -RZ, R25.H1_H1 ;  /* 0x30000019ff197230 */ /* 0x000fe40000004100 */
        /* <DEDUP_REMOVED lines=55> */
.L_x_1136:
[----:B------:R-:W-:Y:S05]  /*8980*/  BSYNC B0 ;  /* 0x0000000000007941 */ /* 0x000fea0003800000 */
.L_x_1126:
        /* <DEDUP_REMOVED lines=8> */
.L_x_1123:
[----:B-12---:R-:W2:Y:S02]  /*8a10*/  LDL R0, [R1+0x10] ;  /* 0x0000100001007983 */ /* 0x006ea40000100800 */
[----:B--2---:R-:W-:-:S13]  /*8a20*/  ISETP.NE.AND P0, PT, R0, 0x3, PT ;  /* 0x000000030000780c */ /* 0x004fda0003f05270 */
[----:B------:R-:W-:Y:S05]  /*8a30*/  @!P0 BRA `(.L_x_1145) ;  /* 0x0000000000048947 */ /* 0x000fea0003800000 */
[----:B------:R-:W-:Y:S01]  /*8a40*/  BPT.TRAP 0x1 ;  /* 0x000000040000795c */ /* 0x000fe20000300000 */
.L_x_1145:
[----:B------:R-:W-:Y:S01]  /*8a50*/  IMAD R12, R19, 0x8, R18 ;  /* 0x00000008130c7824 */ /* 0x000fe200078e0212 */
[----:B0-----:R-:W-:-:S04]  /*8a60*/  SHF.L.U32 R3, R156, 0x1f, RZ ;  /* 0x0000001f9c037819 */ /* 0x001fc800000006ff */
[----:B------:R0:W1:Y:S01]  /*8a70*/  SYNCS.PHASECHK.TRANS64.TRYWAIT P1, [R12+URZ+0x13230], R3 ;  /* 0x013230030c0075a7 */ /* 0x000062000802017f */
[----:B------:R-:W-:Y:S05]  /*8a80*/  @!P0 BRA `(.L_x_1146) ;  /* 0x0000000000048947 */ /* 0x000fea0003800000 */
[----:B------:R-:W-:Y:S01]  /*8a90*/  BPT.TRAP 0x1 ;  /* 0x000000040000795c */ /* 0x000fe20000300000 */
.L_x_1146:
[----:B------:R-:W2:Y:S01]  /*8aa0*/  S2R R0, SR_TID.X ;  /* 0x0000000000007919 */ /* 0x000ea20000002100 */
[----:B------:R-:W-:Y:S02]  /*8ab0*/  LOP3.LUT R16, R16, 0xff7fffff, RZ, 0xc0, !PT ;  /* 0xff7fffff10107812 */ /* 0x000fe400078ec0ff */
[----:B--2--5:R-:W-:Y:S01]  /*8ac0*/  LOP3.LUT R4, R0, 0x7f, RZ, 0xc0, !PT ;  /* 0x0000007f00047812 */ /* 0x024fe200078ec0ff */
[----:B------:R-:W-:-:S03]  /*8ad0*/  VIADD R0, R18, 0xe000 ;  /* 0x0000e00012007836 */ /* 0x000fc60000000000 */
[----:B------:R-:W-:Y:S02]  /*8ae0*/  ISETP.NE.AND P2, PT, R4, RZ, PT ;  /* 0x000000ff0400720c */ /* 0x000fe40003f45270 */
[----:B------:R-:W-:-:S04]  /*8af0*/  SHF.R.U32.HI R0, RZ, 0x4, R0 ;  /* 0x00000004ff007819 */ /* 0x000fc80000011600 */
[----:B------:R-:W-:-:S07]  /*8b00*/  LOP3.LUT R0, R0, 0x3fff, RZ, 0xc0, !PT ;  /* 0x00003fff00007812 */ /* 0x000fce00078ec0ff */
[----:B------:R-:W-:Y:S01]  /*8b10*/  @P2 LOP3.LUT R16, R16, 0x800000, RZ, 0xfc, !PT ;  /* 0x0080000010102812 */ /* 0x000fe200078efcff */
[----:B-1----:R-:W-:Y:S06]  /*8b20*/  @P1 BRA `(.L_x_1147) ;  /* 0x0000000000081947 */ /* 0x002fec0003800000 */
[----:B------:R-:W1:Y:S02]  /*8b30*/  SYNCS.PHASECHK.TRANS64.TRYWAIT P1, [R12+URZ+0x13230], R3 ;  /* 0x013230030c0075a7 */ /* 0x000e64000802017f */
[----:B-1----:R-:W-:Y:S05]  /*8b40*/  @!P1 BRA `(.L_x_1148) ;  /* 0x0000017400449947 */ /* 0x002fea0003800000 */
.L_x_1147:
[----:B------:R-:W-:Y:S01]  /*8b50*/  LOP3.LUT R0, R0, 0x10000, RZ, 0xfc, !PT ;  /* 0x0001000000007812 */ /* 0x000fe200078efcff */
[----:B------:R-:W-:Y:S05]  /*8b60*/  WARPSYNC.ALL ;  /* 0x0000000000007948 */ /* 0x000fea0003800000 */
[----:B------:R2:W-:Y:S01]  /*8b70*/  STL [R1+0x2c], R0 ;  /* 0x00002c0001007387 */ /* 0x0005e20000100800 */
[----:B------:R-:W-:-:S03]  /*8b80*/  IMAD R10, R19, 0x280, R0 ;  /* 0x00000280130a7824 */ /* 0x000fc600078e0200 */
[----:B------:R-:W3:Y:S01]  /*8b90*/  LDL R21, [R1+0x70] ;  /* 0x0000700001157983 */ /* 0x000ee20000100800 */
[----:B------:R-:W-:Y:S02]  /*8ba0*/  VIADD R4, R10, 0x80 ;  /* 0x000000800a047836 */ /* 0x000fe40000000000 */
[----:B------:R-:W-:Y:S02]  /*8bb0*/  IMAD.MOV.U32 R11, RZ, RZ, -0x7fffffe0 ;  /* 0x80000020ff0b7424 */ /* 0x000fe400078e00ff */
[----:B------:R-:W-:Y:S01]  /*8bc0*/  IMAD.MOV.U32 R5, RZ, RZ, -0x7fffffe0 ;  /* 0x80000020ff057424 */ /* 0x000fe200078e00ff */
[----:B------:R-:W-:Y:S02]  /*8bd0*/  R2UR UR10, R4 ;  /* 0x00000000040a72ca */ /* 0x000fe400000e0000 */
[----:B------:R-:W-:Y:S01]  /*8be0*/  R2UR UR6, R10 ;  /* 0x000000000a0672ca */ /* 0x000fe200000e0000 */
[----:B------:R-:W-:Y:S01]  /*8bf0*/  WARPGROUP.ARRIVE ;  /* 0x00000000000079c5 */ /* 0x000fe20000000000 */
[----:B------:R-:W-:Y:S01]  /*8c00*/  LOP3.LUT R4, R28, 0x10000, RZ, 0xfc, !PT ;  /* 0x000100001c047812 */ /* 0x000fe200078efcff */
[----:B------:R-:W-:Y:S01]  /*8c10*/  VIADD R6, R10, 0x100 ;  /* 0x000001000a067836 */ /* 0x000fe20000000000 */
[----:B------:R-:W-:Y:S01]  /*8c20*/  R2UR UR7, R11 ;  /* 0x000000000b0772ca */ /* 0x000fe200000e0000 */
[----:B------:R-:W-:Y:S01]  /*8c30*/  IMAD.MOV.U32 R7, RZ, RZ, -0x7fffffe0 ;  /* 0x80000020ff077424 */ /* 0x000fe200078e00ff */
[----:B------:R-:W-:Y:S01]  /*8c40*/  R2UR UR4, R4 ;  /* 0x00000000040472ca */ /* 0x000fe200000e0000 */
[C---:B------:R-:W-:Y:S01]  /*8c50*/  VIADD R8, R10.reuse, 0x180 ;  /* 0x000001800a087836 */ /* 0x040fe20000000000 */
[C---:B------:R-:W-:Y:S01]  /*8c60*/  R2UR UR5, R5.reuse ;  /* 0x00000000050572ca */ /* 0x040fe200000e0000 */
[----:B------:R-:W-:Y:S01]  /*8c70*/  IMAD.MOV.U32 R9, RZ, RZ, -0x7fffffe0 ;  /* 0x80000020ff097424 */ /* 0x000fe200078e00ff */
[----:B------:R-:W3:Y:S11]  /*8c80*/  LDL.LU R20, [R1+0x34] ;  /* 0x0000340001147983 */ /* 0x000ef60000300800 */
[----:B------:R-:W-:Y:S01]  /*8c90*/  QGMMA.64x32x32.F32.E4M3.E4M3 R88, gdesc[UR4], RZ, !UPT, gsb0 ;  /* 0x00600000045879f3 */ /* 0x000fe2000c0008ff */
[C---:B------:R-:W-:Y:S01]  /*8ca0*/  R2UR UR11, R5.reuse ;  /* 0x00000000050b72ca */ /* 0x040fe200000e0000 */
[----:B------:R-:W-:Y:S01]  /*8cb0*/  VIADD R14, R10, 0x200 ;  /* 0x000002000a0e7836 */ /* 0x000fe20000000000 */
[----:B------:R-:W-:Y:S01]  /*8cc0*/  R2UR UR8, R4 ;  /* 0x00000000040872ca */ /* 0x000fe200000e0000 */
[----:B------:R-:W-:Y:S01]  /*8cd0*/  IMAD.MOV.U32 R15, RZ, RZ, -0x7fffffe0 ;  /* 0x80000020ff0f7424 */ /* 0x000fe200078e00ff */
[----:B------:R-:W-:Y:S01]  /*8ce0*/  R2UR UR9, R5 ;  /* 0x00000000050972ca */ /* 0x000fe200000e0000 */
[----:B------:R-:W4:Y:S01]  /*8cf0*/  LDL R112, [R1+0x44] ;  /* 0x0000440001707983 */ /* 0x000f220000100800 */
[----:B------:R-:W-:-:S02]  /*8d00*/  R2UR UR14, R6 ;  /* 0x00000000060e72ca */ /* 0x000fc400000e0000 */
[----:B------:R-:W-:Y:S01]  /*8d10*/  R2UR UR15, R7 ;  /* 0x00000000070f72ca */ /* 0x000fe200000e0000 */
[----:B------:R-:W5:Y:S01]  /*8d20*/  LDL R110, [R1+0x30] ;  /* 0x00003000016e7983 */ /* 0x000f620000100800 */
[----:B------:R-:W-:Y:S02]  /*8d30*/  R2UR UR12, R4 ;  /* 0x00000000040c72ca */ /* 0x000fe400000e0000 */
[----:B------:R-:W-:Y:S01]  /*8d40*/  R2UR UR13, R5 ;  /* 0x00000000050d72ca */ /* 0x000fe200000e0000 */
[----:B------:R-:W0:Y:S01]  /*8d50*/  LDL R13, [R1+0x28] ;  /* 0x00002800010d7983 */ /* 0x000e220000100800 */
[----:B------:R-:W-:Y:S02]  /*8d60*/  WARPGROUP.DEPBAR.LE gsb0, 0x0 ;  /* 0x00008000000079c5 */ /* 0x000fe40000010000 */
[----:B------:R-:W-:-:S06]  /*8d70*/  WARPGROUP.ARRIVE ;  /* 0x00000000000079c5 */ /* 0x000fcc0000000000 */
[----:B------:R-:W-:Y:S03]  /*8d80*/  QGMMA.64x32x32.F32.E4M3.E4M3 R72, gdesc[UR8], RZ, !UPT, gsb0 ;  /* 0x00600000084879f3 */ /* 0x000fe6000c0008ff */
        /* <DEDUP_REMOVED lines=8> */
[----:B------:R-:W-:-:S10]  /*8e10*/  WARPGROUP.ARRIVE ;  /* 0x00000000000079c5 */ /* 0x000fd40000000000 */
[----:B------:R-:W-:Y:S01]  /*8e20*/  QGMMA.64x32x32.F32.E4M3.E4M3 R40, gdesc[UR16], RZ, !UPT, gsb0 ;  /* 0x00600000102879f3 */ /* 0x000fe2000c0008ff */
[----:B------:R-:W-:Y:S02]  /*8e30*/  R2UR UR22, R14 ;  /* 0x000000000e1672ca */ /* 0x000fe400000e0000 */
[----:B------:R-:W-:Y:S02]  /*8e40*/  R2UR UR23, R15 ;  /* 0x000000000f1772ca */ /* 0x000fe400000e0000 */
[----:B------:R-:W-:Y:S02]  /*8e50*/  R2UR UR20, R4 ;  /* 0x00000000041472ca */ /* 0x000fe400000e0000 */
[----:B------:R-:W-:Y:S01]  /*8e60*/  R2UR UR21, R5 ;  /* 0x00000000051572ca */ /* 0x000fe200000e0000 */
[----:B------:R-:W-:Y:S02]  /*8e70*/  VIADD R6, R10, 0x2 ;  /* 0x000000020a067836 */ /* 0x000fe40000000000 */
[----:B------:R-:W-:Y:S01]  /*8e80*/  IMAD.MOV.U32 R7, RZ, RZ, -0x7fffffe0 ;  /* 0x80000020ff077424 */ /* 0x000fe200078e00ff */
[----:B------:R-:W-:-:S02]  /*8e90*/  WARPGROUP.DEPBAR.LE gsb0, 0x0 ;  /* 0x00008000000079c5 */ /* 0x000fc40000010000 */
[----:B------:R-:W-:-:S07]  /*8ea0*/  WARPGROUP.ARRIVE ;  /* 0x00000000000079c5 */ /* 0x000fce0000000000 */
[----:B------:R-:W-:Y:S01]  /*8eb0*/  QGMMA.64x32x32.F32.E4M3.E4M3 R24, gdesc[UR20], RZ, !UPT, gsb0 ;  /* 0x00600000141879f3 */ /* 0x000fe2000c0008ff */
[----:B------:R-:W-:Y:S01]  /*8ec0*/  R2UR UR6, R6 ;  /* 0x00000000060672ca */ /* 0x000fe200000e0000 */
[----:B------:R-:W-:Y:S01]  /*8ed0*/  VIADD R6, R10, 0x102 ;  /* 0x000001020a067836 */ /* 0x000fe20000000000 */
[----:B------:R-:W-:Y:S01]  /*8ee0*/  R2UR UR7, R7 ;  /* 0x00000000070772ca */ /* 0x000fe200000e0000 */
[----:B------:R-:W-:-:S03]  /*8ef0*/  IMAD.MOV.U32 R7, RZ, RZ, -0x7fffffe0 ;  /* 0x80000020ff077424 */ /* 0x000fc600078e00ff */
[----:B------:R-:W-:Y:S01]  /*8f00*/  R2UR UR14, R6 ;  /* 0x00000000060e72ca */ /* 0x000fe200000e0000 */
[----:B------:R-:W-:Y:S01]  /*8f10*/  VIADD R6, R4, 0x2 ;  /* 0x0000000204067836 */ /* 0x000fe20000000000 */
[----:B------:R-:W-:Y:S01]  /*8f20*/  R2UR UR15, R7 ;  /* 0x00000000070f72ca */ /* 0x000fe200000e0000 */
[----:B------:R-:W-:-:S03]  /*8f30*/  IMAD.MOV.U32 R7, RZ, RZ, -0x7fffffe0 ;  /* 0x80000020ff077424 */ /* 0x000fc600078e00ff */
[----:B------:R-:W-:Y:S02]  /*8f40*/  R2UR UR4, R6 ;  /* 0x00000000060472ca */ /* 0x000fe400000e0000 */
[----:B------:R-:W-:Y:S01]  /*8f50*/  R2UR UR5, R7 ;  /* 0x00000000070572ca */ /* 0x000fe200000e0000 */
[----:B------:R-:W-:Y:S02]  /*8f60*/  WARPGROUP.DEPBAR.LE gsb0, 0x0 ;  /* 0x00008000000079c5 */ /* 0x000fe40000010000 */
[----:B------:R-:W-:-:S10]  /*8f70*/  WARPGROUP.ARRIVE ;  /* 0x00000000000079c5 */ /* 0x000fd40000000000 */
[----:B------:R-:W-:Y:S01]  /*8f80*/  QGMMA.64x32x32.F32.E4M3.E4M3 R88, gdesc[UR4], R88, gsb0 ;  /* 0x00600000045879f3 */ /* 0x000fe20008000858 */
[----:B------:R-:W-:Y:S02]  /*8f90*/  VIADD R8, R10, 0x82 ;  /* 0x000000820a087836 */ /* 0x000fe40000000000 */
[----:B------:R-:W-:Y:S01]  /*8fa0*/  IMAD.MOV.U32 R9, RZ, RZ, -0x7fffffe0 ;  /* 0x80000020ff097424 */ /* 0x000fe200078e00ff */
[----:B------:R-:W-:Y:S01]  /*8fb0*/  R2UR UR8, R6 ;  /* 0x00000000060872ca */ /* 0x000fe200000e0000 */
[----:B------:R-:W-:Y:S01]  /*8fc0*/  IMAD.MOV.U32 R11, RZ, RZ, -0x7fffffe0 ;  /* 0x80000020ff0b7424 */ /* 0x000fe200078e00ff */
[----:B------:R-:W-:Y:S01]  /*8fd0*/  R2UR UR10, R8 ;  /* 0x00000000080a72ca */ /* 0x000fe200000e0000 */
[----:B------:R-:W2:Y:S01]  /*8fe0*/  S2R R107, SR_TID.X ;  /* 0x00000000006b7919 */ /* 0x000ea20000002100 */
[----:B------:R-:W-:Y:S01]  /*8ff0*/  R2UR UR11, R9 ;  /* 0x00000000090b72ca */ /* 0x000fe200000e0000 */
[----:B------:R-:W-:Y:S01]  /*9000*/  IMAD.MOV.U32 R15, RZ, RZ, -0xa0 ;  /* 0xffffff60ff0f7424 */ /* 0x000fe200078e00ff */
[----:B------:R-:W-:Y:S01]  /*9010*/  R2UR UR9, R7 ;  /* 0x00000000070972ca */ /* 0x000fe200000e0000 */
[----:B---3--:R-:W-:Y:S01]  /*9020*/  IMAD R108, R20, 0xc0, R21 ;  /* 0x000000c0146c7824 */ /* 0x008fe200078e0215 */
[----:B------:R-:W-:Y:S01]  /*9030*/  R2UR UR12, R6 ;  /* 0x00000000060c72ca */ /* 0x000fe200000e0000 */
[----:B------:R-:W-:Y:S01]  /*9040*/  ULDC UR4, c[0x0][0x9dc] ;  /* 0x0002770000047ab9 */ /* 0x000fe20000000800 */
[----:B------:R-:W-:-:S02]  /*9050*/  WARPGROUP.DEPBAR.LE gsb0, 0x0 ;  /* 0x00008000000079c5 */ /* 0x000fc40000010000 */
[----:B------:R-:W-:-:S07]  /*9060*/  WARPGROUP.ARRIVE ;  /* 0x00000000000079c5 */ /* 0x000fce0000000000 */
[----:B------:R-:W-:Y:S01]  /*9070*/  QGMMA.64x32x32.F32.E4M3.E4M3 R72, gdesc[UR8], R72, gsb0 ;  /* 0x00600000084879f3 */ /* 0x000fe20008000848 */
[----:B------:R-:W-:Y:S01]  /*9080*/  R2UR UR13, R7 ;  /* 0x00000000070d72ca */ /* 0x000fe200000e0000 */
[----:B------:R-:W-:Y:S02]  /*9090*/  VIADD R8, R10, 0x182 ;  /* 0x000001820a087836 */ /* 0x000fe40000000000 */
[----:B------:R-:W-:Y:S01]  /*90a0*/  IMAD.MOV.U32 R9, RZ, RZ, -0x7fffffe0 ;  /* 0x80000020ff097424 */ /* 0x000fe200078e00ff */
[----:B------:R-:W-:Y:S02]  /*90b0*/  WARPGROUP.DEPBAR.LE gsb0, 0x0 ;  /* 0x00008000000079c5 */ /* 0x000fe40000010000 */
[----:B------:R-:W-:-:S07]  /*90c0*/  WARPGROUP.ARRIVE ;  /* 0x00000000000079c5 */ /* 0x000fce0000000000 */
[----:B------:R-:W-:Y:S01]  /*90d0*/  QGMMA.64x32x32.F32.E4M3.E4M3 R56, gdesc[UR12], R56, gsb0 ;  /* 0x006000000c3879f3 */ /* 0x000fe20008000838 */
[----:B------:R-:W-:Y:S02]  /*90e0*/  R2UR UR18, R8 ;  /* 0x00000000081272ca */ /* 0x000fe400000e0000 */
[----:B------:R-:W-:Y:S02]  /*90f0*/  R2UR UR19, R9 ;  /* 0x00000000091372ca */ /* 0x000fe400000e0000 */
[----:B------:R-:W-:Y:S02]  /*9100*/  R2UR UR16, R6 ;  /* 0x00000000061072ca */ /* 0x000fe400000e0000 */
[----:B------:R-:W-:Y:S01]  /*9110*/  R2UR UR17, R7 ;  /* 0x00000000071172ca */ /* 0x000fe200000e0000 */
[----:B------:R-:W-:Y:S02]  /*9120*/  WARPGROUP.DEPBAR.LE gsb0, 0x0 ;  /* 0x00008000000079c5 */ /* 0x000fe40000010000 */
[----:B------:R-:W-:-:S10]  /*9130*/  WARPGROUP.ARRIVE ;  /* 0x00000000000079c5 */ /* 0x000fd40000000000 */
[----:B------:R-:W-:Y:S01]  /*9140*/  QGMMA.64x32x32.F32.E4M3.E4M3 R40, gdesc[UR16], R40, gsb0 ;  /* 0x00600000102879f3 */ /* 0x000fe20008000828 */
[----:B------:R-:W-:Y:S01]  /*9150*/  VIADD R10, R10, 0x202 ;  /* 0x000002020a0a7836 */ /* 0x000fe20000000000 */
[----:B------:R-:W-:Y:S02]  /*9160*/  R2UR UR23, R11 ;  /* 0x000000000b1772ca */ /* 0x000fe400000e0000 */
[----:B------:R-:W-:Y:S02]  /*9170*/  R2UR UR20, R6 ;  /* 0x00000000061472ca */ /* 0x000fe400000e0000 */
[----:B------:R-:W-:Y:S02]  /*9180*/  R2UR UR22, R10 ;  /* 0x000000000a1672ca */ /* 0x000fe400000e0000 */
[----:B------:R-:W-:Y:S01]  /*9190*/  R2UR UR21, R7 ;  /* 0x00000000071572ca */ /* 0x000fe200000e0000 */
[----:B------:R-:W3:Y:S01]  /*91a0*/  LDC.64 R10, c[0x0][0x9e0] ;  /* 0x00027800ff0a7b82 */ /* 0x000ee20000000a00 */
[----:B--2---:R-:W-:-:S04]  /*91b0*/  LOP3.LUT R0, R107, 0x7f, RZ, 0xc0, !PT ;  /* 0x0000007f6b007812 */ /* 0x004fc800078ec0ff */
[----:B------:R-:W-:Y:S01]  /*91c0*/  ISETP.NE.AND P1, PT, R0, RZ, PT ;  /* 0x000000ff0000720c */ /* 0x000fe20003f25270 */
[----:B------:R-:W-:Y:S02]  /*91d0*/  WARPGROUP.DEPBAR.LE gsb0, 0x0 ;  /* 0x00008000000079c5 */ /* 0x000fe40000010000 */
[----:B------:R-:W-:-:S06]  /*91e0*/  WARPGROUP.ARRIVE ;  /* 0x00000000000079c5 */ /* 0x000fcc0000000000 */
[----:B------:R-:W-:Y:S04]  /*91f0*/  QGMMA.64x32x32.F32.E4M3.E4M3 R24, gdesc[UR20], R24, gsb0 ;  /* 0x00600000141879f3 */ /* 0x000fe80008000818 */
[----:B------:R-:W-:Y:S02]  /*9200*/  @!P1 VIADD R0, R12, 0x13240 ;  /* 0x000132400c009836 */ /* 0x000fe40000000000 */
[----:B------:R-:W-:Y:S01]  /*9210*/  IMAD R15, R106, R15, 0xa0 ;  /* 0x000000a06a0f7424 */ /* 0x000fe200078e020f */
[----:B------:R2:W-:Y:S02]  /*9220*/  STL [R1+0x24], R108 ;  /* 0x0000246c01007387 */ /* 0x0005e40000100800 */
[----:B------:R-:W-:Y:S01]  /*9230*/  @!P1 PRMT R0, RZ, 0x654, R0 ;  /* 0x00000654ff009816 */ /* 0x000fe20000000000 */
[----:B----4-:R-:W-:-:S02]  /*9240*/  IMAD.IADD R14, R112, 0x1, R15 ;  /* 0x00000001700e7824 */ /* 0x010fc400078e020f */
[----:B------:R-:W-:-:S05]  /*9250*/  IMAD.U32 R9, RZ, RZ, UR4 ;  /* 0x00000004ff097e24 */ /* 0x000fca000f8e00ff */
[----:B------:R-:W-:Y:S02]  /*9260*/  LOP3.LUT R8, RZ, R9, RZ, 0x33, !PT ;  /* 0x00000009ff087212 */ /* 0x000fe400078e33ff */
[----:B------:R-:W-:Y:S01]  /*9270*/  LOP3.LUT R17, R17, 0xffffffef, RZ, 0xc0, !PT ;  /* 0xffffffef11117812 */ /* 0x000fe200078ec0ff */
[----:B------:R-:W-:Y:S02]  /*9280*/  WARPGROUP.DEPBAR.LE gsb0, 0x0 ;  /* 0x00008000000079c5 */ /* 0x000fe40000010000 */
[----:B------:R5:W-:Y:S01]  /*9290*/  @!P1 SYNCS.ARRIVE.TRANS64.RED.A1T0 RZ, [R0+URZ], RZ ;  /* 0x000000ff00ff99a7 */ /* 0x000be2000810043f */
[----:B---3--:R-:W-:Y:S02]  /*92a0*/  ISETP.GE.AND P1, PT, R11, 0x1, PT ;  /* 0x000000010b00780c */ /* 0x008fe40003f26270 */
[----:B-----5:R-:W-:-:S05]  /*92b0*/  IADD3 R0, -R110, 0x1, R14 ;  /* 0x000000016e007810 */ /* 0x020fca0007ffe10e */
[C---:B01----:R-:W-:Y:S02]  /*92c0*/  IMAD R3, R13.reuse, -0x2, R0 ;  /* 0xfffffffe0d037824 */ /* 0x043fe400078e0200 */
[----:B------:R-:W-:Y:S02]  /*92d0*/  IMAD R14, R13, -0x2, R14 ;  /* 0xfffffffe0d0e7824 */ /* 0x000fe400078e020e */
[C---:B------:R-:W-:Y:S02]  /*92e0*/  IMAD.IADD R8, R3.reuse, 0x1, R8 ;  /* 0x0000000103087824 */ /* 0x040fe400078e0208 */
[----:B------:R-:W-:Y:S01]  /*92f0*/  IMAD.IADD R3, R3, 0x1, R10 ;  /* 0x0000000103037824 */ /* 0x000fe200078e020a */
[----:B------:R-:W-:Y:S01]  /*9300*/  @P1 LOP3.LUT R17, R17, 0x10, RZ, 0xfc, !PT ;  /* 0x0000001011111812 */ /* 0x000fe200078efcff */
[----:B------:R-:W-:Y:S02]  /*9310*/  IMAD R0, R13, -0x2, R15 ;  /* 0xfffffffe0d007824 */ /* 0x000fe400078e020f */
[----:B------:R-:W-:Y:S01]  /*9320*/  IMAD.IADD R107, R8, 0x1, R108 ;  /* 0x00000001086b7824 */ /* 0x000fe200078e026c */
[----:B------:R-:W-:Y:S01]  /*9330*/  VIADDMNMX R20, R108, R3, R14, PT ;  /* 0x000000036c147246 */ /* 0x000fe2000380010e */
[----:B--2---:R-:W-:Y:S06]  /*9340*/  @!P1 BRA `(.L_x_1149) ;  /* 0x00000000004c9947 */ /* 0x004fec0003800000 */
[----:B------:R-:W-:Y:S01]  /*9350*/  IADD3 R21, -R110, R112, R108 ;  /* 0x000000706e157210 */ /* 0x000fe20007ffe16c */
[----:B------:R-:W-:Y:S03]  /*9360*/  BSSY B0, `(.L_x_1150) ;  /* 0x000000e000007945 */ /* 0x000fe60003800000 */
        /* <DEDUP_REMOVED lines=9> */
.L_x_1151:
[----:B------:R-:W-:-:S13]  /*9400*/  ISETP.NE.AND P1, PT, R11, 0x1, PT ;  /* 0x000000010b00780c */ /* 0x000fda0003f25270 */
[----:B------:R-:W0:Y:S02]  /*9410*/  @P1 LDC.64 R12, c[0x0][0x9e8] ;  /* 0x00027a00ff0c1b82 */ /* 0x000e240000000a00 */
[----:B0-----:R-:W-:-:S05]  /*9420*/  @P1 IMAD.HI.U32 R12, R21, R12, RZ ;  /* 0x0000000c150c1227 */ /* 0x001fca00078e00ff */
[----:B------:R-:W-:-:S07]  /*9430*/  @P1 SHF.R.U32.HI R21, RZ, R13, R12 ;  /* 0x0000000dff151219 */ /* 0x000fce000001160c */
.L_x_1152:
[----:B------:R-:W-:Y:S05]  /*9440*/  BSYNC B0 ;  /* 0x0000000000007941 */ /* 0x000fea0003800000 */
.L_x_1150:
[----:B------:R-:W-:-:S05]  /*9450*/  IMAD R12, R21, R11, R0 ;  /* 0x0000000b150c7224 */ /* 0x000fca00078e0200 */
[----:B------:R-:W-:Y:S02]  /*9460*/  VIMNMX R107, R107, R12, !PT ;  /* 0x0000000c6b6b7248 */ /* 0x000fe40007fe0100 */
[----:B------:R-:W-:-:S07]  /*9470*/  VIADDMNMX R20, R12, R11, R20, PT ;  /* 0x0000000b0c147246 */ /* 0x000fce0003800114 */
.L_x_1149:
[C---:B------:R-:W-:Y:S01]  /*9480*/  ISETP.GE.AND P2, PT, R15.reuse, 0x2, PT ;  /* 0x000000020f00780c */ /* 0x040fe20003f46270 */
[----:B------:R-:W-:Y:S01]  /*9490*/  VIADD R12, R108, 0x8 ;  /* 0x000000086c0c7836 */ /* 0x000fe20000000000 */
[C---:B------:R-:W-:Y:S02]  /*94a0*/  ISETP.GE.AND P1, PT, R15.reuse, 0x9, PT ;  /* 0x000000090f00780c */ /* 0x040fe40003f26270 */
[----:B------:R-:W-:Y:S01]  /*94b0*/  LOP3.LUT R16, R16, 0xdfffffff, RZ, 0xc0, !PT ;  /* 0xdfffffff10107812 */ /* 0x000fe200078ec0ff */
[----:B------:R-:W-:Y:S01]  /*94c0*/  IMAD.IADD R8, R8, 0x1, R12 ;  /* 0x0000000108087824 */ /* 0x000fe200078e020c */
[----:B------:R-:W-:Y:S01]  /*94d0*/  ISETP.GE.AND P3, PT, R15, 0xa, PT ;  /* 0x0000000a0f00780c */ /* 0x000fe20003f66270 */
[----:B------:R0:W-:Y:S01]  /*94e0*/  STL [R1+0x20], R12 ;  /* 0x0000200c01007387 */ /* 0x0001e20000100800 */
[----:B------:R-:W-:Y:S02]  /*94f0*/  LOP3.LUT R17, R17, 0xfffffff7, RZ, 0xc0, !PT ;  /* 0xfffffff711117812 */ /* 0x000fe400078ec0ff */
[----:B------:R-:W-:-:S02]  /*9500*/  ISETP.GE.AND P4, PT, R15, 0x29, PT ;  /* 0x000000290f00780c */ /* 0x000fc40003f86270 */
[----:B------:R-:W-:Y:S02]  /*9510*/  ISETP.GE.AND P6, PT, R15, 0x1, PT ;  /* 0x000000010f00780c */ /* 0x000fe40003fc6270 */
[----:B------:R-:W-:Y:S02]  /*9520*/  @P2 LOP3.LUT R16, R16, 0x20000000, RZ, 0xfc, !PT ;  /* 0x2000000010102812 */ /* 0x000fe400078efcff */
[----:B------:R-:W-:Y:S02]  /*9530*/  ISETP.GT.AND P2, PT, R107, 0x1, !P2 ;  /* 0x000000016b00780c */ /* 0x000fe40005744270 */
[----:B------:R-:W-:Y:S02]  /*9540*/  LOP3.LUT R16, R16, 0xbfffffff, RZ, 0xc0, !PT ;  /* 0xbfffffff10107812 */ /* 0x000fe400078ec0ff */
[----:B------:R-:W-:Y:S02]  /*9550*/  ISETP.LT.OR P2, PT, R20, 0x2, P2 ;  /* 0x000000021400780c */ /* 0x000fe40001741670 */
[----:B------:R-:W-:-:S02]  /*9560*/  @P1 LOP3.LUT R16, R16, 0x40000000, RZ, 0xfc, !PT ;  /* 0x4000000010101812 */ /* 0x000fc400078efcff */
[----:B------:R-:W-:Y:S02]  /*9570*/  ISETP.GT.AND P1, PT, R107, 0x8, !P1 ;  /* 0x000000086b00780c */ /* 0x000fe40004f24270 */
[----:B------:R-:W-:Y:S02]  /*9580*/  FSEL R89, R89, -INF , !P2 ;  /* 0xff80000059597808 */ /* 0x000fe40005000000 */
[----:B------:R-:W-:Y:S02]  /*9590*/  ISETP.LT.OR P1, PT, R20, 0x9, P1 ;  /* 0x000000091400780c */ /* 0x000fe40000f21670 */
[----:B------:R-:W-:Y:S02]  /*95a0*/  ISETP.GE.AND P2, PT, R15, 0x11, PT ;  /* 0x000000110f00780c */ /* 0x000fe40003f46270 */
[----:B------:R-:W-:Y:S02]  /*95b0*/  FSEL R21, R92, -INF , !P1 ;  /* 0xff8000005c157808 */ /* 0x000fe40004800000 */
[----:B------:R-:W-:-:S02]  /*95c0*/  ISETP.GT.AND P1, PT, R107, 0x9, !P3 ;  /* 0x000000096b00780c */ /* 0x000fc40005f24270 */
[----:B------:R-:W-:Y:S02]  /*95d0*/  LOP3.LUT R16, R16, 0x7fffffff, RZ, 0xc0, !PT ;  /* 0x7fffffff10107812 */ /* 0x000fe400078ec0ff */
[----:B------:R-:W-:Y:S02]  /*95e0*/  ISETP.LT.OR P1, PT, R20, 0xa, P1 ;  /* 0x0000000a1400780c */ /* 0x000fe40000f21670 */
[----:B------:R-:W-:Y:S02]  /*95f0*/  @P3 LOP3.LUT R16, R16, 0x80000000, RZ, 0xfc, !PT ;  /* 0x8000000010103812 */ /* 0x000fe400078efcff */
[----:B------:R-:W-:Y:S02]  /*9600*/  FSEL R93, R93, -INF , !P1 ;  /* 0xff8000005d5d7808 */ /* 0x000fe40004800000 */
[----:B------:R-:W-:Y:S02]  /*9610*/  @P2 LOP3.LUT R17, R17, 0x8, RZ, 0xfc, !PT ;  /* 0x0000000811112812 */ /* 0x000fe400078efcff */
[----:B------:R-:W-:-:S02]  /*9620*/  ISETP.GT.AND P1, PT, R107, 0x10, !P2 ;  /* 0x000000106b00780c */ /* 0x000fc40005724270 */
[----:B------:R-:W-:Y:S02]  /*9630*/  ISETP.GE.AND P2, PT, R15, 0x12, PT ;  /* 0x000000120f00780c */ /* 0x000fe40003f46270 */
[----:B------:R-:W-:Y:S02]  /*9640*/  ISETP.LT.OR P1, PT, R20, 0x11, P1 ;  /* 0x000000111400780c */ /* 0x000fe40000f21670 */
[----:B------:R-:W-:Y:S02]  /*9650*/  LOP3.LUT R17, R17, 0xfffffffb, RZ, 0xc0, !PT ;  /* 0xfffffffb11117812 */ /* 0x000fe400078ec0ff */
        /* <DEDUP_REMOVED lines=17> */
[----:B------:R-:W-:Y:S02]  /*9770*/  ISETP.LT.OR P1, PT, R20, 0x1a, P1 ;  /* 0x0000001a1400780c */ /* 0x000fe40000f21670 */
[----:B------:R-:W-:Y:S02]  /*9780*/  VIADDMNMX R14, R12, R3, R14, PT ;  /* 0x000000030c0e7246 */ /* 0x000fe4000380010e */
[----:B------:R-:W-:Y:S02]  /*9790*/  FSEL R101, R101, -INF , !P1 ;  /* 0xff80000065657808 */ /* 0x000fe40004800000 */
[----:B------:R-:W-:-:S02]  /*97a0*/  ISETP.GE.AND P1, PT, R15, 0x21, PT ;  /* 0x000000210f00780c */ /* 0x000fc40003f26270 */
[----:B------:R-:W-:Y:S02]  /*97b0*/  @P2 LOP3.LUT R17, R17, 0x1, RZ, 0xfc, !PT ;  /* 0x0000000111112812 */ /* 0x000fe400078efcff */
[----:B------:R-:W-:-:S04]  /*97c0*/  ISETP.GT.AND P2, PT, R107, 0x20, !P1 ;  /* 0x000000206b00780c */ /* 0x000fc80004f44270 */
[----:B------:R-:W-:-:S04]  /*97d0*/  ISETP.LT.OR P2, PT, R20, 0x21, P2 ;  /* 0x000000211400780c */ /* 0x000fc80001741670 */
[----:B------:R-:W-:Y:S02]  /*97e0*/  FSEL R113, R72, -INF , !P2 ;  /* 0xff80000048717808 */ /* 0x000fe40005000000 */
[----:B------:R-:W-:-:S04]  /*97f0*/  ISETP.GE.AND P2, PT, R15, 0x22, PT ;  /* 0x000000220f00780c */ /* 0x000fc80003f46270 */
        /* <DEDUP_REMOVED lines=170> */
[----:B------:R-:W-:-:S04]  /*a2a0*/  ISETP.GT.AND P5, PT, R107, RZ, !P6 ;  /* 0x000000ff6b00720c */ /* 0x000fc800077a4270 */
        /* <DEDUP_REMOVED lines=8> */
[----:B0-----:R-:W-:Y:S05]  /*a330*/  @!P5 BRA `(.L_x_1153) ;  /* 0x000000000050d947 */ /* 0x001fea0003800000 */
[----:B------:R-:W-:Y:S01]  /*a340*/  IADD3 R3, R112, 0x8, R108 ;  /* 0x0000000870037810 */ /* 0x000fe20007ffe06c */
[----:B------:R-:W-:Y:S04]  /*a350*/  BSSY B0, `(.L_x_1154) ;  /* 0x000000f000007945 */ /* 0x000fe80003800000 */
[----:B------:R-:W-:-:S05]  /*a360*/  IMAD.IADD R3, R3, 0x1, -R110 ;  /* 0x0000000103037824 */ /* 0x000fca00078e0a6e */
        /* <DEDUP_REMOVED lines=9> */
.L_x_1155:
[----:B------:R-:W-:-:S13]  /*a400*/  ISETP.NE.AND P5, PT, R11, 0x1, PT ;  /* 0x000000010b00780c */ /* 0x000fda0003fa5270 */
[----:B------:R-:W0:Y:S02]  /*a410*/  @P5 LDC.64 R12, c[0x0][0x9e8] ;  /* 0x00027a00ff0c5b82 */ /* 0x000e240000000a00 */
[----:B0-----:R-:W-:-:S05]  /*a420*/  @P5 IMAD.HI.U32 R12, R3, R12, RZ ;  /* 0x0000000c030c5227 */ /* 0x001fca00078e00ff */
[----:B------:R-:W-:-:S07]  /*a430*/  @P5 SHF.R.U32.HI R3, RZ, R13, R12 ;  /* 0x0000000dff035219 */ /* 0x000fce000001160c */
.L_x_1156:
[----:B------:R-:W-:Y:S05]  /*a440*/  BSYNC B0 ;  /* 0x0000000000007941 */ /* 0x000fea0003800000 */
.L_x_1154:
[----:B------:R-:W-:-:S05]  /*a450*/  IMAD R3, R3, R11, R0 ;  /* 0x0000000b03037224 */ /* 0x000fca00078e0200 */
[----:B------:R-:W-:Y:S02]  /*a460*/  VIMNMX R8, R8, R3, !PT ;  /* 0x0000000308087248 */ /* 0x000fe40007fe0100 */
[----:B------:R-:W-:-:S07]  /*a470*/  VIADDMNMX R14, R3, R11, R14, PT ;  /* 0x0000000b030e7246 */ /* 0x000fce000380010e */
.L_x_1153:
[----:B------:R-:W-:Y:S01]  /*a480*/  ISETP.GT.AND P1, PT, R8, 0x20, !P1 ;  /* 0x000000200800780c */ /* 0x000fe20004f24270 */
[----:B------:R-:W-:Y:S01]  /*a490*/  IMAD.IADD R10, R104, 0x1, R10 ;  /* 0x00000001680a7824 */ /* 0x000fe200078e020a */
        /* <DEDUP_REMOVED lines=67> */
[----:B------:R-:W-:Y:S02]  /*a8d0*/  ISETP.GT.AND P1, PT, R8, 0x49, !P2 ;  /* 0x000000490800780c */ /* 0x000fe40005724270 */
[----:B------:R-:W-:Y:S02]  /*a8e0*/  LOP3.LUT P2, RZ, R16, 0x4, RZ, 0xc0, !PT ;  /* 0x0000000410ff7812 */ /* 0x000fe4000784c0ff */
        /* <DEDUP_REMOVED lines=39> */
[----:B------:R-:W-:Y:S01]  /*ab60*/  ISETP.GT.AND P6, PT, R8, RZ, !P6 ;  /* 0x000000ff0800720c */ /* 0x000fe200077c4270 */
[----:B------:R-:W0:Y:S01]  /*ab70*/  SHFL.BFLY PT, R3, R0, 0x2, 0x1f ;  /* 0x0c401f0000037f89 */ /* 0x000e2200000e0000 */
[C---:B------:R-:W-:Y:S02]  /*ab80*/  ISETP.LT.OR P1, PT, R14.reuse, 0x62, P1 ;  /* 0x000000620e00780c */ /* 0x040fe40000f21670 */
[----:B------:R-:W-:Y:S02]  /*ab90*/  ISETP.LT.OR P6, PT, R14, 0x1, P6 ;  /* 0x000000010e00780c */ /* 0x000fe400037c1670 */
[----:B------:R-:W-:Y:S02]  /*aba0*/  FSEL R43, R43, -INF , !P1 ;  /* 0xff8000002b2b7808 */ /* 0x000fe40004800000 */
[----:B------:R-:W-:-:S02]  /*abb0*/  LOP3.LUT P1, RZ, R16, 0x40, RZ, 0xc0, !PT ;  /* 0x0000004010ff7812 */ /* 0x000fc4000782c0ff */
[----:B------:R-:W-:Y:S02]  /*abc0*/  FSEL R90, R90, -INF , !P6 ;  /* 0xff8000005a5a7808 */ /* 0x000fe40007000000 */
[C---:B------:R-:W-:Y:S02]  /*abd0*/  ISETP.GT.AND P1, PT, R8.reuse, 0x68, !P1 ;  /* 0x000000680800780c */ /* 0x040fe40004f24270 */
[----:B------:R-:W-:Y:S02]  /*abe0*/  ISETP.GT.AND P3, PT, R8, 0x91, !P3 ;  /* 0x000000910800780c */ /* 0x000fe40005f64270 */
[----:B------:R-:W-:Y:S02]  /*abf0*/  ISETP.LT.OR P1, PT, R14, 0x69, P1 ;  /* 0x000000690e00780c */ /* 0x000fe40000f21670 */
[----:B------:R-:W-:Y:S02]  /*ac00*/  ISETP.GT.AND P4, PT, R8, 0x98, !P4 ;  /* 0x000000980800780c */ /* 0x000fe40006784270 */
[----:B------:R-:W-:-:S02]  /*ac10*/  FSEL R46, R46, -INF , !P1 ;  /* 0xff8000002e2e7808 */ /* 0x000fc40004800000 */
[----:B------:R-:W-:Y:S02]  /*ac20*/  LOP3.LUT P1, RZ, R16, 0x20, RZ, 0xc0, !PT ;  /* 0x0000002010ff7812 */ /* 0x000fe4000782c0ff */
[----:B------:R-:W-:Y:S02]  /*ac30*/  ISETP.LT.OR P3, PT, R14, 0x92, P3 ;  /* 0x000000920e00780c */ /* 0x000fe40001f61670 */
        /* <DEDUP_REMOVED lines=8> */
[----:B------:R-:W-:-:S04]  /*acc0*/  ISETP.GT.AND P1, PT, R8, 0x70, !P1 ;  /* 0x000000700800780c */ /* 0x000fc80004f24270 */
[----:B------:R-:W-:-:S04]  /*acd0*/  ISETP.LT.OR P1, PT, R14, 0x71, P1 ;  /* 0x000000710e00780c */ /* 0x000fc80000f21670 */
[----:B------:R-:W-:Y:S02]  /*ace0*/  FSEL R50, R50, -INF , !P1 ;  /* 0xff80000032327808 */ /* 0x000fe40004800000 */
[----:B------:R-:W-:-:S04]  /*acf0*/  LOP3.LUT P1, RZ, R16, 0x8, RZ, 0xc0, !PT ;  /* 0x0000000810ff7812 */ /* 0x000fc8000782c0ff */
[----:B------:R-:W-:Y:S02]  /*ad00*/  ISETP.GT.AND P1, PT, R8, 0x71, !P1 ;  /* 0x000000710800780c */ /* 0x000fe40004f24270 */
[----:B0-----:R-:W-:Y:S02]  /*ad10*/  FMNMX.FTZ R3, R24, R3, !PT ;  /* 0x0000000318037209 */ /* 0x001fe40007810000 */
[----:B------:R-:W-:-:S03]  /*ad20*/  ISETP.LT.OR P1, PT, R14, 0x72, P1 ;  /* 0x000000720e00780c */ /* 0x000fc60000f21670 */
[----:B------:R-:W-:Y:S01]  /*ad30*/  FFMA.FTZ R12, R2, R3, -8 ;  /* 0xc1000000020c7423 */ /* 0x000fe20000010003 */
[----:B------:R-:W-:Y:S02]  /*ad40*/  FSEL R51, R51, -INF , !P1 ;  /* 0xff80000033337808 */ /* 0x000fe40004800000 */
[----:B------:R-:W-:Y:S02]  /*ad50*/  ISETP.GT.AND P1, PT, R8, 0x78, !P2 ;  /* 0x000000780800780c */ /* 0x000fe40005724270 */
[----:B------:R-:W-:Y:S02]  /*ad60*/  LOP3.LUT P2, RZ, R16, 0x2000000, RZ, 0xc0, !PT ;  /* 0x0200000010ff7812 */ /* 0x000fe4000784c0ff */
        /* <DEDUP_REMOVED lines=50> */
[----:B------:R-:W-:-:S01]  /*b090*/  FFMA.FTZ R24, R2, R93, -R12 ;  /* 0x0000005d02187223 */ /* 0x000fc2000001080c */
[C-C-:B------:R-:W-:Y:S01]  /*b0a0*/  FFMA.FTZ R93, R2.reuse, R97, -R12.reuse ;  /* 0x00000061025d7223 */ /* 0x140fe2000001080c */
[----:B------:R-:W-:-:S01]  /*b0b0*/  FFMA.FTZ R97, R2, R101, -R12 ;  /* 0x0000006502617223 */ /* 0x000fc2000001080c */
[----:B------:R-:W-:Y:S01]  /*b0c0*/  FMNMX.FTZ R101, R90, R91, !PT ;  /* 0x0000005b5a657209 */ /* 0x000fe20007810000 */
[----:B------:R-:W-:-:S01]  /*b0d0*/  FFMA.FTZ R28, R2, R109, -R12 ;  /* 0x0000006d021c7223 */ /* 0x000fc2000001080c */
[----:B------:R-:W-:Y:S01]  /*b0e0*/  ISETP.LT.OR P1, PT, R14, 0x8a, P1 ;  /* 0x0000008a0e00780c */ /* 0x000fe20000f21670 */
[----:B------:R-:W-:-:S01]  /*b0f0*/  FFMA.FTZ R109, R2, R41, -R12 ;  /* 0x00000029026d7223 */ /* 0x000fc2000001080c */
[----:B------:R-:W-:Y:S01]  /*b100*/  FMNMX.FTZ R0, R94, R101, !PT ;  /* 0x000000655e007209 */ /* 0x000fe20007810000 */
[----:B------:R-:W-:-:S01]  /*b110*/  FFMA.FTZ R32, R2, R111, -R12 ;  /* 0x0000006f02207223 */ /* 0x000fc2000001080c */
[----:B------:R-:W-:Y:S01]  /*b120*/  FSEL R31, R31, -INF , !P1 ;  /* 0xff8000001f1f7808 */ /* 0x000fe20004800000 */
[----:B------:R-:W-:-:S01]  /*b130*/  FFMA.FTZ R36, R2, R113, -R12 ;  /* 0x0000007102247223 */ /* 0x000fc2000001080c */
[----:B------:R-:W-:Y:S01]  /*b140*/  FMNMX.FTZ R101, R95, R0, !PT ;  /* 0x000000005f657209 */ /* 0x000fe20007810000 */
[----:B------:R-:W-:-:S01]  /*b150*/  FFMA.FTZ R20, R2, R88, -R12 ;  /* 0x0000005802147223 */ /* 0x000fc2000001080c */
[----:B------:R-:W-:Y:S01]  /*b160*/  ISETP.GT.AND P1, PT, R8, 0x90, !P2 ;  /* 0x000000900800780c */ /* 0x000fe20005724270 */
[----:B------:R-:W-:-:S01]  /*b170*/  FFMA.FTZ R89, R2, R89, -R12 ;  /* 0x0000005902597223 */ /* 0x000fc2000001080c */
[----:B------:R-:W-:Y:S01]  /*b180*/  FMNMX.FTZ R0, R98, R101, !PT ;  /* 0x0000006562007209 */ /* 0x000fe20007810000 */
[----:B------:R-:W-:-:S01]  /*b190*/  FFMA.FTZ R21, R2, R21, -R12 ;  /* 0x0000001502157223 */ /* 0x000fc2000001080c */
[----:B------:R-:W-:Y:S01]  /*b1a0*/  ISETP.LT.OR P1, PT, R14, 0x91, P1 ;  /* 0x000000910e00780c */ /* 0x000fe20000f21670 */
[----:B------:R-:W-:Y:S01]  /*b1b0*/  MUFU.EX2 R20, R20 ;  /* 0x0000001400147308 */ /* 0x000fe20000000800 */
[----:B------:R-:W-:Y:S01]  /*b1c0*/  FMNMX.FTZ R101, R99, R0, !PT ;  /* 0x0000000063657209 */ /* 0x000fe20007810000 */
[--C-:B------:R-:W-:Y:S01]  /*b1d0*/  FFMA.FTZ R73, R2, R73, -R12.reuse ;  /* 0x0000004902497223 */ /* 0x100fe2000001080c */
[----:B------:R-:W-:Y:S01]  /*b1e0*/  ISETP.GT.AND P2, PT, R8, 0x99, !P5 ;  /* 0x000000990800780c */ /* 0x000fe20006f44270 */
[--C-:B------:R-:W-:Y:S01]  /*b1f0*/  FFMA.FTZ R40, R2, R115, -R12.reuse ;  /* 0x0000007302287223 */ /* 0x100fe2000001080c */
[----:B------:R-:W-:Y:S01]  /*b200*/  FMNMX.FTZ R0, R102, R101, !PT ;  /* 0x0000006566007209 */ /* 0x000fe20007810000 */
[--C-:B------:R-:W-:Y:S01]  /*b210*/  FFMA.FTZ R77, R2, R77, -R12.reuse ;  /* 0x0000004d024d7223 */ /* 0x100fe2000001080c */
[----:B------:R-:W-:Y:S01]  /*b220*/  ISETP.LT.OR P2, PT, R14, 0x9a, P2 ;  /* 0x0000009a0e00780c */ /* 0x000fe20001741670 */
[----:B------:R-:W0:Y:S01]  /*b230*/  MUFU.EX2 R89, R89 ;  /* 0x0000005900597308 */ /* 0x000e220000000800 */
[----:B------:R-:W-:Y:S01]  /*b240*/  FMNMX.FTZ R0, R103, R0, !PT ;  /* 0x0000000067007209 */ /* 0x000fe20007810000 */
[--C-:B------:R-:W-:Y:S01]  /*b250*/  FFMA.FTZ R42, R2, R117, -R12.reuse ;  /* 0x00000075022a7223 */ /* 0x100fe2000001080c */
[----:B------:R-:W-:Y:S01]  /*b260*/  FSEL R41, R38, -INF , !P4 ;  /* 0xff80000026297808 */ /* 0x000fe20006000000 */
[C-C-:B------:R-:W-:Y:S01]  /*b270*/  FFMA.FTZ R81, R2.reuse, R81, -R12.reuse ;  /* 0x0000005102517223 */ /* 0x140fe2000001080c */
[----:B------:R-:W-:Y:S01]  /*b280*/  FMNMX.FTZ R0, R13, R0, !PT ;  /* 0x000000000d007209 */ /* 0x000fe20007810000 */
[C-C-:B------:R-:W-:Y:S01]  /*b290*/  FFMA.FTZ R44, R2.reuse, R119, -R12.reuse ;  /* 0x00000077022c7223 */ /* 0x140fe2000001080c */
[----:B------:R-:W-:Y:S01]  /*b2a0*/  FSEL R39, R39, -INF , !P2 ;  /* 0xff80000027277808 */ /* 0x000fe20005000000 */
        /* <DEDUP_REMOVED lines=28> */
[----:B------:R-:W-:Y:S01]  /*b470*/  MUFU.EX2 R21, R21 ;  /* 0x0000001500157308 */ /* 0x000fe20000000800 */
[----:B------:R-:W-:Y:S01]  /*b480*/  FMNMX.FTZ R0, R147, R0, !PT ;  /* 0x0000000093007209 */ /* 0x000fe20007810000 */
[----:B0-----:R-:W-:Y:S01]  /*b490*/  FADD.FTZ R88, R20, R89 ;  /* 0x0000005914587221 */ /* 0x001fe20000010000 */
[----:B------:R-:W-:-:S02]  /*b4a0*/  ISETP.GE.AND P5, PT, R11, 0x1, PT ;  /* 0x000000010b00780c */ /* 0x000fc40003fa6270 */
[----:B------:R-:W-:-:S03]  /*b4b0*/  FMNMX.FTZ R0, R59, R0, !PT ;  /* 0x000000003b007209 */ /* 0x000fc60007810000 */
[----:B------:R-:W0:Y:S01]  /*b4c0*/  MUFU.EX2 R24, R24 ;  /* 0x0000001800187308 */ /* 0x000e220000000800 */
[----:B------:R-:W-:-:S04]  /*b4d0*/  FMNMX.FTZ R0, R149, R0, !PT ;  /* 0x0000000095007209 */ /* 0x000fc80007810000 */
[----:B------:R-:W-:-:S03]  /*b4e0*/  FMNMX.FTZ R0, R63, R0, !PT ;  /* 0x000000003f007209 */ /* 0x000fc60007810000 */
[----:B------:R-:W-:Y:S01]  /*b4f0*/  MUFU.EX2 R28, R28 ;  /* 0x0000001c001c7308 */ /* 0x000fe20000000800 */
[----:B------:R-:W-:-:S04]  /*b500*/  FMNMX.FTZ R0, R151, R0, !PT ;  /* 0x0000000097007209 */ /* 0x000fc80007810000 */
[----:B------:R-:W-:-:S03]  /*b510*/  FMNMX.FTZ R0, R67, R0, !PT ;  /* 0x0000000043007209 */ /* 0x000fc60007810000 */
[----:B------:R-:W-:Y:S01]  /*b520*/  MUFU.EX2 R93, R93 ;  /* 0x0000005d005d7308 */ /* 0x000fe20000000800 */
[----:B------:R-:W-:Y:S02]  /*b530*/  FMNMX.FTZ R0, R153, R0, !PT ;  /* 0x0000000099007209 */ /* 0x000fe40007810000 */
[----:B0-----:R-:W-:Y:S02]  /*b540*/  F2FP.SATFINITE.E4M3.F32.PACK_AB_MERGE_C R152, R24, R21, RZ ;  /* 0x000000151898723e */ /* 0x001fe400048070ff */
[----:B------:R-:W-:Y:S02]  /*b550*/  FMNMX.FTZ R0, R71, R0, !PT ;  /* 0x0000000047007209 */ /* 0x000fe40007810000 */
[----:B------:R-:W-:Y:S01]  /*b560*/  F2FP.SATFINITE.E4M3.F32.PACK_AB_MERGE_C R152, R89, R20, R152 ;  /* 0x000000145998723e */ /* 0x000fe20004807098 */
[----:B------:R-:W-:Y:S01]  /*b570*/  MUFU.EX2 R32, R32 ;  /* 0x0000002000207308 */ /* 0x000fe20000000800 */
[----:B------:R-:W-:-:S04]  /*b580*/  FMNMX.FTZ R0, R155, R0, !PT ;  /* 0x000000009b007209 */ /* 0x000fc80007810000 */
        /* <DEDUP_REMOVED lines=16> */
[----:B------:R-:W-:Y:S02]  /*b690*/  FMNMX.FTZ R0, R30, R101, !PT ;  /* 0x000000651e007209 */ /* 0x000fe40007810000 */
[----:B------:R-:W-:Y:S01]  /*b6a0*/  FSEL R101, R34, -INF , !P1 ;  /* 0xff80000022657808 */ /* 0x000fe20004800000 */
[----:B------:R-:W-:-:S01]  /*b6b0*/  FFMA.FTZ R34, R2, R133, -R12 ;  /* 0x0000008502227223 */ /* 0x000fc2000001080c */
        /* <DEDUP_REMOVED lines=9> */
[----:B------:R-:W-:Y:S02]  /*b750*/  MUFU.EX2 R44, R44 ;  /* 0x0000002c002c7308 */ /* 0x000fe40000000800 */
[----:B------:R-:W0:Y:S06]  /*b760*/  SHFL.BFLY PT, R111, R0, 0x2, 0x1f ;  /* 0x0c401f00006f7f89 */ /* 0x000e2c00000e0000 */
[----:B------:R-:W1:Y:S08]  /*b770*/  MUFU.EX2 R85, R85 ;  /* 0x0000005500557308 */ /* 0x000e700000000800 */
[----:B------:R-:W-:Y:S08]  /*b780*/  MUFU.EX2 R48, R48 ;  /* 0x0000003000307308 */ /* 0x000ff00000000800 */
[----:B------:R-:W-:Y:S01]  /*b790*/  MUFU.EX2 R57, R57 ;  /* 0x0000003900397308 */ /* 0x000fe20000000800 */
[----:B-1----:R-:W-:-:S02]  /*b7a0*/  F2FP.SATFINITE.E4M3.F32.PACK_AB_MERGE_C R150, R85, R44, RZ ;  /* 0x0000002c5596723e */ /* 0x002fc400048070ff */
[----:B0-----:R-:W-:Y:S01]  /*b7b0*/  FMNMX.FTZ R66, R0, R111, !PT ;  /* 0x0000006f00427209 */ /* 0x001fe20007810000 */
[----:B------:R-:W-:-:S01]  /*b7c0*/  FFMA.FTZ R111, R2, R143, -R12 ;  /* 0x0000008f026f7223 */ /* 0x000fc2000001080c */
[----:B------:R-:W-:Y:S01]  /*b7d0*/  FFMA.FTZ R12, R2, R37, -R12 ;  /* 0x00000025020c7223 */ /* 0x000fe2000001080c */
[----:B------:R-:W-:Y:S02]  /*b7e0*/  F2FP.SATFINITE.E4M3.F32.PACK_AB_MERGE_C R150, R81, R42, R150 ;  /* 0x0000002a5196723e */ /* 0x000fe40004807096 */
[----:B------:R-:W0:Y:S01]  /*b7f0*/  SHFL.BFLY PT, R113, R66, 0x1, 0x1f ;  /* 0x0c201f0042717f89 */ /* 0x000e2200000e0000 */
[----:B------:R-:W-:Y:S08]  /*b800*/  MUFU.EX2 R52, R52 ;  /* 0x0000003400347308 */ /* 0x000ff00000000800 */
[----:B------:R-:W1:Y:S08]  /*b810*/  MUFU.EX2 R61, R61 ;  /* 0x0000003d003d7308 */ /* 0x000e700000000800 */
[----:B------:R-:W-:Y:S01]  /*b820*/  MUFU.EX2 R56, R56 ;  /* 0x0000003800387308 */ /* 0x000fe20000000800 */
[----:B0-----:R-:W-:-:S07]  /*b830*/  FMNMX.FTZ R0, R66, R113, !PT ;  /* 0x0000007142007209 */ /* 0x001fce0007810000 */
[----:B------:R-:W-:Y:S01]  /*b840*/  MUFU.EX2 R65, R65 ;  /* 0x0000004100417308 */ /* 0x000fe20000000800 */
[----:B-1----:R-:W-:Y:S02]  /*b850*/  F2FP.SATFINITE.E4M3.F32.PACK_AB_MERGE_C R144, R61, R52, RZ ;  /* 0x000000343d90723e */ /* 0x002fe400048070ff */
[----:B------:R-:W-:Y:S01]  /*b860*/  FSETP.NEU.FTZ.AND P1, PT, R0, -INF , PT ;  /* 0xff8000000000780b */ /* 0x000fe20003f3d000 */
[----:B------:R-:W-:-:S01]  /*b870*/  FFMA.FTZ R66, R2, R0, -8 ;  /* 0xc100000002427423 */ /* 0x000fc20000010000 */
[----:B------:R-:W-:-:S03]  /*b880*/  F2FP.SATFINITE.E4M3.F32.PACK_AB_MERGE_C R144, R57, R48, R144 ;  /* 0x000000303990723e */ /* 0x000fc60004807090 */
[----:B------:R-:W-:Y:S01]  /*b890*/  MUFU.EX2 R58, R58 ;  /* 0x0000003a003a7308 */ /* 0x000fe20000000800 */
[----:B------:R-:W-:-:S05]  /*b8a0*/  FSEL R37, R66, RZ, P1 ;  /* 0x000000ff42257208 */ /* 0x000fca0000800000 */
[C-C-:B------:R-:W-:Y:S01]  /*b8b0*/  FFMA.FTZ R66, R2.reuse, R90, -R37.reuse ;  /* 0x0000005a02427223 */ /* 0x140fe20000010825 */
[----:B------:R-:W-:-:S01]  /*b8c0*/  FFMA.FTZ R91, R2, R91, -R37 ;  /* 0x0000005b025b7223 */ /* 0x000fc20000010825 */
[C-C-:B------:R-:W-:Y:S01]  /*b8d0*/  FFMA.FTZ R68, R2.reuse, R94, -R37.reuse ;  /* 0x0000005e02447223 */ /* 0x140fe20000010825 */
[----:B------:R-:W-:-:S01]  /*b8e0*/  FFMA.FTZ R95, R2, R95, -R37 ;  /* 0x0000005f025f7223 */ /* 0x000fc20000010825 */
[C-C-:B------:R-:W-:Y:S01]  /*b8f0*/  FFMA.FTZ R70, R2.reuse, R98, -R37.reuse ;  /* 0x0000006202467223 */ /* 0x140fe20000010825 */
[----:B------:R-:W-:-:S01]  /*b900*/  FFMA.FTZ R80, R2, R87, -R37 ;  /* 0x0000005702507223 */ /* 0x000fc20000010825 */
[----:B------:R-:W-:Y:S01]  /*b910*/  MUFU.EX2 R66, R66 ;  /* 0x0000004200427308 */ /* 0x000fe20000000800 */
[----:B------:R-:W-:-:S01]  /*b920*/  FADD.FTZ R87, R21, R88 ;  /* 0x0000005815577221 */ /* 0x000fc20000010000 */
[C-C-:B------:R-:W-:Y:S01]  /*b930*/  FFMA.FTZ R99, R2.reuse, R99, -R37.reuse ;  /* 0x0000006302637223 */ /* 0x140fe20000010825 */
[----:B------:R-:W-:-:S01]  /*b940*/  FFMA.FTZ R72, R2, R102, -R37 ;  /* 0x0000006602487223 */ /* 0x000fc20000010825 */
[----:B------:R-:W-:Y:S01]  /*b950*/  FFMA.FTZ R88, R2, R71, -R37 ;  /* 0x0000004702587223 */ /* 0x000fe20000010825 */
[----:B------:R-:W-:-:S01]  /*b960*/  FADD.FTZ R87, R24, R87 ;  /* 0x0000005718577221 */ /* 0x000fc20000010000 */
[C-C-:B------:R-:W-:Y:S01]  /*b970*/  FFMA.FTZ R103, R2.reuse, R103, -R37.reuse ;  /* 0x0000006702677223 */ /* 0x140fe20000010825 */
[----:B------:R-:W-:-:S01]  /*b980*/  FFMA.FTZ R13, R2, R13, -R37 ;  /* 0x0000000d020d7223 */ /* 0x000fc20000010825 */
[----:B------:R-:W0:Y:S01]  /*b990*/  MUFU.EX2 R91, R91 ;  /* 0x0000005b005b7308 */ /* 0x000e220000000800 */
[----:B------:R-:W-:-:S01]  /*b9a0*/  FADD.FTZ R90, R28, R87 ;  /* 0x000000571c5a7221 */ /* 0x000fc20000010000 */
[C-C-:B------:R-:W-:Y:S01]  /*b9b0*/  FFMA.FTZ R74, R2.reuse, R75, -R37.reuse ;  /* 0x0000004b024a7223 */ /* 0x140fe20000010825 */
[----:B------:R-:W-:-:S01]  /*b9c0*/  FFMA.FTZ R75, R2, R107, -R37 ;  /* 0x0000006b024b7223 */ /* 0x000fc20000010825 */
[----:B------:R-:W-:Y:S01]  /*b9d0*/  FFMA.FTZ R15, R2, R15, -R37 ;  /* 0x0000000f020f7223 */ /* 0x000fe20000010825 */
[----:B------:R-:W-:-:S01]  /*b9e0*/  FADD.FTZ R87, R93, R90 ;  /* 0x0000005a5d577221 */ /* 0x000fc20000010000 */
[C-C-:B------:R-:W-:Y:S01]  /*b9f0*/  FFMA.FTZ R76, R2.reuse, R79, -R37.reuse ;  /* 0x0000004f024c7223 */ /* 0x140fe20000010825 */
[----:B------:R-:W-:-:S01]  /*ba00*/  FFMA.FTZ R78, R2, R83, -R37 ;  /* 0x00000053024e7223 */ /* 0x000fc20000010825 */
[----:B------:R-:W1:Y:S01]  /*ba10*/  MUFU.EX2 R68, R68 ;  /* 0x0000004400447308 */ /* 0x000e620000000800 */
[----:B------:R-:W-:-:S01]  /*ba20*/  FADD.FTZ R92, R32, R87 ;  /* 0x00000057205c7221 */ /* 0x000fc20000010000 */
[C-C-:B------:R-:W-:Y:S01]  /*ba30*/  FFMA.FTZ R79, R2.reuse, R145, -R37.reuse ;  /* 0x00000091024f7223 */ /* 0x140fe20000010825 */
[----:B------:R-:W-:-:S01]  /*ba40*/  FFMA.FTZ R24, R2, R47, -R37 ;  /* 0x0000002f02187223 */ /* 0x000fc20000010825 */
[----:B------:R-:W-:Y:S01]  /*ba50*/  FFMA.FTZ R82, R2, R147, -R37 ;  /* 0x0000009302527223 */ /* 0x000fe20000010825 */
[----:B------:R-:W-:-:S01]  /*ba60*/  FADD.FTZ R107, R97, R92 ;  /* 0x0000005c616b7221 */ /* 0x000fc20000010000 */
[C-C-:B------:R-:W-:Y:S01]  /*ba70*/  FFMA.FTZ R59, R2.reuse, R59, -R37.reuse ;  /* 0x0000003b023b7223 */ /* 0x140fe20000010825 */
[----:B------:R-:W-:-:S01]  /*ba80*/  FFMA.FTZ R83, R2, R149, -R37 ;  /* 0x0000009502537223 */ /* 0x000fc20000010825 */
[----:B------:R-:W2:Y:S01]  /*ba90*/  MUFU.EX2 R95, R95 ;  /* 0x0000005f005f7308 */ /* 0x000ea20000000800 */
[----:B0-----:R-:W-:-:S01]  /*baa0*/  FADD.FTZ R71, R66, R91 ;  /* 0x0000005b42477221 */ /* 0x001fc20000010000 */
[----:B------:R-:W-:Y:S01]  /*bab0*/  FADD.FTZ R94, R36, R107 ;  /* 0x0000006b245e7221 */ /* 0x000fe20000010000 */
[----:B------:R-:W-:-:S01]  /*bac0*/  FFMA.FTZ R84, R2, R63, -R37 ;  /* 0x0000003f02547223 */ /* 0x000fc20000010825 */
[C-C-:B------:R-:W-:Y:S01]  /*bad0*/  FFMA.FTZ R63, R2.reuse, R151, -R37.reuse ;  /* 0x00000097023f7223 */ /* 0x140fe20000010825 */
[----:B------:R-:W-:-:S01]  /*bae0*/  FFMA.FTZ R86, R2, R67, -R37 ;  /* 0x0000004302567223 */ /* 0x000fc20000010825 */
[C-C-:B------:R-:W-:Y:S01]  /*baf0*/  FFMA.FTZ R67, R2.reuse, R153, -R37.reuse ;  /* 0x0000009902437223 */ /* 0x140fe20000010825 */
[----:B------:R-:W-:-:S01]  /*bb00*/  FFMA.FTZ R50, R2, R50, -R37 ;  /* 0x0000003202327223 */ /* 0x000fc20000010825 */
[----:B------:R-:W0:Y:S01]  /*bb10*/  MUFU.EX2 R70, R70 ;  /* 0x0000004600467308 */ /* 0x000e220000000800 */
[----:B-1----:R-:W-:-:S01]  /*bb20*/  FADD.FTZ R90, R68, R71 ;  /* 0x00000047445a7221 */ /* 0x002fc20000010000 */
[C-C-:B------:R-:W-:Y:S01]  /*bb30*/  FFMA.FTZ R71, R2.reuse, R155, -R37.reuse ;  /* 0x0000009b02477223 */ /* 0x140fe20000010825 */
[----:B------:R-:W-:-:S01]  /*bb40*/  FFMA.FTZ R26, R2, R26, -R37 ;  /* 0x0000001a021a7223 */ /* 0x000fc20000010825 */
[C-C-:B------:R-:W-:Y:S01]  /*bb50*/  FFMA.FTZ R27, R2.reuse, R27, -R37.reuse ;  /* 0x0000001b021b7223 */ /* 0x140fe20000010825 */
[----:B------:R-:W-:-:S01]  /*bb60*/  FFMA.FTZ R30, R2, R30, -R37 ;  /* 0x0000001e021e7223 */ /* 0x000fc20000010825 */
[C-C-:B------:R-:W-:Y:S01]  /*bb70*/  FFMA.FTZ R31, R2.reuse, R31, -R37.reuse ;  /* 0x0000001f021f7223 */ /* 0x140fe20000010825 */
[----:B------:R-:W-:-:S01]  /*bb80*/  FFMA.FTZ R101, R2, R101, -R37 ;  /* 0x0000006502657223 */ /* 0x000fc20000010825 */
[----:B------:R-:W1:Y:S01]  /*bb90*/  MUFU.EX2 R99, R99 ;  /* 0x0000006300637308 */ /* 0x000e620000000800 */
[----:B--2---:R-:W-:-:S01]  /*bba0*/  FADD.FTZ R87, R95, R90 ;  /* 0x0000005a5f577221 */ /* 0x004fc20000010000 */
[C-C-:B------:R-:W-:Y:S01]  /*bbb0*/  FFMA.FTZ R90, R2.reuse, R43, -R37.reuse ;  /* 0x0000002b025a7223 */ /* 0x140fe20000010825 */
[----:B------:R-:W-:-:S01]  /*bbc0*/  FFMA.FTZ R35, R2, R35, -R37 ;  /* 0x0000002302237223 */ /* 0x000fc20000010825 */
[----:B------:R-:W-:Y:S01]  /*bbd0*/  FFMA.FTZ R41, R2, R41, -R37 ;  /* 0x0000002902297223 */ /* 0x000fe20000010825 */
[----:B------:R-:W-:-:S03]  /*bbe0*/  F2FP.SATFINITE.E4M3.F32.PACK_AB_MERGE_C R68, R95, R68, RZ ;  /* 0x000000445f44723e */ /* 0x000fc600048070ff */
[----:B------:R-:W2:Y:S01]  /*bbf0*/  MUFU.EX2 R72, R72 ;  /* 0x0000004800487308 */ /* 0x000ea20000000800 */
[----:B0-----:R-:W-:-:S01]  /*bc00*/  FADD.FTZ R92, R70, R87 ;  /* 0x00000057465c7221 */ /* 0x001fc20000010000 */
[----:B------:R-:W-:Y:S01]  /*bc10*/  FADD.FTZ R87, R73, R94 ;  /* 0x0000005e49577221 */ /* 0x000fe20000010000 */
[----:B------:R-:W-:-:S05]  /*bc20*/  F2FP.SATFINITE.E4M3.F32.PACK_AB_MERGE_C R153, R91, R66, R68 ;  /* 0x000000425b99723e */ /* 0x000fca0004807044 */
[----:B------:R-:W0:Y:S01]  /*bc30*/  MUFU.EX2 R103, R103 ;  /* 0x0000006700677308 */ /* 0x000e220000000800 */
[----:B-1----:R-:W-:-:S07]  /*bc40*/  FADD.FTZ R43, R99, R92 ;  /* 0x0000005c632b7221 */ /* 0x002fce0000010000 */
[----:B------:R-:W1:Y:S01]  /*bc50*/  MUFU.EX2 R13, R13 ;  /* 0x0000000d000d7308 */ /* 0x000e620000000800 */
[----:B--2---:R-:W-:-:S01]  /*bc60*/  FADD.FTZ R92, R72, R43 ;  /* 0x0000002b485c7221 */ /* 0x004fc20000010000 */
[----:B------:R-:W-:Y:S01]  /*bc70*/  FFMA.FTZ R43, R2, R46, -R37 ;  /* 0x0000002e022b7223 */ /* 0x000fe20000010825 */
[----:B------:R-:W-:-:S04]  /*bc80*/  FADD.FTZ R46, R40, R87 ;  /* 0x00000057282e7221 */ /* 0x000fc80000010000 */
[----:B------:R-:W-:Y:S01]  /*bc90*/  FADD.FTZ R87, R77, R46 ;  /* 0x0000002e4d577221 */ /* 0x000fe20000010000 */
[----:B------:R-:W2:Y:S01]  /*bca0*/  MUFU.EX2 R74, R74 ;  /* 0x0000004a004a7308 */ /* 0x000ea20000000800 */
[----:B0-----:R-:W-:-:S01]  /*bcb0*/  FADD.FTZ R92, R103, R92 ;  /* 0x0000005c675c7221 */ /* 0x001fc20000010000 */
[----:B------:R-:W-:Y:S01]  /*bcc0*/  F2FP.SATFINITE.E4M3.F32.PACK_AB_MERGE_C R72, R103, R72, RZ ;  /* 0x000000486748723e */ /* 0x000fe200048070ff */
[----:B------:R-:W-:-:S03]  /*bcd0*/  FADD.FTZ R46, R42, R87 ;  /* 0x000000572a2e7221 */ /* 0x000fc60000010000 */
[----:B------:R-:W-:Y:S01]  /*bce0*/  F2FP.SATFINITE.E4M3.F32.PACK_AB_MERGE_C R155, R99, R70, R72 ;  /* 0x00000046639b723e */ /* 0x000fe20004807048 */
[----:B------:R-:W-:-:S01]  /*bcf0*/  FADD.FTZ R47, R81, R46 ;  /* 0x0000002e512f7221 */ /* 0x000fc20000010000 */
[----:B------:R-:W0:Y:S01]  /*bd00*/  MUFU.EX2 R15, R15 ;  /* 0x0000000f000f7308 */ /* 0x000e220000000800 */
[----:B-1----:R-:W-:-:S02]  /*bd10*/  FADD.FTZ R21, R13, R92 ;  /* 0x0000005c0d157221 */ /* 0x002fc40000010000 */
[----:B------:R-:W-:-:S04]  /*bd20*/  FADD.FTZ R40, R44, R47 ;  /* 0x0000002f2c287221 */ /* 0x000fc80000010000 */
[----:B------:R-:W-:Y:S01]  /*bd30*/  FADD.FTZ R85, R85, R40 ;  /* 0x0000002855557221 */ /* 0x000fe20000010000 */
[----:B------:R-:W1:Y:S01]  /*bd40*/  MUFU.EX2 R76, R76 ;  /* 0x0000004c004c7308 */ /* 0x000e620000000800 */
[----:B--2---:R-:W-:-:S07]  /*bd50*/  FADD.FTZ R32, R74, R21 ;  /* 0x000000154a207221 */ /* 0x004fce0000010000 */
[----:B------:R-:W2:Y:S01]  /*bd60*/  MUFU.EX2 R75, R75 ;  /* 0x0000004b004b7308 */ /* 0x000ea20000000800 */
[----:B0-----:R-:W-:-:S07]  /*bd70*/  FADD.FTZ R21, R15, R32 ;  /* 0x000000200f157221 */ /* 0x001fce0000010000 */
[----:B------:R-:W0:Y:S01]  /*bd80*/  MUFU.EX2 R78, R78 ;  /* 0x0000004e004e7308 */ /* 0x000e220000000800 */
[----:B-1----:R-:W-:-:S01]  /*bd90*/  FADD.FTZ R32, R76, R21 ;  /* 0x000000154c207221 */ /* 0x002fc20000010000 */
[----:B------:R-:W-:Y:S01]  /*bda0*/  FFMA.FTZ R21, R2, R51, -R37 ;  /* 0x0000003302157223 */ /* 0x000fe20000010825 */
[----:B------:R-:W-:-:S04]  /*bdb0*/  F2FP.SATFINITE.E4M3.F32.PACK_AB_MERGE_C R76, R76, R15, RZ ;  /* 0x0000000f4c4c723e */ /* 0x000fc800048070ff */
[----:B------:R-:W-:Y:S01]  /*bdc0*/  F2FP.SATFINITE.E4M3.F32.PACK_AB_MERGE_C R149, R74, R13, R76 ;  /* 0x0000000d4a95723e */ /* 0x000fe2000480704c */
        /* <DEDUP_REMOVED lines=10> */
[----:B------:R-:W-:Y:S01]  /*be70*/  FADD.FTZ R36, R56, R61 ;  /* 0x0000003d38247221 */ /* 0x000fe20000010000 */
[----:B------:R-:W-:-:S05]  /*be80*/  FFMA.FTZ R28, R2, R54, -R37 ;  /* 0x00000036021c7223 */ /* 0x000fca0000010825 */
        /* <DEDUP_REMOVED lines=8> */
[----:B------:R-:W-:-:S04]  /*bf10*/  FFMA.FTZ R37, R2, R39, -R37 ;  /* 0x0000002702257223 */ /* 0x000fc80000010825 */
[----:B------:R-:W0:Y:S01]  /*bf20*/  MUFU.EX2 R69, R69 ;  /* 0x0000004500457308 */ /* 0x000e220000000800 */
[----:B-1----:R-:W-:-:S07]  /*bf30*/  FADD.FTZ R32, R59, R32 ;  /* 0x000000203b207221 */ /* 0x002fce0000010000 */
[----:B------:R-:W1:Y:S01]  /*bf40*/  MUFU.EX2 R84, R84 ;  /* 0x0000005400547308 */ /* 0x000e620000000800 */
[----:B--2---:R-:W-:-:S07]  /*bf50*/  FADD.FTZ R51, R83, R32 ;  /* 0x0000002053337221 */ /* 0x004fce0000010000 */
[----:B------:R-:W-:Y:S01]  /*bf60*/  MUFU.EX2 R14, R14 ;  /* 0x0000000e000e7308 */ /* 0x000fe20000000800 */
[----:B0-----:R-:W-:Y:S01]  /*bf70*/  F2FP.SATFINITE.E4M3.F32.PACK_AB_MERGE_C R146, R69, R58, RZ ;  /* 0x0000003a4592723e */ /* 0x001fe200048070ff */
[----:B------:R-:W-:-:S03]  /*bf80*/  FADD.FTZ R58, R58, R55 ;  /* 0x000000373a3a7221 */ /* 0x000fc60000010000 */
[----:B------:R-:W-:Y:S01]  /*bf90*/  F2FP.SATFINITE.E4M3.F32.PACK_AB_MERGE_C R146, R65, R56, R146 ;  /* 0x000000384192723e */ /* 0x000fe20004807092 */
[----:B------:R-:W-:-:S02]  /*bfa0*/  FADD.FTZ R69, R69, R58 ;  /* 0x0000003a45457221 */ /* 0x000fc40000010000 */
[----:B------:R-:W0:Y:S01]  /*bfb0*/  MUFU.EX2 R45, R45 ;  /* 0x0000002d002d7308 */ /* 0x000e220000000800 */
[----:B-1----:R-:W-:-:S01]  /*bfc0*/  FADD.FTZ R32, R84, R51 ;  /* 0x0000003354207221 */ /* 0x002fc20000010000 */
[----:B------:R-:W-:-:S04]  /*bfd0*/  F2FP.SATFINITE.E4M3.F32.PACK_AB_MERGE_C R83, R84, R83, RZ ;  /* 0x000000535453723e */ /* 0x000fc800048070ff */
[----:B------:R-:W-:Y:S02]  /*bfe0*/  F2FP.SATFINITE.E4M3.F32.PACK_AB_MERGE_C R145, R59, R82, R83 ;  /* 0x000000523b91723e */ /* 0x000fe40004807053 */
[----:B------:R-:W1:Y:S08]  /*bff0*/  MUFU.EX2 R63, R63 ;  /* 0x0000003f003f7308 */ /* 0x000e700000000800 */
[----:B------:R-:W2:Y:S01]  /*c000*/  MUFU.EX2 R8, R8 ;  /* 0x0000000800087308 */ /* 0x000ea20000000800 */
[----:B0-----:R-:W-:-:S07]  /*c010*/  F2FP.SATFINITE.E4M3.F32.PACK_AB_MERGE_C R140, R45, R14, RZ ;  /* 0x0000000e2d8c723e */ /* 0x001fce00048070ff */
[----:B------:R-:W0:Y:S01]  /*c020*/  MUFU.EX2 R109, R109 ;  /* 0x0000006d006d7308 */ /* 0x000e220000000800 */
[----:B-1----:R-:W-:-:S07]  /*c030*/  FADD.FTZ R51, R63, R32 ;  /* 0x000000203f337221 */ /* 0x002fce0000010000 */
[----:B------:R-:W1:Y:S01]  /*c040*/  MUFU.EX2 R86, R86 ;  /* 0x0000005600567308 */ /* 0x000e620000000800 */
[----:B--2---:R-:W-:-:S07]  /*c050*/  FADD.FTZ R32, R8, R69 ;  /* 0x0000004508207221 */ /* 0x004fce0000010000 */
[----:B------:R-:W2:Y:S01]  /*c060*/  MUFU.EX2 R67, R67 ;  /* 0x0000004300437308 */ /* 0x000ea20000000800 */
[C---:B0-----:R-:W-:Y:S01]  /*c070*/  F2FP.SATFINITE.E4M3.F32.PACK_AB_MERGE_C R140, R109.reuse, R8, R140 ;  /* 0x000000086d8c723e */ /* 0x041fe2000480708c */
[----:B------:R-:W-:-:S04]  /*c080*/  FADD.FTZ R109, R109, R32 ;  /* 0x000000206d6d7221 */ /* 0x000fc80000010000 */
[----:B------:R-:W-:Y:S02]  /*c090*/  FADD.FTZ R14, R14, R109 ;  /* 0x0000006d0e0e7221 */ /* 0x000fe40000010000 */
[----:B------:R-:W0:Y:S01]  /*c0a0*/  MUFU.EX2 R88, R88 ;  /* 0x0000005800587308 */ /* 0x000e220000000800 */
[----:B-1----:R-:W-:-:S01]  /*c0b0*/  FADD.FTZ R8, R86, R51 ;  /* 0x0000003356087221 */ /* 0x002fc20000010000 */
[----:B------:R-:W-:-:S06]  /*c0c0*/  FADD.FTZ R45, R45, R14 ;  /* 0x0000000e2d2d7221 */ /* 0x000fcc0000010000 */
        /* <DEDUP_REMOVED lines=16> */
[----:B0-----:R-:W-:-:S01]  /*c1d0*/  FADD.FTZ R39, R24, R39 ;  /* 0x0000002718277221 */ /* 0x001fc20000010000 */
[----:B------:R-:W-:-:S04]  /*c1e0*/  F2FP.SATFINITE.E4M3.F32.PACK_AB_MERGE_C R43, R24, R43, RZ ;  /* 0x0000002b182b723e */ /* 0x000fc800048070ff */
[----:B------:R-:W-:Y:S02]  /*c1f0*/  F2FP.SATFINITE.E4M3.F32.PACK_AB_MERGE_C R141, R90, R71, R43 ;  /* 0x000000475a8d723e */ /* 0x000fe4000480702b */
        /* <DEDUP_REMOVED lines=10> */
[----:B--2---:R-:W-:-:S07]  /*c2a0*/  FADD.FTZ R15, R21, R8 ;  /* 0x00000008150f7221 */ /* 0x004fce0000010000 */
[----:B------:R-:W0:Y:S01]  /*c2b0*/  MUFU.EX2 R29, R29 ;  /* 0x0000001d001d7308 */ /* 0x000e220000000800 */
[----:B-1----:R-:W-:-:S07]  /*c2c0*/  FADD.FTZ R14, R28, R15 ;  /* 0x0000000f1c0e7221 */ /* 0x002fce0000010000 */
[----:B------:R-:W1:Y:S08]  /*c2d0*/  MUFU.EX2 R47, R47 ;  /* 0x0000002f002f7308 */ /* 0x000e700000000800 */
[----:B------:R-:W-:Y:S01]  /*c2e0*/  MUFU.EX2 R60, R60 ;  /* 0x0000003c003c7308 */ /* 0x000fe20000000800 */
[----:B0-----:R-:W-:-:S07]  /*c2f0*/  F2FP.SATFINITE.E4M3.F32.PACK_AB_MERGE_C R32, R29, R62, RZ ;  /* 0x0000003e1d20723e */ /* 0x001fce00048070ff */
[----:B------:R-:W0:Y:S01]  /*c300*/  MUFU.EX2 R25, R25 ;  /* 0x0000001900197308 */ /* 0x000e220000000800 */
[----:B-1----:R-:W-:-:S01]  /*c310*/  FADD.FTZ R15, R47, R14 ;  /* 0x0000000e2f0f7221 */ /* 0x002fc20000010000 */
        /* <DEDUP_REMOVED lines=27> */
[----:B------:R-:W-:Y:S01]  /*c4d0*/  MUFU.EX2 R41, R41 ;  /* 0x0000002900297308 */ /* 0x000fe20000000800 */
[----:B0-----:R-:W-:-:S01]  /*c4e0*/  FADD.FTZ R13, R101, R24 ;  /* 0x00000018650d7221 */ /* 0x001fc20000010000 */
[----:B------:R-:W-:-:S06]  /*c4f0*/  FADD.FTZ R33, R33, R64 ;  /* 0x0000004021217221 */ /* 0x000fcc0000010000 */
[----:B------:R-:W0:Y:S01]  /*c500*/  MUFU.EX2 R14, R37 ;  /* 0x00000025000e7308 */ /* 0x000e220000000800 */
[----:B--2---:R-:W-:-:S01]  /*c510*/  FADD.FTZ R24, R8, R13 ;  /* 0x0000000d08187221 */ /* 0x004fc20000010000 */
[----:B0-----:R-:W-:-:S03]  /*c520*/  F2FP.SATFINITE.E4M3.F32.PACK_AB_MERGE_C R13, R14, R41, RZ ;  /* 0x000000290e0d723e */ /* 0x001fc600048070ff */
[----:B------:R-:W-:Y:S01]  /*c530*/  FADD.FTZ R41, R41, R24 ;  /* 0x0000001829297221 */ /* 0x000fe20000010000 */
[----:B------:R-:W-:Y:S01]  /*c540*/  F2FP.SATFINITE.E4M3.F32.PACK_AB_MERGE_C R139, R8, R101, R13 ;  /* 0x00000065088b723e */ /* 0x000fe2000480700d */
[----:B------:R-:W-:Y:S02]  /*c550*/  FADD.FTZ R13, R12, R33 ;  /* 0x000000210c0d7221 */ /* 0x000fe40000010000 */
[----:B------:R-:W-:-:S01]  /*c560*/  FADD.FTZ R12, R14, R41 ;  /* 0x000000290e0c7221 */ /* 0x000fc20000010000 */
[----:B------:R-:W-:Y:S02]  /*c570*/  VIADD R8, R106, 0xfffffffe ;  /* 0xfffffffe6a087836 */ /* 0x000fe40000000000 */
[----:B------:R0:W-:Y:S04]  /*c580*/  STL [R1+0x8], R13 ;  /* 0x0000080d01007387 */ /* 0x0001e80000100800 */
[----:B------:R0:W-:Y:S01]  /*c590*/  STL [R1+0x4], R12 ;  /* 0x0000040c01007387 */ /* 0x0001e20000100800 */
[----:B------:R-:W-:Y:S05]  /*c5a0*/  @!P5 BRA `(.L_x_1157) ;  /* 0x000000000048d947 */ /* 0x000fea0003800000 */
[C---:B------:R-:W-:Y:S01]  /*c5b0*/  ISETP.GT.AND P1, PT, R104.reuse, RZ, PT ;  /* 0x000000ff6800720c */ /* 0x040fe20003f24270 */
[----:B------:R-:W-:Y:S01]  /*c5c0*/  BSSY B0, `(.L_x_1158) ;  /* 0x000000e000007945 */ /* 0x000fe20003800000 */
[----:B0-----:R-:W-:-:S11]  /*c5d0*/  VIADD R12, R104, 0xffffffff ;  /* 0xffffffff680c7836 */ /* 0x001fd60000000000 */
        /* <DEDUP_REMOVED lines=8> */
.L_x_1159:
[----:B------:R-:W-:-:S13]  /*c660*/  ISETP.NE.AND P1, PT, R11, 0x1, PT ;  /* 0x000000010b00780c */ /* 0x000fda0003f25270 */
[----:B------:R-:W0:Y:S02]  /*c670*/  @P1 LDC.64 R14, c[0x0][0x9e8] ;  /* 0x00027a00ff0e1b82 */ /* 0x000e240000000a00 */
[----:B0-----:R-:W-:-:S05]  /*c680*/  @P1 IMAD.HI.U32 R14, R12, R14, RZ ;  /* 0x0000000e0c0e1227 */ /* 0x001fca00078e00ff */
[----:B------:R-:W-:-:S07]  /*c690*/  @P1 SHF.R.U32.HI R12, RZ, R15, R14 ;  /* 0x0000000fff0c1219 */ /* 0x000fce000001160e */
.L_x_1160:
[----:B------:R-:W-:Y:S05]  /*c6a0*/  BSYNC B0 ;  /* 0x0000000000007941 */ /* 0x000fea0003800000 */
.L_x_1158:
[----:B------:R-:W-:-:S05]  /*c6b0*/  IMAD R11, R12, R11, R11 ;  /* 0x0000000b0c0b7224 */ /* 0x000fca00078e020b */
[----:B------:R-:W-:-:S07]  /*c6c0*/  VIMNMX R10, R10, R11, PT ;  /* 0x0000000b0a0a7248 */ /* 0x000fce0003fe0100 */
.L_x_1157:
[----:B0-----:R-:W2:Y:S01]  /*c6d0*/  LDL R12, [R1+0x4c] ;  /* 0x00004c00010c7983 */ /* 0x001ea20000100800 */
[----:B------:R-:W-:Y:S01]  /*c6e0*/  IMAD.HI R10, R10, 0x66666667, RZ ;  /* 0x666666670a0a7827 */ /* 0x000fe200078e02ff */
[----:B------:R-:W-:Y:S01]  /*c6f0*/  ULDC UR37, c[0x0][0x9e4] ;  /* 0x0002790000257ab9 */ /* 0x000fe20000000800 */
[----:B------:R-:W-:Y:S01]  /*c700*/  ULDC UR36, c[0x0][0x9e4] ;  /* 0x0002790000247ab9 */ /* 0x000fe20000000800 */
[----:B------:R-:W-:Y:S01]  /*c710*/  ULDC UR38, c[0x0][0x9dc] ;  /* 0x0002770000267ab9 */ /* 0x000fe20000000800 */
[----:B------:R-:W-:Y:S01]  /*c720*/  ULDC UR42, c[0x0][0x9dc] ;  /* 0x00027700002a7ab9 */ /* 0x000fe20000000800 */
[----:B------:R-:W-:Y:S01]  /*c730*/  SHF.R.U32.HI R11, RZ, 0x1f, R10 ;  /* 0x0000001fff0b7819 */ /* 0x000fe2000001160a */
[----:B------:R-:W-:Y:S01]  /*c740*/  ULDC UR43, c[0x0][0x9e0] ;  /* 0x00027800002b7ab9 */ /* 0x000fe20000000800 */
[----:B------:R-:W-:Y:S01]  /*c750*/  ULDC UR39, c[0x0][0x9e0] ;  /* 0x0002780000277ab9 */ /* 0x000fe20000000800 */
[----:B------:R-:W-:Y:S01]  /*c760*/  BSSY B1, `(.L_x_1161) ;  /* 0x000044d000017945 */ /* 0x000fe20003800000 */
[----:B------:R-:W-:-:S02]  /*c770*/  LEA.HI.SX32 R11, R10, R11, 0x1a ;  /* 0x0000000b0a0b7211 */ /* 0x000fc400078fd2ff */
        /* <DEDUP_REMOVED lines=16> */
[----:B--2---:R-:W-:-:S04]  /*c880*/  VIMNMX R12, R12, R11, !PT ;  /* 0x0000000b0c0c7248 */ /* 0x004fc80007fe0100 */
[----:B------:R-:W-:Y:S01]  /*c890*/  ISETP.GE.AND P1, PT, R8, R12, PT ;  /* 0x0000000c0800720c */ /* 0x000fe20003f26270 */
[----:B------:R0:W-:-:S12]  /*c8a0*/  STL [R1+0x34], R12 ;  /* 0x0000340c01007387 */ /* 0x0001d80000100800 */
[----:B0-----:R-:W-:Y:S05]  /*c8b0*/  @!P1 BRA `(.L_x_1162) ;  /* 0x0000004000dc9947 */ /* 0x001fea0003800000 */
[----:B------:R-:W-:Y:S01]  /*c8c0*/  IMAD.IADD R15, R105, 0x1, R108 ;  /* 0x00000001690f7824 */ /* 0x000fe200078e026c */
[----:B------:R-:W-:Y:S01]  /*c8d0*/  BSSY B0, `(.L_x_1163) ;  /* 0x0000431000007945 */ /* 0x000fe20003800000 */
[----:B------:R-:W-:Y:S02]  /*c8e0*/  IMAD.MOV.U32 R55, RZ, RZ, RZ ;  /* 0x000000ffff377224 */ /* 0x000fe400078e00ff */
[----:B------:R-:W-:Y:S01]  /*c8f0*/  VIADD R21, R15, 0x8 ;  /* 0x000000080f157836 */ /* 0x000fe20000000000 */
[----:B------:R-:W-:-:S04]  /*c900*/  LOP3.LUT R10, RZ, R15, RZ, 0x33, !PT ;  /* 0x0000000fff0a7212 */ /* 0x000fc800078e33ff */
[----:B------:R-:W-:-:S05]  /*c910*/  LOP3.LUT R9, RZ, R21, RZ, 0x33, !PT ;  /* 0x00000015ff097212 */ /* 0x000fca00078e33ff */
[----:B------:R0:W-:Y:S04]  /*c920*/  STL [R1+0x14], R9 ;  /* 0x0000140901007387 */ /* 0x0001e80000100800 */
[----:B------:R0:W-:Y:S02]  /*c930*/  STL [R1+0x18], R10 ;  /* 0x0000180a01007387 */ /* 0x0001e40000100800 */
.L_x_1183:
[----:B------:R-:W-:-:S05]  /*c940*/  VIADD R14, R19, 0x1 ;  /* 0x00000001130e7836 */ /* 0x000fca0000000000 */
[----:B------:R-:W-:-:S04]  /*c950*/  ISETP.NE.AND P1, PT, R14, 0x2, PT ;  /* 0x000000020e00780c */ /* 0x000fc80003f25270 */
[----:B0-----:R-:W-:Y:S02]  /*c960*/  SEL R9, RZ, 0x1, P1 ;  /* 0x00000001ff097807 */ /* 0x001fe40000800000 */
[----:B------:R-:W-:Y:S02]  /*c970*/  SEL R14, R14, RZ, P1 ;  /* 0x000000ff0e0e7207 */ /* 0x000fe40000800000 */
[----:B------:R-:W-:-:S05]  /*c980*/  LOP3.LUT R10, R156, R9, RZ, 0x3c, !PT ;  /* 0x000000099c0a7212 */ /* 0x000fca00078e3cff */
[----:B------:R0:W-:Y:S01]  /*c990*/  STL [R1], R10 ;  /* 0x0000000a01007387 */ /* 0x0001e20000100800 */
[----:B------:R-:W-:Y:S05]  /*c9a0*/  @!P0 BRA `(.L_x_1164) ;  /* 0x0000000000048947 */ /* 0x000fea0003800000 */
[----:B------:R-:W-:Y:S01]  /*c9b0*/  BPT.TRAP 0x1 ;  /* 0x000000040000795c */ /* 0x000fe20000300000 */
.L_x_1164:
[----:B------:R-:W-:Y:S01]  /*c9c0*/  IMAD R9, R14, 0x8, R18 ;  /* 0x000000080e097824 */ /* 0x000fe200078e0212 */
[----:B0-----:R-:W-:-:S04]  /*c9d0*/  SHF.L.U32 R10, R10, 0x1f, RZ ;  /* 0x0000001f0a0a7819 */ /* 0x001fc800000006ff */
[----:B------:R0:W1:Y:S01]  /*c9e0*/  SYNCS.PHASECHK.TRANS64.TRYWAIT P1, [R9+URZ+0x13230], R10 ;  /* 0x0132300a090075a7 */ /* 0x000062000802017f */
[----:B------:R-:W-:Y:S05]  /*c9f0*/  @!P0 BRA `(.L_x_1165) ;  /* 0x0000000000048947 */ /* 0x000fea0003800000 */
[----:B------:R-:W-:Y:S01]  /*ca00*/  BPT.TRAP 0x1 ;  /* 0x000000040000795c */ /* 0x000fe20000300000 */
.L_x_1165:
[----:B------:R-:W2:Y:S01]  /*ca10*/  LDL R11, [R1+0x2c] ;  /* 0x00002c00010b7983 */ /* 0x000ea20000100800 */
[----:B------:R-:W-:Y:S01]  /*ca20*/  BSSY B2, `(.L_x_1166) ;  /* 0x0000007000027945 */ /* 0x000fe20003800000 */
[----:B--2---:R-:W-:-:S04]  /*ca30*/  IMAD R20, R14, 0x280, R11 ;  /* 0x000002800e147824 */ /* 0x004fc800078e020b */
[C---:B------:R-:W-:Y:S02]  /*ca40*/  VIADD R12, R20.reuse, 0x80 ;  /* 0x00000080140c7836 */ /* 0x040fe40000000000 */
[----:B------:R-:W-:Y:S01]  /*ca50*/  VIADD R56, R20, 0x100 ;  /* 0x0000010014387836 */ /* 0x000fe20000000000 */
[----:B-1----:R-:W-:Y:S06]  /*ca60*/  @P1 BRA `(.L_x_1167) ;  /* 0x0000000000081947 */ /* 0x002fec0003800000 */
[----:B------:R-:W1:Y:S02]  /*ca70*/  SYNCS.PHASECHK.TRANS64.TRYWAIT P1, [R9+URZ+0x13230], R10 ;  /* 0x0132300a090075a7 */ /* 0x000e64000802017f */
[----:B-1----:R-:W-:Y:S05]  /*ca80*/  @!P1 BRA `(.L_x_1168) ;  /* 0x0000013400889947 */ /* 0x002fea0003800000 */
.L_x_1167:
[----:B------:R-:W-:Y:S05]  /*ca90*/  BSYNC B2 ;  /* 0x0000000000027941 */ /* 0x000fea0003800000 */
.L_x_1166:
[----:B01----:R-:W-:Y:S01]  /*caa0*/  IMAD.MOV.U32 R10, RZ, RZ, R20 ;  /* 0x000000ffff0a7224 */ /* 0x003fe200078e0014 */
        /* <DEDUP_REMOVED lines=30> */
[----:B------:R-:W-:Y:S02]  /*cc90*/  R2UR UR4, R4 ;  /* 0x00000000040472ca */ /* 0x000fe400000e0000 */
[----:B------:R-:W-:-:S02]  /*cca0*/  R2UR UR5, R5 ;  /* 0x00000000050572ca */ /* 0x000fc400000e0000 */
[----:B------:R-:W-:Y:S01]  /*ccb0*/  R2UR UR14, R12 ;  /* 0x000000000c0e72ca */ /* 0x000fe200000e0000 */
[----:B------:R-:W-:Y:S01]  /*ccc0*/  VIADD R12, R20, 0x102 ;  /* 0x00000102140c7836 */ /* 0x000fe20000000000 */
[----:B------:R-:W-:Y:S01]  /*ccd0*/  R2UR UR15, R13 ;  /* 0x000000000d0f72ca */ /* 0x000fe200000e0000 */
[----:B------:R-:W-:Y:S01]  /*cce0*/  IMAD.MOV.U32 R13, RZ, RZ, -0x7fffffe0 ;  /* 0x80000020ff0d7424 */ /* 0x000fe200078e00ff */
[----:B------:R-:W-:Y:S02]  /*ccf0*/  R2UR UR12, R6 ;  /* 0x00000000060c72ca */ /* 0x000fe400000e0000 */
[----:B------:R-:W-:Y:S02]  /*cd00*/  R2UR UR13, R7 ;  /* 0x00000000070d72ca */ /* 0x000fe400000e0000 */
[----:B------:R-:W-:Y:S01]  /*cd10*/  R2UR UR18, R10 ;  /* 0x000000000a1272ca */ /* 0x000fe200000e0000 */
[----:B------:R-:W-:Y:S01]  /*cd20*/  VIADD R10, R20, 0x202 ;  /* 0x00000202140a7836 */ /* 0x000fe20000000000 */
[----:B------:R-:W-:Y:S01]  /*cd30*/  R2UR UR19, R11 ;  /* 0x000000000b1372ca */ /* 0x000fe200000e0000 */
[----:B------:R-:W-:Y:S01]  /*cd40*/  IMAD.MOV.U32 R11, RZ, RZ, -0x7fffffe0 ;  /* 0x80000020ff0b7424 */ /* 0x000fe200078e00ff */
        /* <DEDUP_REMOVED lines=44> */
.L_x_1169:
[----:B------:R-:W-:Y:S01]  /*d010*/  SHF.L.U32 R10, R156, 0x1f, RZ ;  /* 0x0000001f9c0a7819 */ /* 0x000fe200000006ff */
[----:B------:R-:W-:-:S04]  /*d020*/  IMAD R20, R19, 0x8, R18 ;  /* 0x0000000813147824 */ /* 0x000fc800078e0212 */
[----:B------:R0:W1:Y:S01]  /*d030*/  SYNCS.PHASECHK.TRANS64.TRYWAIT P1, [R20+URZ+0x13250], R10 ;  /* 0x0132500a140075a7 */ /* 0x000062000802017f */
[----:B------:R-:W-:Y:S05]  /*d040*/  @!P0 BRA `(.L_x_1170) ;  /* 0x0000000000048947 */ /* 0x000fea0003800000 */
[----:B------:R-:W-:Y:S01]  /*d050*/  BPT.TRAP 0x1 ;  /* 0x000000040000795c */ /* 0x000fe20000300000 */
.L_x_1170:
[----:B------:R-:W-:Y:S04]  /*d060*/  BSSY B2, `(.L_x_1171) ;  /* 0x0000004000027945 */ /* 0x000fe80003800000 */
[----:B-1----:R-:W-:Y:S05]  /*d070*/  @P1 BRA `(.L_x_1172) ;  /* 0x0000000000081947 */ /* 0x002fea0003800000 */
[----:B------:R-:W1:Y:S02]  /*d080*/  SYNCS.PHASECHK.TRANS64.TRYWAIT P1, [R20+URZ+0x13250], R10 ;  /* 0x0132500a140075a7 */ /* 0x000e64000802017f */
[----:B-1----:R-:W-:Y:S05]  /*d090*/  @!P1 BRA `(.L_x_1173) ;  /* 0x0000013000189947 */ /* 0x002fea0003800000 */
.L_x_1172:
[----:B------:R-:W-:Y:S05]  /*d0a0*/  BSYNC B2 ;  /* 0x0000000000027941 */ /* 0x000fea0003800000 */
.L_x_1171:
[----:B01----:R-:W-:Y:S01]  /*d0b0*/  VIADD R10, R18, 0x1000 ;  /* 0x00001000120a7836 */ /* 0x003fe20000000000 */
[----:B------:R-:W-:-:S04]  /*d0c0*/  LOP3.LUT P1, RZ, R17, 0x10, RZ, 0xc0, !PT ;  /* 0x0000001011ff7812 */ /* 0x000fc8000782c0ff */
[----:B------:R-:W-:-:S04]  /*d0d0*/  SHF.R.U32.HI R10, RZ, 0x4, R10 ;  /* 0x00000004ff0a7819 */ /* 0x000fc8000001160a */
[----:B------:R-:W-:-:S04]  /*d0e0*/  LOP3.LUT R10, R10, 0x3fff, RZ, 0xc0, !PT ;  /* 0x00003fff0a0a7812 */ /* 0x000fc800078ec0ff */
[----:B------:R-:W-:Y:S01]  /*d0f0*/  LOP3.LUT R10, R10, 0x10000, RZ, 0xfc, !PT ;  /* 0x000100000a0a7812 */ /* 0x000fe200078efcff */
[----:B------:R-:W-:-:S04]  /*d100*/  IMAD.MOV.U32 R11, RZ, RZ, -0x3ffffff0 ;  /* 0xc0000010ff0b7424 */ /* 0x000fc800078e00ff */
[----:B------:R-:W-:Y:S01]  /*d110*/  IMAD R10, R19, 0x280, R10 ;  /* 0x00000280130a7824 */ /* 0x000fe200078e020a */
[----:B------:R-:W-:Y:S01]  /*d120*/  R2UR UR7, R11 ;  /* 0x000000000b0772ca */ /* 0x000fe200000e0000 */
[----:B------:R-:W-:Y:S01]  /*d130*/  WARPGROUP.ARRIVE ;  /* 0x00000000000079c5 */ /* 0x000fe20000000000 */
[----:B------:R-:W-:Y:S01]  /*d140*/  IMAD.MOV.U32 R13, RZ, RZ, -0x3ffffff0 ;  /* 0xc0000010ff0d7424 */ /* 0x000fe200078e00ff */
[----:B------:R-:W2:Y:S01]  /*d150*/  LDL R19, [R1+0x30] ;  /* 0x0000300001137983 */ /* 0x000ea20000100800 */
[----:B------:R-:W-:-:S13]  /*d160*/  R2UR UR6, R10 ;  /* 0x000000000a0672ca */ /* 0x000fda00000e0000 */
[----:B------:R-:W-:Y:S01]  /*d170*/  QGMMA.64x64x32.F32.E4M3.E4M3 R24, R152, gdesc[UR4], R24, gsb0 ;  /* 0x00e0000498187df3 */ /* 0x000fe20008000818 */
[----:B------:R-:W-:Y:S01]  /*d180*/  VIADD R12, R10, 0x80 ;  /* 0x000000800a0c7836 */ /* 0x000fe20000000000 */
[----:B------:R-:W-:-:S04]  /*d190*/  R2UR UR7, R13 ;  /* 0x000000000d0772ca */ /* 0x000fc800000e0000 */
[----:B------:R-:W-:Y:S01]  /*d1a0*/  R2UR UR6, R12 ;  /* 0x000000000c0672ca */ /* 0x000fe200000e0000 */
[----:B------:R-:W-:Y:S02]  /*d1b0*/  WARPGROUP.DEPBAR.LE gsb0, 0x0 ;  /* 0x00008000000079c5 */ /* 0x000fe40000010000 */
[----:B------:R-:W3:Y:S01]  /*d1c0*/  LDL R153, [R1+0x44] ;  /* 0x0000440001997983 */ /* 0x000ee20000100800 */
[----:B------:R-:W-:-:S03]  /*d1d0*/  WARPGROUP.ARRIVE ;  /* 0x00000000000079c5 */ /* 0x000fc60000000000 */
[----:B------:R-:W4:Y:S06]  /*d1e0*/  LDL R154, [R1+0x28] ;  /* 0x00002800019a7983 */ /* 0x000f2c0000100800 */
[----:B------:R-:W-:Y:S01]  /*d1f0*/  QGMMA.64x64x32.F32.E4M3.E4M3 R24, R148, gdesc[UR4], R24, gsb0 ;  /* 0x00e0000494187df3 */ /* 0x000fe20008000818 */
[----:B------:R-:W5:Y:S01]  /*d200*/  LDL R155, [R1+0x24] ;  /* 0x00002400019b7983 */ /* 0x000f620000100800 */
[----:B------:R-:W-:Y:S02]  /*d210*/  VIADD R12, R10, 0x100 ;  /* 0x000001000a0c7836 */ /* 0x000fe40000000000 */
[----:B------:R-:W-:Y:S01]  /*d220*/  IMAD.MOV.U32 R13, RZ, RZ, -0x3ffffff0 ;  /* 0xc0000010ff0d7424 */ /* 0x000fe200078e00ff */
[----:B------:R-:W0:Y:S01]  /*d230*/  S2R R152, SR_TID.X ;  /* 0x0000000000987919 */ /* 0x000e220000002100 */
[----:B------:R-:W-:Y:S01]  /*d240*/  IMAD.MOV.U32 R11, RZ, RZ, -0x3ffffff0 ;  /* 0xc0000010ff0b7424 */ /* 0x000fe200078e00ff */
[----:B------:R-:W-:Y:S01]  /*d250*/  R2UR UR6, R12 ;  /* 0x000000000c0672ca */ /* 0x000fe200000e0000 */
[----:B------:R-:W-:Y:S01]  /*d260*/  VIADD R12, R10, 0x180 ;  /* 0x000001800a0c7836 */ /* 0x000fe20000000000 */
[----:B------:R-:W-:Y:S01]  /*d270*/  R2UR UR7, R13 ;  /* 0x000000000d0772ca */ /* 0x000fe200000e0000 */
[----:B------:R-:W-:-:S02]  /*d280*/  IMAD.MOV.U32 R13, RZ, RZ, -0x3ffffff0 ;  /* 0xc0000010ff0d7424 */ /* 0x000fc400078e00ff */
[----:B------:R-:W-:Y:S01]  /*d290*/  VIADD R10, R10, 0x200 ;  /* 0x000002000a0a7836 */ /* 0x000fe20000000000 */
[----:B0-----:R-:W-:-:S04]  /*d2a0*/  LOP3.LUT R152, R152, 0x7f, RZ, 0xc0, !PT ;  /* 0x0000007f98987812 */ /* 0x001fc800078ec0ff */
[----:B------:R-:W-:-:S13]  /*d2b0*/  ISETP.NE.AND P2, PT, R152, RZ, PT ;  /* 0x000000ff9800720c */ /* 0x000fda0003f45270 */
[----:B------:R-:W-:-:S05]  /*d2c0*/  @!P2 VIADD R9, R9, 0x13240 ;  /* 0x000132400909a836 */ /* 0x000fca0000000000 */
[----:B------:R-:W-:Y:S01]  /*d2d0*/  @!P2 PRMT R9, RZ, 0x654, R9 ;  /* 0x00000654ff09a816 */ /* 0x000fe20000000009 */
[----:B------:R-:W-:Y:S02]  /*d2e0*/  WARPGROUP.DEPBAR.LE gsb0, 0x0 ;  /* 0x00008000000079c5 */ /* 0x000fe40000010000 */
[----:B------:R-:W-:-:S06]  /*d2f0*/  WARPGROUP.ARRIVE ;  /* 0x00000000000079c5 */ /* 0x000fcc0000000000 */
[----:B------:R-:W-:Y:S01]  /*d300*/  QGMMA.64x64x32.F32.E4M3.E4M3 R24, R144, gdesc[UR4], R24, gsb0 ;  /* 0x00e0000490187df3 */ /* 0x000fe20008000818 */
[----:B------:R-:W-:Y:S01]  /*d310*/  R2UR UR6, R12 ;  /* 0x000000000c0672ca */ /* 0x000fe200000e0000 */
[----:B------:R-:W-:Y:S01]  /*d320*/  IMAD R12, R8, -0xa0, RZ ;  /* 0xffffff60080c7824 */ /* 0x000fe200078e02ff */
[----:B------:R-:W-:Y:S01]  /*d330*/  R2UR UR7, R13 ;  /* 0x000000000d0772ca */ /* 0x000fe200000e0000 */
[----:B------:R-:W-:Y:S02]  /*d340*/  WARPGROUP.DEPBAR.LE gsb0, 0x0 ;  /* 0x00008000000079c5 */ /* 0x000fe40000010000 */
[----:B------:R-:W-:-:S10]  /*d350*/  WARPGROUP.ARRIVE ;  /* 0x00000000000079c5 */ /* 0x000fd40000000000 */
[----:B------:R-:W-:Y:S01]  /*d360*/  QGMMA.64x64x32.F32.E4M3.E4M3 R24, R140, gdesc[UR4], R24, gsb0 ;  /* 0x00e000048c187df3 */ /* 0x000fe20008000818 */
[----:B------:R-:W-:Y:S02]  /*d370*/  R2UR UR6, R10 ;  /* 0x000000000a0672ca */ /* 0x000fe400000e0000 */
[----:B------:R-:W-:Y:S01]  /*d380*/  R2UR UR7, R11 ;  /* 0x000000000b0772ca */ /* 0x000fe200000e0000 */
[----:B------:R-:W-:Y:S02]  /*d390*/  WARPGROUP.DEPBAR.LE gsb0, 0x0 ;  /* 0x00008000000079c5 */ /* 0x000fe40000010000 */
[----:B------:R-:W-:-:S10]  /*d3a0*/  WARPGROUP.ARRIVE ;  /* 0x00000000000079c5 */ /* 0x000fd40000000000 */
[----:B------:R-:W-:Y:S01]  /*d3b0*/  QGMMA.64x64x32.F32.E4M3.E4M3 R24, R136, gdesc[UR4], R24, gsb0 ;  /* 0x00e0000488187df3 */ /* 0x000fe20008000818 */
[----:B---3--:R-:W-:-:S05]  /*d3c0*/  IADD3 R10, R12, 0x1, R153 ;  /* 0x000000010c0a7810 */ /* 0x008fca0007ffe099 */
[----:B--2---:R-:W-:-:S04]  /*d3d0*/  IMAD.IADD R10, R10, 0x1, -R19 ;  /* 0x000000010a0a7824 */ /* 0x004fc800078e0a13 */
[----:B----4-:R-:W-:-:S04]  /*d3e0*/  IMAD R19, R154, -0x2, R10 ;  /* 0xfffffffe9a137824 */ /* 0x010fc800078e020a */
[----:B------:R-:W-:Y:S01]  /*d3f0*/  VIADD R13, R19, UR43 ;  /* 0x0000002b130d7c36 */ /* 0x000fe20008000000 */
[----:B------:R-:W-:Y:S02]  /*d400*/  WARPGROUP.DEPBAR.LE gsb0, 0x0 ;  /* 0x00008000000079c5 */ /* 0x000fe40000010000 */
[----:B------:R0:W-:Y:S01]  /*d410*/  @!P2 SYNCS.ARRIVE.TRANS64.RED.A1T0 RZ, [R9+URZ], RZ ;  /* 0x000000ff09ffa9a7 */ /* 0x0001e2000810043f */
[----:B------:R-:W-:Y:S02]  /*d420*/  IMAD R136, R154, -0x2, R12 ;  /* 0xfffffffe9a887824 */ /* 0x000fe400078e020c */
[----:B-----5:R-:W-:Y:S02]  /*d430*/  IMAD.IADD R137, R155, 0x1, R13 ;  /* 0x000000019b897824 */ /* 0x020fe400078e020d */
[----:B0-----:R-:W-:-:S05]  /*d440*/  IMAD.U32 R9, RZ, RZ, UR38 ;  /* 0x00000026ff097e24 */ /* 0x001fca000f8e00ff */
[----:B------:R-:W-:-:S05]  /*d450*/  LOP3.LUT R10, RZ, R9, RZ, 0x33, !PT ;  /* 0x00000009ff0a7212 */ /* 0x000fca00078e33ff */
[----:B------:R-:W-:-:S04]  /*d460*/  IMAD.IADD R19, R10, 0x1, R19 ;  /* 0x000000010a137824 */ /* 0x000fc800078e0213 */
[----:B------:R-:W-:Y:S01]  /*d470*/  IMAD.IADD R138, R155, 0x1, R19 ;  /* 0x000000019b8a7824 */ /* 0x000fe200078e0213 */
[----:B------:R-:W-:Y:S06]  /*d480*/  @!P1 BRA `(.L_x_1174) ;  /* 0x0000000000589947 */ /* 0x000fec0003800000 */
[----:B------:R-:W-:Y:S01]  /*d490*/  ISETP.GT.AND P1, PT, R15, -0x1, PT ;  /* 0xffffffff0f00780c */ /* 0x000fe20003f24270 */
[----:B------:R-:W-:-:S12]  /*d4a0*/  BSSY B2, `(.L_x_1175) ;  /* 0x0000011000027945 */ /* 0x000fd80003800000 */
[----:B------:R-:W-:Y:S05]  /*d4b0*/  @P1 BRA `(.L_x_1176) ;  /* 0x0000000000241947 */ /* 0x000fea0003800000 */
[----:B------:R-:W2:Y:S01]  /*d4c0*/  LDL R155, [R1+0x18] ;  /* 0x00001800019b7983 */ /* 0x000ea20000100800 */
[----:B------:R-:W-:-:S05]  /*d4d0*/  IMAD.U32 R139, RZ, RZ, UR37 ;  /* 0x00000025ff8b7e24 */ /* 0x000fca000f8e00ff */
[----:B------:R-:W-:-:S13]  /*d4e0*/  ISETP.NE.AND P1, PT, R139, 0x1, PT ;  /* 0x000000018b00780c */ /* 0x000fda0003f25270 */
[----:B------:R-:W2:Y:S02]  /*d4f0*/  @P1 LDC.64 R10, c[0x0][0x9e8] ;  /* 0x00027a00ff0a1b82 */ /* 0x000ea40000000a00 */
[----:B--2---:R-:W-:-:S04]  /*d500*/  @P1 IMAD.HI.U32 R10, R155, R10, RZ ;  /* 0x0000000a9b0a1227 */ /* 0x004fc800078e00ff */
[----:B------:R-:W-:Y:S01]  /*d510*/  IMAD.MOV.U32 R140, RZ, RZ, R155 ;  /* 0x000000ffff8c7224 */ /* 0x000fe200078e009b */
[----:B------:R-:W-:-:S04]  /*d520*/  @P1 SHF.R.U32.HI R140, RZ, R11, R10 ;  /* 0x0000000bff8c1219 */ /* 0x000fc8000001160a */
[----:B------:R-:W-:Y:S01]  /*d530*/  LOP3.LUT R10, RZ, R140, RZ, 0x33, !PT ;  /* 0x0000008cff0a7212 */ /* 0x000fe200078e33ff */
[----:B------:R-:W-:Y:S06]  /*d540*/  BRA `(.L_x_1177) ;  /* 0x0000000000187947 */ /* 0x000fec0003800000 */
.L_x_1176:
[----:B------:R-:W-:-:S05]  /*d550*/  IMAD.U32 R139, RZ, RZ, UR37 ;  /* 0x00000025ff8b7e24 */ /* 0x000fca000f8e00ff */
[----:B------:R-:W-:-:S13]  /*d560*/  ISETP.NE.AND P1, PT, R139, 0x1, PT ;  /* 0x000000018b00780c */ /* 0x000fda0003f25270 */
[----:B------:R-:W0:Y:S02]  /*d570*/  @P1 LDC.64 R10, c[0x0][0x9e8] ;  /* 0x00027a00ff0a1b82 */ /* 0x000e240000000a00 */
[----:B0-----:R-:W-:-:S04]  /*d580*/  @P1 IMAD.HI.U32 R140, R15, R10, RZ ;  /* 0x0000000a0f8c1227 */ /* 0x001fc800078e00ff */
[----:B------:R-:W-:Y:S01]  /*d590*/  IMAD.MOV.U32 R10, RZ, RZ, R15 ;  /* 0x000000ffff0a7224 */ /* 0x000fe200078e000f */
[----:B------:R-:W-:-:S07]  /*d5a0*/  @P1 SHF.R.U32.HI R10, RZ, R11, R140 ;  /* 0x0000000bff0a1219 */ /* 0x000fce000001168c */
.L_x_1177:
[----:B------:R-:W-:Y:S05]  /*d5b0*/  BSYNC B2 ;  /* 0x0000000000027941 */ /* 0x000fea0003800000 */
.L_x_1175:
[----:B------:R-:W-:-:S05]  /*d5c0*/  IMAD R10, R10, R139, R136 ;  /* 0x0000008b0a0a7224 */ /* 0x000fca00078e0288 */
[----:B------:R-:W-:Y:S02]  /*d5d0*/  VIMNMX R138, R138, R10, !PT ;  /* 0x0000000a8a8a7248 */ /* 0x000fe40007fe0100 */
[----:B------:R-:W-:-:S07]  /*d5e0*/  VIADDMNMX R137, R10, R139, R137, PT ;  /* 0x0000008b0a897246 */ /* 0x000fce0003800189 */
.L_x_1174:
[C---:B------:R-:W-:Y:S01]  /*d5f0*/  ISETP.GE.AND P2, PT, R12.reuse, 0x2, PT ;  /* 0x000000020c00780c */ /* 0x040fe20003f46270 */
[----:B------:R-:W2:Y:S01]  /*d600*/  LDL R10, [R1+0x20] ;  /* 0x00002000010a7983 */ /* 0x000ea20000100800 */
[----:B------:R-:W-:Y:S02]  /*d610*/  ISETP.GE.AND P1, PT, R12, 0x9, PT ;  /* 0x000000090c00780c */ /* 0x000fe40003f26270 */
[----:B------:R-:W-:Y:S02]  /*d620*/  LOP3.LUT R16, R16, 0xdfffffff, RZ, 0xc0, !PT ;  /* 0xdfffffff10107812 */ /* 0x000fe400078ec0ff */
[C---:B------:R-:W-:Y:S02]  /*d630*/  ISETP.GE.AND P3, PT, R12.reuse, 0xa, PT ;  /* 0x0000000a0c00780c */ /* 0x040fe40003f66270 */
        /* <DEDUP_REMOVED lines=11> */
[----:B------:R-:W-:Y:S02]  /*d6f0*/  FSEL R124, R124, -INF , !P1 ;  /* 0xff8000007c7c7808 */ /* 0x000fe40004800000 */
[----:B------:R-:W-:Y:S02]  /*d700*/  ISETP.GT.AND P1, PT, R138, 0x9, !P3 ;  /* 0x000000098a00780c */ /* 0x000fe40005f24270 */
[----:B------:R-:W-:-:S02]  /*d710*/  LOP3.LUT R16, R16, 0x7fffffff, RZ, 0xc0, !PT ;  /* 0x7fffffff10107812 */ /* 0x000fc400078ec0ff */
[----:B------:R-:W-:Y:S02]  /*d720*/  ISETP.LT.OR P1, PT, R137, 0xa, P1 ;  /* 0x0000000a8900780c */ /* 0x000fe40000f21670 */
[----:B------:R-:W-:Y:S02]  /*d730*/  @P3 LOP3.LUT R16, R16, 0x80000000, RZ, 0xfc, !PT ;  /* 0x8000000010103812 */ /* 0x000fe400078efcff */
[----:B------:R-:W-:Y:S02]  /*d740*/  FSEL R125, R125, -INF , !P1 ;  /* 0xff8000007d7d7808 */ /* 0x000fe40004800000 */
[----:B------:R-:W-:Y:S02]  /*d750*/  @P2 LOP3.LUT R17, R17, 0x1, RZ, 0xfc, !PT ;  /* 0x0000000111112812 */ /* 0x000fe400078efcff */
[----:B------:R-:W-:Y:S02]  /*d760*/  ISETP.GT.AND P1, PT, R138, 0x10, !P2 ;  /* 0x000000108a00780c */ /* 0x000fe40005724270 */
[----:B------:R-:W-:-:S02]  /*d770*/  ISETP.GE.AND P2, PT, R12, 0x12, PT ;  /* 0x000000120c00780c */ /* 0x000fc40003f46270 */
[----:B------:R-:W-:Y:S02]  /*d780*/  ISETP.LT.OR P1, PT, R137, 0x11, P1 ;  /* 0x000000118900780c */ /* 0x000fe40000f21670 */
[----:B------:R-:W-:Y:S02]  /*d790*/  LOP3.LUT R17, R17, 0xfffffff7, RZ, 0xc0, !PT ;  /* 0xfffffff711117812 */ /* 0x000fe400078ec0ff */
[----:B------:R-:W-:Y:S02]  /*d7a0*/  FSEL R128, R128, -INF , !P1 ;  /* 0xff80000080807808 */ /* 0x000fe40004800000 */
[----:B------:R-:W-:Y:S02]  /*d7b0*/  ISETP.GT.AND P1, PT, R138, 0x11, !P2 ;  /* 0x000000118a00780c */ /* 0x000fe40005724270 */
[----:B------:R-:W-:Y:S02]  /*d7c0*/  LOP3.LUT R16, R16, 0xffffffef, RZ, 0xc0, !PT ;  /* 0xffffffef10107812 */ /* 0x000fe400078ec0ff */
[----:B------:R-:W-:-:S02]  /*d7d0*/  ISETP.LT.OR P1, PT, R137, 0x12, P1 ;  /* 0x000000128900780c */ /* 0x000fc40000f21670 */
[----:B------:R-:W-:Y:S02]  /*d7e0*/  @P2 LOP3.LUT R17, R17, 0x8, RZ, 0xfc, !PT ;  /* 0x0000000811112812 */ /* 0x000fe400078efcff */
[----:B------:R-:W-:Y:S02]  /*d7f0*/  ISETP.GE.AND P2, PT, R12, 0x19, PT ;  /* 0x000000190c00780c */ /* 0x000fe40003f46270 */
[----:B------:R-:W-:Y:S02]  /*d800*/  FSEL R129, R129, -INF , !P1 ;  /* 0xff80000081817808 */ /* 0x000fe40004800000 */
[----:B------:R-:W-:Y:S02]  /*d810*/  LOP3.LUT R17, R17, 0xfffffffb, RZ, 0xc0, !PT ;  /* 0xfffffffb11117812 */ /* 0x000fe400078ec0ff */
[----:B------:R-:W-:Y:S02]  /*d820*/  ISETP.GT.AND P1, PT, R138, 0x18, !P2 ;  /* 0x000000188a00780c */ /* 0x000fe40005724270 */
[----:B------:R-:W-:-:S02]  /*d830*/  @P6 LOP3.LUT R16, R16, 0x10, RZ, 0xfc, !PT ;  /* 0x0000001010106812 */ /* 0x000fc400078efcff */
[----:B------:R-:W-:Y:S02]  /*d840*/  ISETP.LT.OR P1, PT, R137, 0x19, P1 ;  /* 0x000000198900780c */ /* 0x000fe40000f21670 */
[----:B------:R-:W-:Y:S02]  /*d850*/  LOP3.LUT R16, R16, 0xffbfffff, RZ, 0xc0, !PT ;  /* 0xffbfffff10107812 */ /* 0x000fe400078ec0ff */
[----:B------:R-:W-:Y:S02]  /*d860*/  @P2 LOP3.LUT R17, R17, 0x4, RZ, 0xfc, !PT ;  /* 0x0000000411112812 */ /* 0x000fe400078efcff */
[----:B------:R-:W-:Y:S02]  /*d870*/  ISETP.GE.AND P2, PT, R12, 0x1a, PT ;  /* 0x0000001a0c00780c */ /* 0x000fe40003f46270 */
[----:B------:R-:W-:Y:S02]  /*d880*/  FSEL R132, R132, -INF , !P1 ;  /* 0xff80000084847808 */ /* 0x000fe40004800000 */
[----:B------:R-:W-:-:S02]  /*d890*/  ISETP.GT.AND P1, PT, R138, 0x19, !P2 ;  /* 0x000000198a00780c */ /* 0x000fc40005724270 */
        /* <DEDUP_REMOVED lines=80> */
[----:B------:R-:W-:Y:S01]  /*dda0*/  @P6 LOP3.LUT R16, R16, 0x2000, RZ, 0xfc, !PT ;  /* 0x0000200010106812 */ /* 0x000fe200078efcff */
[----:B--2---:R-:W-:Y:S01]  /*ddb0*/  IMAD.IADD R13, R10, 0x1, R13 ;  /* 0x000000010a0d7824 */ /* 0x004fe200078e020d */
[----:B------:R-:W-:Y:S01]  /*ddc0*/  ISETP.GE.AND P6, PT, R12, 0x5a, PT ;  /* 0x0000005a0c00780c */ /* 0x000fe20003fc6270 */
[----:B------:R-:W-:Y:S01]  /*ddd0*/  IMAD.IADD R19, R10, 0x1, R19 ;  /* 0x000000010a137824 */ /* 0x000fe200078e0213 */
        /* <DEDUP_REMOVED lines=53> */
[----:B------:R-:W-:-:S13]  /*e130*/  ISETP.GE.AND P6, PT, R12, 0x81, PT ;  /* 0x000000810c00780c */ /* 0x000fda0003fc6270 */
        /* <DEDUP_REMOVED lines=52> */
[----:B------:R-:W-:-:S13]  /*e480*/  LOP3.LUT P6, RZ, R17, 0x10, RZ, 0xc0, !PT ;  /* 0x0000001011ff7812 */ /* 0x000fda00078cc0ff */
[----:B------:R-:W-:Y:S05]  /*e490*/  @!P6 BRA `(.L_x_1178) ;  /* 0x000000000058e947 */ /* 0x000fea0003800000 */
        /* <DEDUP_REMOVED lines=12> */
.L_x_1180:
[----:B------:R-:W-:-:S05]  /*e560*/  IMAD.U32 R12, RZ, RZ, UR37 ;  /* 0x00000025ff0c7e24 */ /* 0x000fca000f8e00ff */
[----:B------:R-:W-:-:S13]  /*e570*/  ISETP.NE.AND P6, PT, R12, 0x1, PT ;  /* 0x000000010c00780c */ /* 0x000fda0003fc5270 */
[----:B------:R-:W0:Y:S02]  /*e580*/  @P6 LDC.64 R10, c[0x0][0x9e8] ;  /* 0x00027a00ff0a6b82 */ /* 0x000e240000000a00 */
[----:B0-----:R-:W-:-:S04]  /*e590*/  @P6 IMAD.HI.U32 R137, R21, R10, RZ ;  /* 0x0000000a15896227 */ /* 0x001fc800078e00ff */
[----:B------:R-:W-:Y:S01]  /*e5a0*/  IMAD.MOV.U32 R10, RZ, RZ, R21 ;  /* 0x000000ffff0a7224 */ /* 0x000fe200078e0015 */
[----:B------:R-:W-:-:S07]  /*e5b0*/  @P6 SHF.R.U32.HI R10, RZ, R11, R137 ;  /* 0x0000000bff0a6219 */ /* 0x000fce0000011689 */
.L_x_1181:
[----:B------:R-:W-:Y:S05]  /*e5c0*/  BSYNC B2 ;  /* 0x0000000000027941 */ /* 0x000fea0003800000 */
.L_x_1179:
[----:B------:R-:W-:-:S05]  /*e5d0*/  IMAD R136, R10, R12, R136 ;  /* 0x0000000c0a887224 */ /* 0x000fca00078e0288 */
[----:B------:R-:W-:Y:S02]  /*e5e0*/  VIMNMX R19, R19, R136, !PT ;  /* 0x0000008813137248 */ /* 0x000fe40007fe0100 */
[----:B------:R-:W-:-:S07]  /*e5f0*/  VIADDMNMX R13, R136, R12, R13, PT ;  /* 0x0000000c880d7246 */ /* 0x000fce000380010d */
.L_x_1178:
[----:B------:R-:W-:Y:S01]  /*e600*/  ISETP.GT.AND P1, PT, R19, 0x20, !P1 ;  /* 0x000000201300780c */ /* 0x000fe20004f24270 */
[----:B------:R-:W2:Y:S03]  /*e610*/  LDL.LU R137, [R1+0x8] ;  /* 0x0000080001897983 */ /* 0x000ea60000300800 */
[----:B------:R-:W-:Y:S01]  /*e620*/  ISETP.LT.OR P1, PT, R13, 0x21, P1 ;  /* 0x000000210d00780c */ /* 0x000fe20000f21670 */
[----:B------:R-:W3:Y:S01]  /*e630*/  LDL.LU R136, [R1+0x4] ;  /* 0x0000040001887983 */ /* 0x000ee20000300800 */
[----:B------:R-:W-:Y:S02]  /*e640*/  LOP3.LUT P6, RZ, R16, 0x400000, RZ, 0xc0, !PT ;  /* 0x0040000010ff7812 */ /* 0x000fe400078cc0ff */
[----:B------:R-:W-:Y:S02]  /*e650*/  FSEL R106, R106, -INF , !P1 ;  /* 0xff8000006a6a7808 */ /* 0x000fe40004800000 */
[----:B------:R-:W-:-:S02]  /*e660*/  LOP3.LUT P1, RZ, R16, 0x10, RZ, 0xc0, !PT ;  /* 0x0000001010ff7812 */ /* 0x000fc4000782c0ff */
[C---:B------:R-:W-:Y:S02]  /*e670*/  ISETP.GT.AND P4, PT, R19.reuse, 0x29, !P4 ;  /* 0x000000291300780c */ /* 0x040fe40006784270 */
[----:B------:R-:W-:Y:S02]  /*e680*/  ISETP.GT.AND P1, PT, R19, 0x30, !P1 ;  /* 0x000000301300780c */ /* 0x000fe40004f24270 */
[C---:B------:R-:W-:Y:S02]  /*e690*/  ISETP.LT.OR P4, PT, R13.reuse, 0x2a, P4 ;  /* 0x0000002a0d00780c */ /* 0x040fe40002781670 */
[----:B------:R-:W-:Y:S02]  /*e6a0*/  ISETP.LT.OR P1, PT, R13, 0x31, P1 ;  /* 0x000000310d00780c */ /* 0x000fe40000f21670 */
[----:B------:R-:W-:Y:S02]  /*e6b0*/  FSEL R111, R111, -INF , !P4 ;  /* 0xff8000006f6f7808 */ /* 0x000fe40006000000 */
[----:B------:R-:W-:-:S02]  /*e6c0*/  FSEL R114, R114, -INF , !P1 ;  /* 0xff80000072727808 */ /* 0x000fc40004800000 */
[C---:B------:R-:W-:Y:S02]  /*e6d0*/  ISETP.GT.AND P1, PT, R19.reuse, 0x31, !P6 ;  /* 0x000000311300780c */ /* 0x040fe40007724270 */
[----:B------:R-:W-:Y:S02]  /*e6e0*/  ISETP.GT.AND P3, PT, R19, 0x28, !P3 ;  /* 0x000000281300780c */ /* 0x000fe40005f64270 */
[----:B------:R-:W-:Y:S02]  /*e6f0*/  ISETP.LT.OR P1, PT, R13, 0x32, P1 ;  /* 0x000000320d00780c */ /* 0x000fe40000f21670 */
[C---:B------:R-:W-:Y:S02]  /*e700*/  LOP3.LUT P4, RZ, R16.reuse, 0x40000, RZ, 0xc0, !PT ;  /* 0x0004000010ff7812 */ /* 0x040fe4000788c0ff */
[----:B------:R-:W-:Y:S02]  /*e710*/  FSEL R115, R115, -INF , !P1 ;  /* 0xff80000073737808 */ /* 0x000fe40004800000 */
[----:B------:R-:W-:-:S02]  /*e720*/  LOP3.LUT P1, RZ, R16, 0x200000, RZ, 0xc0, !PT ;  /* 0x0020000010ff7812 */ /* 0x000fc4000782c0ff */
[----:B------:R-:W-:Y:S02]  /*e730*/  ISETP.LT.OR P3, PT, R13, 0x29, P3 ;  /* 0x000000290d00780c */ /* 0x000fe40001f61670 */
[----:B------:R-:W-:Y:S02]  /*e740*/  ISETP.GT.AND P1, PT, R19, 0x38, !P1 ;  /* 0x000000381300780c */ /* 0x000fe40004f24270 */
[----:B------:R-:W-:Y:S02]  /*e750*/  FSEL R110, R110, -INF , !P3 ;  /* 0xff8000006e6e7808 */ /* 0x000fe40005800000 */
[----:B------:R-:W-:Y:S02]  /*e760*/  ISETP.LT.OR P1, PT, R13, 0x39, P1 ;  /* 0x000000390d00780c */ /* 0x000fe40000f21670 */
[----:B------:R-:W-:Y:S02]  /*e770*/  ISETP.GT.AND P2, PT, R19, 0x21, !P2 ;  /* 0x000000211300780c */ /* 0x000fe40005744270 */
[----:B------:R-:W-:-:S02]  /*e780*/  FSEL R118, R118, -INF , !P1 ;  /* 0xff80000076767808 */ /* 0x000fc40004800000 */
[C---:B------:R-:W-:Y:S02]  /*e790*/  LOP3.LUT P1, RZ, R16.reuse, 0x100000, RZ, 0xc0, !PT ;  /* 0x0010000010ff7812 */ /* 0x040fe4000782c0ff */
[----:B------:R-:W-:Y:S02]  /*e7a0*/  LOP3.LUT P3, RZ, R16, 0x20000, RZ, 0xc0, !PT ;  /* 0x0002000010ff7812 */ /* 0x000fe4000786c0ff */
[----:B------:R-:W-:Y:S02]  /*e7b0*/  ISETP.GT.AND P1, PT, R19, 0x39, !P1 ;  /* 0x000000391300780c */ /* 0x000fe40004f24270 */
[C---:B------:R-:W-:Y:S02]  /*e7c0*/  ISETP.LT.OR P2, PT, R13.reuse, 0x22, P2 ;  /* 0x000000220d00780c */ /* 0x040fe40001741670 */
[----:B------:R-:W-:Y:S02]  /*e7d0*/  ISETP.LT.OR P1, PT, R13, 0x3a, P1 ;  /* 0x0000003a0d00780c */ /* 0x000fe40000f21670 */
[----:B------:R-:W-:-:S02]  /*e7e0*/  FSEL R107, R107, -INF , !P2 ;  /* 0xff8000006b6b7808 */ /* 0x000fc40005000000 */
[----:B------:R-:W-:Y:S02]  /*e7f0*/  FSEL R119, R119, -INF , !P1 ;  /* 0xff80000077777808 */ /* 0x000fe40004800000 */
[C---:B------:R-:W-:Y:S02]  /*e800*/  LOP3.LUT P1, RZ, R16.reuse, 0x80000, RZ, 0xc0, !PT ;  /* 0x0008000010ff7812 */ /* 0x040fe4000782c0ff */
[----:B------:R-:W-:Y:S02]  /*e810*/  LOP3.LUT P2, RZ, R16, 0x10000, RZ, 0xc0, !PT ;  /* 0x0001000010ff7812 */ /* 0x000fe4000784c0ff */
[----:B------:R-:W-:Y:S02]  /*e820*/  ISETP.GT.AND P1, PT, R19, 0x40, !P1 ;  /* 0x000000401300780c */ /* 0x000fe40004f24270 */
[----:B------:R-:W-:Y:S02]  /*e830*/  LOP3.LUT R17, R17, 0xffffffdf, RZ, 0xc0, !PT ;  /* 0xffffffdf11117812 */ /* 0x000fe400078ec0ff */
[----:B------:R-:W-:-:S02]  /*e840*/  ISETP.LT.OR P1, PT, R13, 0x41, P1 ;  /* 0x000000410d00780c */ /* 0x000fc40000f21670 */
[----:B------:R-:W-:Y:S02]  /*e850*/  @P0 LOP3.LUT R17, R17, 0x20, RZ, 0xfc, !PT ;  /* 0x0000002011110812 */ /* 0x000fe400078efcff */
[----:B------:R-:W-:Y:S02]  /*e860*/  FSEL R90, R90, -INF , !P1 ;  /* 0xff8000005a5a7808 */ /* 0x000fe40004800000 */
[----:B------:R-:W-:Y:S02]  /*e870*/  ISETP.GT.AND P1, PT, R19, 0x41, !P4 ;  /* 0x000000411300780c */ /* 0x000fe40006724270 */
[C---:B------:R-:W-:Y:S02]  /*e880*/  LOP3.LUT P0, RZ, R16.reuse, 0x8000, RZ, 0xc0, !PT ;  /* 0x0000800010ff7812 */ /* 0x040fe4000780c0ff */
[----:B------:R-:W-:Y:S02]  /*e890*/  ISETP.LT.OR P1, PT, R13, 0x42, P1 ;  /* 0x000000420d00780c */ /* 0x000fe40000f21670 */
[----:B------:R-:W-:-:S02]  /*e8a0*/  LOP3.LUT P6, RZ, R16, 0x2000, RZ, 0xc0, !PT ;  /* 0x0000200010ff7812 */ /* 0x000fc400078cc0ff */
[----:B------:R-:W-:Y:S02]  /*e8b0*/  FSEL R91, R91, -INF , !P1 ;  /* 0xff8000005b5b7808 */ /* 0x000fe40004800000 */
[----:B------:R-:W-:Y:S02]  /*e8c0*/  ISETP.GT.AND P1, PT, R19, 0x48, !P3 ;  /* 0x000000481300780c */ /* 0x000fe40005f24270 */
[C---:B------:R-:W-:Y:S02]  /*e8d0*/  LOP3.LUT P4, RZ, R16.reuse, 0x100, RZ, 0xc0, !PT ;  /* 0x0000010010ff7812 */ /* 0x040fe4000788c0ff */
[----:B------:R-:W-:Y:S02]  /*e8e0*/  ISETP.LT.OR P1, PT, R13, 0x49, P1 ;  /* 0x000000490d00780c */ /* 0x000fe40000f21670 */
[----:B------:R-:W-:Y:S02]  /*e8f0*/  LOP3.LUT P3, RZ, R16, 0x80, RZ, 0xc0, !PT ;  /* 0x0000008010ff7812 */ /* 0x000fe4000786c0ff */
[----:B------:R-:W-:-:S02]  /*e900*/  FSEL R94, R94, -INF , !P1 ;  /* 0xff8000005e5e7808 */ /* 0x000fc40004800000 */
[----:B------:R-:W-:Y:S02]  /*e910*/  ISETP.GT.AND P1, PT, R19, 0x49, !P2 ;  /* 0x000000491300780c */ /* 0x000fe40005724270 */
[----:B------:R-:W-:Y:S02]  /*e920*/  LOP3.LUT P2, RZ, R16, 0x40, RZ, 0xc0, !PT ;  /* 0x0000004010ff7812 */ /* 0x000fe4000784c0ff */
[----:B------:R-:W-:Y:S02]  /*e930*/  ISETP.LT.OR P1, PT, R13, 0x4a, P1 ;  /* 0x0000004a0d00780c */ /* 0x000fe40000f21670 */
[----:B------:R-:W-:Y:S02]  /*e940*/  FMNMX.FTZ R10, R120, R3, !PT ;  /* 0x00000003780a7209 */ /* 0x000fe40007810000 */
[----:B------:R-:W-:Y:S02]  /*e950*/  FSEL R95, R95, -INF , !P1 ;  /* 0xff8000005f5f7808 */ /* 0x000fe40004800000 */
[----:B------:R-:W-:-:S02]  /*e960*/  ISETP.GT.AND P1, PT, R19, 0x50, !P0 ;  /* 0x000000501300780c */ /* 0x000fc40004724270 */
[----:B------:R-:W-:Y:S02]  /*e970*/  LOP3.LUT P0, RZ, R16, 0x20, RZ, 0xc0, !PT ;  /* 0x0000002010ff7812 */ /* 0x000fe4000780c0ff */
        /* <DEDUP_REMOVED lines=44> */
[----:B------:R-:W-:Y:S02]  /*ec40*/  FMNMX.FTZ R10, R92, R10, !PT ;  /* 0x0000000a5c0a7209 */ /* 0x000fe40007810000 */
[----:B------:R-:W-:Y:S02]  /*ec50*/  ISETP.LT.OR P1, PT, R13, 0x6a, P1 ;  /* 0x0000006a0d00780c */ /* 0x000fe40000f21670 */
[----:B------:R-:W-:-:S02]  /*ec60*/  FMNMX.FTZ R10, R93, R10, !PT ;  /* 0x0000000a5d0a7209 */ /* 0x000fc40007810000 */
        /* <DEDUP_REMOVED lines=11> */
[----:B------:R-:W-:-:S02]  /*ed20*/  ISETP.GT.AND P1, PT, R19, 0x78, !P0 ;  /* 0x000000781300780c */ /* 0x000fc40004724270 */
[----:B------:R-:W-:Y:S02]  /*ed30*/  FMNMX.FTZ R10, R72, R10, !PT ;  /* 0x0000000a480a7209 */ /* 0x000fe40007810000 */
[----:B------:R-:W-:Y:S02]  /*ed40*/  ISETP.LT.OR P1, PT, R13, 0x79, P1 ;  /* 0x000000790d00780c */ /* 0x000fe40000f21670 */
[----:B------:R-:W-:Y:S02]  /*ed50*/  FMNMX.FTZ R10, R73, R10, !PT ;  /* 0x0000000a490a7209 */ /* 0x000fe40007810000 */
[----:B------:R-:W-:Y:S02]  /*ed60*/  FSEL R86, R86, -INF , !P1 ;  /* 0xff80000056567808 */ /* 0x000fe40004800000 */
        /* <DEDUP_REMOVED lines=27> */
[----:B------:R-:W-:Y:S02]  /*ef20*/  LOP3.LUT P0, RZ, R16, 0x8000000, RZ, 0xc0, !PT ;  /* 0x0800000010ff7812 */ /* 0x000fe4000780c0ff */
[----:B------:R-:W-:Y:S02]  /*ef30*/  ISETP.GT.AND P1, PT, R19, 0x11, !P1 ;  /* 0x000000111300780c */ /* 0x000fe40004f24270 */
[----:B------:R-:W-:Y:S02]  /*ef40*/  FMNMX.FTZ R10, R65, R10, !PT ;  /* 0x0000000a410a7209 */ /* 0x000fe40007810000 */
[----:B------:R-:W-:Y:S02]  /*ef50*/  ISETP.LT.OR P1, PT, R13, 0x12, P1 ;  /* 0x000000120d00780c */ /* 0x000fe40000f21670 */
[----:B------:R-:W-:-:S02]  /*ef60*/  ISETP.GT.AND P0, PT, R19, 0x80, !P0 ;  /* 0x000000801300780c */ /* 0x000fc40004704270 */
[----:B------:R-:W-:Y:S02]  /*ef70*/  FSEL R131, R131, -INF , !P1 ;  /* 0xff80000083837808 */ /* 0x000fe40004800000 */
[----:B------:R-:W-:Y:S02]  /*ef80*/  LOP3.LUT P1, RZ, R17, 0x4, RZ, 0xc0, !PT ;  /* 0x0000000411ff7812 */ /* 0x000fe4000782c0ff */
[----:B------:R-:W-:Y:S02]  /*ef90*/  FMNMX.FTZ R10, R68, R10, !PT ;  /* 0x0000000a440a7209 */ /* 0x000fe40007810000 */
[----:B------:R-:W-:Y:S02]  /*efa0*/  ISETP.GT.AND P1, PT, R19, 0x18, !P1 ;  /* 0x000000181300780c */ /* 0x000fe40004f24270 */
[----:B------:R-:W-:Y:S02]  /*efb0*/  FMNMX.FTZ R10, R69, R10, !PT ;  /* 0x0000000a450a7209 */ /* 0x000fe40007810000 */
[----:B------:R-:W-:-:S02]  /*efc0*/  ISETP.LT.OR P1, PT, R13, 0x19, P1 ;  /* 0x000000190d00780c */ /* 0x000fc40000f21670 */
[----:B------:R-:W-:Y:S01]  /*efd0*/  ISETP.GT.AND P5, PT, R19, 0x79, !P5 ;  /* 0x000000791300780c */ /* 0x000fe20006fa4270 */
[----:B------:R-:W0:Y:S01]  /*efe0*/  SHFL.BFLY PT, R11, R10, 0x2, 0x1f ;  /* 0x0c401f000a0b7f89 */ /* 0x000e2200000e0000 */
[----:B------:R-:W-:Y:S02]  /*eff0*/  FSEL R134, R134, -INF , !P1 ;  /* 0xff80000086867808 */ /* 0x000fe40004800000 */
[C---:B------:R-:W-:Y:S02]  /*f000*/  LOP3.LUT P1, RZ, R17.reuse, 0x2, RZ, 0xc0, !PT ;  /* 0x0000000211ff7812 */ /* 0x040fe4000782c0ff */
[----:B------:R-:W-:Y:S02]  /*f010*/  LOP3.LUT R17, R17, 0xffffff7f, RZ, 0xc0, !PT ;  /* 0xffffff7f11117812 */ /* 0x000fe400078ec0ff */
[----:B------:R-:W-:Y:S02]  /*f020*/  ISETP.GT.AND P1, PT, R19, 0x19, !P1 ;  /* 0x000000191300780c */ /* 0x000fe40004f24270 */
[----:B------:R-:W-:-:S02]  /*f030*/  @P0 LOP3.LUT R17, R17, 0x80, RZ, 0xfc, !PT ;  /* 0x0000008011110812 */ /* 0x000fc400078efcff */
[----:B------:R-:W-:Y:S02]  /*f040*/  ISETP.LT.OR P1, PT, R13, 0x1a, P1 ;  /* 0x0000001a0d00780c */ /* 0x000fe40000f21670 */
[C---:B------:R-:W-:Y:S02]  /*f050*/  LOP3.LUT P0, RZ, R16.reuse, 0x10000000, RZ, 0xc0, !PT ;  /* 0x1000000010ff7812 */ /* 0x040fe4000780c0ff */
[----:B------:R-:W-:Y:S02]  /*f060*/  FSEL R135, R135, -INF , !P1 ;  /* 0xff80000087877808 */ /* 0x000fe40004800000 */
[----:B------:R-:W-:Y:S02]  /*f070*/  LOP3.LUT P1, RZ, R16, 0x1, RZ, 0xc0, !PT ;  /* 0x0000000110ff7812 */ /* 0x000fe4000782c0ff */
[C---:B------:R-:W-:Y:S02]  /*f080*/  ISETP.GT.AND P0, PT, R19.reuse, 0x99, !P0 ;  /* 0x000000991300780c */ /* 0x040fe40004704270 */
[----:B------:R-:W-:-:S02]  /*f090*/  ISETP.GT.AND P1, PT, R19, RZ, !P1 ;  /* 0x000000ff1300720c */ /* 0x000fc40004f24270 */
[C---:B------:R-:W-:Y:S02]  /*f0a0*/  ISETP.LT.OR P5, PT, R13.reuse, 0x7a, P5 ;  /* 0x0000007a0d00780c */ /* 0x040fe40002fa1670 */
[----:B------:R-:W-:Y:S02]  /*f0b0*/  ISETP.LT.OR P1, PT, R13, 0x1, P1 ;  /* 0x000000010d00780c */ /* 0x000fe40000f21670 */
[----:B------:R-:W-:Y:S02]  /*f0c0*/  FSEL R87, R87, -INF , !P5 ;  /* 0xff80000057577808 */ /* 0x000fe40006800000 */
[----:B------:R-:W-:Y:S02]  /*f0d0*/  FSEL R122, R122, -INF , !P1 ;  /* 0xff8000007a7a7808 */ /* 0x000fe40004800000 */
[----:B------:R-:W-:Y:S02]  /*f0e0*/  LOP3.LUT P2, RZ, R16, 0x2000000, RZ, 0xc0, !PT ;  /* 0x0200000010ff7812 */ /* 0x000fe4000784c0ff */
[----:B------:R-:W-:-:S02]  /*f0f0*/  FMNMX.FTZ R12, R122, R0, !PT ;  /* 0x000000007a0c7209 */ /* 0x000fc40007810000 */
[C---:B------:R-:W-:Y:S02]  /*f100*/  LOP3.LUT P3, RZ, R16.reuse, 0x1000000, RZ, 0xc0, !PT ;  /* 0x0100000010ff7812 */ /* 0x040fe4000786c0ff */
[----:B------:R-:W-:Y:S02]  /*f110*/  FMNMX.FTZ R12, R123, R12, !PT ;  /* 0x0000000c7b0c7209 */ /* 0x000fe40007810000 */
[----:B------:R-:W-:Y:S02]  /*f120*/  LOP3.LUT P4, RZ, R16, 0x8, RZ, 0xc0, !PT ;  /* 0x0000000810ff7812 */ /* 0x000fe4000788c0ff */
[----:B------:R-:W-:Y:S02]  /*f130*/  FMNMX.FTZ R12, R126, R12, !PT ;  /* 0x0000000c7e0c7209 */ /* 0x000fe40007810000 */
[----:B------:R-:W-:Y:S02]  /*f140*/  LOP3.LUT P5, RZ, R16, 0x4, RZ, 0xc0, !PT ;  /* 0x0000000410ff7812 */ /* 0x000fe400078ac0ff */
[----:B------:R-:W-:-:S02]  /*f150*/  FMNMX.FTZ R12, R127, R12, !PT ;  /* 0x0000000c7f0c7209 */ /* 0x000fc40007810000 */
[----:B------:R-:W-:Y:S02]  /*f160*/  LOP3.LUT P6, RZ, R16, 0x2, RZ, 0xc0, !PT ;  /* 0x0000000210ff7812 */ /* 0x000fe400078cc0ff */
[----:B------:R-:W-:Y:S02]  /*f170*/  FMNMX.FTZ R12, R130, R12, !PT ;  /* 0x0000000c820c7209 */ /* 0x000fe40007810000 */
[C---:B------:R-:W-:Y:S02]  /*f180*/  LOP3.LUT P1, RZ, R16.reuse, 0x4000000, RZ, 0xc0, !PT ;  /* 0x0400000010ff7812 */ /* 0x040fe4000782c0ff */
[----:B------:R-:W-:Y:S02]  /*f190*/  FMNMX.FTZ R12, R131, R12, !PT ;  /* 0x0000000c830c7209 */ /* 0x000fe40007810000 */
[----:B------:R-:W-:Y:S02]  /*f1a0*/  LOP3.LUT R16, R16, 0xfffffffd, RZ, 0xc0, !PT ;  /* 0xfffffffd10107812 */ /* 0x000fe400078ec0ff */
[----:B------:R-:W-:-:S02]  /*f1b0*/  FMNMX.FTZ R12, R134, R12, !PT ;  /* 0x0000000c860c7209 */ /* 0x000fc40007810000 */
[----:B------:R-:W-:Y:S02]  /*f1c0*/  @P0 LOP3.LUT R16, R16, 0x2, RZ, 0xfc, !PT ;  /* 0x0000000210100812 */ /* 0x000fe400078efcff */
[----:B------:R-:W-:Y:S02]  /*f1d0*/  FMNMX.FTZ R12, R135, R12, !PT ;  /* 0x0000000c870c7209 */ /* 0x000fe40007810000 */
[----:B------:R-:W-:Y:S02]  /*f1e0*/  LOP3.LUT P0, RZ, R17, 0x80, RZ, 0xc0, !PT ;  /* 0x0000008011ff7812 */ /* 0x000fe4000780c0ff */
[----:B------:R-:W-:Y:S02]  /*f1f0*/  FMNMX.FTZ R12, R106, R12, !PT ;  /* 0x0000000c6a0c7209 */ /* 0x000fe40007810000 */
[----:B0-----:R-:W-:Y:S02]  /*f200*/  FMNMX.FTZ R10, R10, R11, !PT ;  /* 0x0000000b0a0a7209 */ /* 0x001fe40007810000 */
[----:B------:R-:W-:-:S02]  /*f210*/  FMNMX.FTZ R12, R107, R12, !PT ;  /* 0x0000000c6b0c7209 */ /* 0x000fc40007810000 */
[----:B------:R-:W-:Y:S01]  /*f220*/  ISETP.LT.OR P0, PT, R13, 0x81, P0 ;  /* 0x000000810d00780c */ /* 0x000fe20000701670 */
[----:B------:R-:W0:Y:S01]  /*f230*/  SHFL.BFLY PT, R11, R10, 0x1, 0x1f ;  /* 0x0c201f000a0b7f89 */ /* 0x000e2200000e0000 */
[----:B------:R-:W-:Y:S02]  /*f240*/  FMNMX.FTZ R12, R110, R12, !PT ;  /* 0x0000000c6e0c7209 */ /* 0x000fe40007810000 */
[----:B------:R-:W-:Y:S02]  /*f250*/  LOP3.LUT R16, R16, 0xfffffff7, RZ, 0xc0, !PT ;  /* 0xfffffff710107812 */ /* 0x000fe400078ec0ff */
[----:B------:R-:W-:Y:S02]  /*f260*/  FMNMX.FTZ R12, R111, R12, !PT ;  /* 0x0000000c6f0c7209 */ /* 0x000fe40007810000 */
[----:B------:R-:W-:Y:S02]  /*f270*/  ISETP.GT.AND P1, PT, R19, 0x81, !P1 ;  /* 0x000000811300780c */ /* 0x000fe40004f24270 */
[----:B------:R-:W-:-:S02]  /*f280*/  FMNMX.FTZ R12, R114, R12, !PT ;  /* 0x0000000c720c7209 */ /* 0x000fc40007810000 */
[----:B------:R-:W-:Y:S02]  /*f290*/  ISETP.GT.AND P2, PT, R19, 0x88, !P2 ;  /* 0x000000881300780c */ /* 0x000fe40005744270 */
[----:B------:R-:W-:Y:S02]  /*f2a0*/  FMNMX.FTZ R12, R115, R12, !PT ;  /* 0x0000000c730c7209 */ /* 0x000fe40007810000 */
[----:B------:R-:W-:Y:S02]  /*f2b0*/  @P0 LOP3.LUT R16, R16, 0x8, RZ, 0xfc, !PT ;  /* 0x0000000810100812 */ /* 0x000fe400078efcff */
[----:B------:R-:W-:Y:S02]  /*f2c0*/  FMNMX.FTZ R12, R118, R12, !PT ;  /* 0x0000000c760c7209 */ /* 0x000fe40007810000 */
[----:B------:R-:W-:Y:S02]  /*f2d0*/  ISETP.LT.OR P0, PT, R13, 0x82, P1 ;  /* 0x000000820d00780c */ /* 0x000fe40000f01670 */
[----:B------:R-:W-:-:S02]  /*f2e0*/  FMNMX.FTZ R12, R119, R12, !PT ;  /* 0x0000000c770c7209 */ /* 0x000fc40007810000 */
[----:B------:R-:W-:Y:S02]  /*f2f0*/  LOP3.LUT P1, RZ, R16, 0x2, RZ, 0xc0, !PT ;  /* 0x0000000210ff7812 */ /* 0x000fe4000782c0ff */
[----:B------:R-:W-:Y:S02]  /*f300*/  FMNMX.FTZ R12, R90, R12, !PT ;  /* 0x0000000c5a0c7209 */ /* 0x000fe40007810000 */
[----:B------:R-:W-:Y:S02]  /*f310*/  LOP3.LUT R16, R16, 0xfffffffb, RZ, 0xc0, !PT ;  /* 0xfffffffb10107812 */ /* 0x000fe400078ec0ff */
[----:B------:R-:W-:Y:S02]  /*f320*/  FMNMX.FTZ R12, R91, R12, !PT ;  /* 0x0000000c5b0c7209 */ /* 0x000fe40007810000 */
[----:B0-----:R-:W-:Y:S02]  /*f330*/  FMNMX.FTZ R10, R10, R11, !PT ;  /* 0x0000000b0a0a7209 */ /* 0x001fe40007810000 */
[----:B------:R-:W-:-:S02]  /*f340*/  FMNMX.FTZ R12, R94, R12, !PT ;  /* 0x0000000c5e0c7209 */ /* 0x000fc40007810000 */
[----:B------:R-:W-:Y:S02]  /*f350*/  @P0 LOP3.LUT R16, R16, 0x4, RZ, 0xfc, !PT ;  /* 0x0000000410100812 */ /* 0x000fe400078efcff */
[----:B------:R-:W-:Y:S02]  /*f360*/  FMNMX.FTZ R12, R95, R12, !PT ;  /* 0x0000000c5f0c7209 */ /* 0x000fe40007810000 */
[----:B------:R-:W-:Y:S02]  /*f370*/  ISETP.LT.OR P0, PT, R13, 0x89, P2 ;  /* 0x000000890d00780c */ /* 0x000fe40001701670 */
[----:B------:R-:W-:Y:S02]  /*f380*/  FMNMX.FTZ R12, R98, R12, !PT ;  /* 0x0000000c620c7209 */ /* 0x000fe40007810000 */
[----:B------:R-:W-:Y:S02]  /*f390*/  FSETP.NEU.FTZ.AND P2, PT, R10, -INF , PT ;  /* 0xff8000000a00780b */ /* 0x000fe40003f5d000 */
[----:B------:R-:W-:-:S02]  /*f3a0*/  FMNMX.FTZ R12, R99, R12, !PT ;  /* 0x0000000c630c7209 */ /* 0x000fc40007810000 */
[----:B------:R-:W-:Y:S02]  /*f3b0*/  FSEL R11, R10, RZ, P2 ;  /* 0x000000ff0a0b7208 */ /* 0x000fe40001000000 */
[----:B------:R-:W-:Y:S02]  /*f3c0*/  FMNMX.FTZ R12, R102, R12, !PT ;  /* 0x0000000c660c7209 */ /* 0x000fe40007810000 */
[----:B------:R-:W-:Y:S01]  /*f3d0*/  LOP3.LUT R17, R17, 0xffffffbf, RZ, 0xc0, !PT ;  /* 0xffffffbf11117812 */ /* 0x000fe200078ec0ff */
[----:B------:R-:W-:-:S01]  /*f3e0*/  FADD.FTZ R3, -R11, R3 ;  /* 0x000000030b037221 */ /* 0x000fc20000010100 */
[----:B------:R-:W-:Y:S01]  /*f3f0*/  FMNMX.FTZ R12, R103, R12, !PT ;  /* 0x0000000c670c7209 */ /* 0x000fe20007810000 */
[----:B------:R-:W-:-:S01]  /*f400*/  FFMA.FTZ R11, R2, R10, -8 ;  /* 0xc1000000020b7423 */ /* 0x000fc2000001000a */
[----:B------:R-:W-:Y:S01]  /*f410*/  @P0 LOP3.LUT R17, R17, 0x40, RZ, 0xfc, !PT ;  /* 0x0000004011110812 */ /* 0x000fe200078efcff */
[----:B------:R-:W-:Y:S01]  /*f420*/  FMUL.FTZ R3, R2, R3 ;  /* 0x0000000302037220 */ /* 0x000fe20000410000 */
[----:B------:R-:W-:-:S02]  /*f430*/  FMNMX.FTZ R12, R74, R12, !PT ;  /* 0x0000000c4a0c7209 */ /* 0x000fc40007810000 */
[----:B------:R-:W-:Y:S02]  /*f440*/  LOP3.LUT P0, RZ, R16, 0x8, RZ, 0xc0, !PT ;  /* 0x0000000810ff7812 */ /* 0x000fe4000780c0ff */
[----:B------:R-:W-:Y:S01]  /*f450*/  FMNMX.FTZ R12, R75, R12, !PT ;  /* 0x0000000c4b0c7209 */ /* 0x000fe20007810000 */
[----:B------:R-:W-:Y:S01]  /*f460*/  MUFU.EX2 R3, R3 ;  /* 0x0000000300037308 */ /* 0x000fe20000000800 */
[----:B------:R-:W-:Y:S02]  /*f470*/  FSEL R11, R11, RZ, P2 ;  /* 0x000000ff0b0b7208 */ /* 0x000fe40001000000 */
[----:B------:R-:W-:Y:S02]  /*f480*/  FMNMX.FTZ R12, R78, R12, !PT ;  /* 0x0000000c4e0c7209 */ /* 0x000fe40007810000 */
[----:B------:R-:W-:Y:S01]  /*f490*/  LOP3.LUT P2, RZ, R16, 0x4, RZ, 0xc0, !PT ;  /* 0x0000000410ff7812 */ /* 0x000fe2000784c0ff */
[C-C-:B------:R-:W-:Y:S01]  /*f4a0*/  FFMA.FTZ R120, R2.reuse, R120, -R11.reuse ;  /* 0x0000007802787223 */ /* 0x140fe2000001080b */
[----:B------:R-:W-:Y:S01]  /*f4b0*/  FMNMX.FTZ R12, R79, R12, !PT ;  /* 0x0000000c4f0c7209 */ /* 0x000fe20007810000 */
[--C-:B------:R-:W-:Y:S01]  /*f4c0*/  FFMA.FTZ R121, R2, R121, -R11.reuse ;  /* 0x0000007902797223 */ /* 0x100fe2000001080b */
[----:B------:R-:W-:Y:S01]  /*f4d0*/  FSEL R58, R58, -INF , !P0 ;  /* 0xff8000003a3a7808 */ /* 0x000fe20004000000 */
[--C-:B------:R-:W-:Y:S01]  /*f4e0*/  FFMA.FTZ R124, R2, R124, -R11.reuse ;  /* 0x0000007c027c7223 */ /* 0x100fe2000001080b */
[----:B------:R-:W-:Y:S01]  /*f4f0*/  FMNMX.FTZ R12, R82, R12, !PT ;  /* 0x0000000c520c7209 */ /* 0x000fe20007810000 */
[----:B------:R-:W2:Y:S01]  /*f500*/  MUFU.EX2 R120, R120 ;  /* 0x0000007800787308 */ /* 0x000ea20000000800 */
[----:B------:R-:W-:Y:S01]  /*f510*/  ISETP.GT.AND P3, PT, R19, 0x89, !P3 ;  /* 0x000000891300780c */ /* 0x000fe20005f64270 */
[C-C-:B------:R-:W-:Y:S01]  /*f520*/  FFMA.FTZ R125, R2.reuse, R125, -R11.reuse ;  /* 0x0000007d027d7223 */ /* 0x140fe2000001080b */
[----:B------:R-:W-:Y:S01]  /*f530*/  FMNMX.FTZ R12, R83, R12, !PT ;  /* 0x0000000c530c7209 */ /* 0x000fe20007810000 */
[C-C-:B------:R-:W-:Y:S01]  /*f540*/  FFMA.FTZ R128, R2.reuse, R128, -R11.reuse ;  /* 0x0000008002807223 */ /* 0x140fe2000001080b */
[----:B------:R-:W-:Y:S01]  /*f550*/  LOP3.LUT P0, RZ, R17, 0x40, RZ, 0xc0, !PT ;  /* 0x0000004011ff7812 */ /* 0x000fe2000780c0ff */
[--C-:B------:R-:W-:Y:S01]  /*f560*/  FFMA.FTZ R129, R2, R129, -R11.reuse ;  /* 0x0000008102817223 */ /* 0x100fe2000001080b */
[----:B------:R-:W-:Y:S01]  /*f570*/  FMNMX.FTZ R12, R86, R12, !PT ;  /* 0x0000000c560c7209 */ /* 0x000fe20007810000 */
[----:B------:R-:W0:Y:S01]  /*f580*/  MUFU.EX2 R121, R121 ;  /* 0x0000007900797308 */ /* 0x000e220000000800 */
[----:B------:R-:W-:Y:S01]  /*f590*/  FSEL R59, R59, -INF , !P2 ;  /* 0xff8000003b3b7808 */ /* 0x000fe20005000000 */
[C-C-:B------:R-:W-:Y:S01]  /*f5a0*/  FFMA.FTZ R132, R2.reuse, R132, -R11.reuse ;  /* 0x0000008402847223 */ /* 0x140fe2000001080b */
[----:B------:R-:W-:Y:S01]  /*f5b0*/  FMNMX.FTZ R12, R87, R12, !PT ;  /* 0x0000000c570c7209 */ /* 0x000fe20007810000 */
[C-C-:B------:R-:W-:Y:S01]  /*f5c0*/  FFMA.FTZ R133, R2.reuse, R133, -R11.reuse ;  /* 0x0000008502857223 */ /* 0x140fe2000001080b */
[----:B------:R-:W-:Y:S01]  /*f5d0*/  ISETP.GT.AND P4, PT, R19, 0x90, !P4 ;  /* 0x000000901300780c */ /* 0x000fe20006784270 */
[--C-:B------:R-:W-:Y:S01]  /*f5e0*/  FFMA.FTZ R104, R2, R104, -R11.reuse ;  /* 0x0000006802687223 */ /* 0x100fe2000001080b */
[----:B------:R-:W-:Y:S01]  /*f5f0*/  FMNMX.FTZ R12, R58, R12, !PT ;  /* 0x0000000c3a0c7209 */ /* 0x000fe20007810000 */
[----:B------:R-:W1:Y:S01]  /*f600*/  MUFU.EX2 R124, R124 ;  /* 0x0000007c007c7308 */ /* 0x000e620000000800 */
[----:B------:R-:W-:Y:S01]  /*f610*/  ISETP.LT.OR P3, PT, R13, 0x8a, P3 ;  /* 0x0000008a0d00780c */ /* 0x000fe20001f61670 */
[--C-:B------:R-:W-:Y:S01]  /*f620*/  FFMA.FTZ R105, R2, R105, -R11.reuse ;  /* 0x0000006902697223 */ /* 0x100fe2000001080b */
[----:B------:R-:W-:Y:S01]  /*f630*/  FSEL R62, R62, -INF , !P0 ;  /* 0xff8000003e3e7808 */ /* 0x000fe20004000000 */
[C-C-:B------:R-:W-:Y:S01]  /*f640*/  FFMA.FTZ R108, R2.reuse, R108, -R11.reuse ;  /* 0x0000006c026c7223 */ /* 0x140fe2000001080b */
[----:B------:R-:W-:Y:S01]  /*f650*/  FMNMX.FTZ R12, R59, R12, !PT ;  /* 0x0000000c3b0c7209 */ /* 0x000fe20007810000 */
[C-C-:B------:R-:W-:Y:S01]  /*f660*/  FFMA.FTZ R109, R2.reuse, R109, -R11.reuse ;  /* 0x0000006d026d7223 */ /* 0x140fe2000001080b */
[----:B------:R-:W-:Y:S01]  /*f670*/  ISETP.GT.AND P5, PT, R19, 0x91, !P5 ;  /* 0x000000911300780c */ /* 0x000fe20006fa4270 */
[----:B------:R-:W4:Y:S01]  /*f680*/  MUFU.EX2 R125, R125 ;  /* 0x0000007d007d7308 */ /* 0x000f220000000800 */
[----:B------:R-:W-:Y:S01]  /*f690*/  ISETP.LT.OR P4, PT, R13, 0x91, P4 ;  /* 0x000000910d00780c */ /* 0x000fe20002781670 */
[C-C-:B------:R-:W-:Y:S01]  /*f6a0*/  FFMA.FTZ R112, R2.reuse, R112, -R11.reuse ;  /* 0x0000007002707223 */ /* 0x140fe2000001080b */
[----:B------:R-:W-:Y:S01]  /*f6b0*/  FSEL R63, R63, -INF , !P3 ;  /* 0xff8000003f3f7808 */ /* 0x000fe20005800000 */
[--C-:B------:R-:W-:Y:S01]  /*f6c0*/  FFMA.FTZ R113, R2, R113, -R11.reuse ;  /* 0x0000007102717223 */ /* 0x100fe2000001080b */
[----:B------:R-:W-:Y:S01]  /*f6d0*/  FMNMX.FTZ R12, R62, R12, !PT ;  /* 0x0000000c3e0c7209 */ /* 0x000fe20007810000 */
[C-C-:B------:R-:W-:Y:S01]  /*f6e0*/  FFMA.FTZ R116, R2.reuse, R116, -R11.reuse ;  /* 0x0000007402747223 */ /* 0x140fe2000001080b */
[----:B------:R-:W-:Y:S01]  /*f6f0*/  ISETP.GT.AND P6, PT, R19, 0x98, !P6 ;  /* 0x000000981300780c */ /* 0x000fe200077c4270 */
[C-C-:B------:R-:W-:Y:S01]  /*f700*/  FFMA.FTZ R117, R2.reuse, R117, -R11.reuse ;  /* 0x0000007502757223 */ /* 0x140fe2000001080b */
[----:B------:R-:W-:Y:S01]  /*f710*/  ISETP.LT.OR P5, PT, R13, 0x92, P5 ;  /* 0x000000920d00780c */ /* 0x000fe20002fa1670 */
[--C-:B------:R-:W-:Y:S01]  /*f720*/  FFMA.FTZ R88, R2, R88, -R11.reuse ;  /* 0x0000005802587223 */ /* 0x100fe2000001080b */
[----:B------:R-:W-:Y:S01]  /*f730*/  FSEL R66, R66, -INF , !P4 ;  /* 0xff80000042427808 */ /* 0x000fe20006000000 */
[C-C-:B------:R-:W-:Y:S01]  /*f740*/  FFMA.FTZ R89, R2.reuse, R89, -R11.reuse ;  /* 0x0000005902597223 */ /* 0x140fe2000001080b */
[----:B------:R-:W-:Y:S01]  /*f750*/  FMNMX.FTZ R12, R63, R12, !PT ;  /* 0x0000000c3f0c7209 */ /* 0x000fe20007810000 */
[C-C-:B------:R-:W-:Y:S01]  /*f760*/  FFMA.FTZ R92, R2.reuse, R92, -R11.reuse ;  /* 0x0000005c025c7223 */ /* 0x140fe2000001080b */
[----:B------:R-:W-:Y:S01]  /*f770*/  ISETP.LT.OR P6, PT, R13, 0x99, P6 ;  /* 0x000000990d00780c */ /* 0x000fe200037c1670 */
[C-C-:B------:R-:W-:Y:S01]  /*f780*/  FFMA.FTZ R93, R2.reuse, R93, -R11.reuse ;  /* 0x0000005d025d7223 */ /* 0x140fe2000001080b */
[----:B------:R-:W-:Y:S01]  /*f790*/  FSEL R67, R67, -INF , !P5 ;  /* 0xff80000043437808 */ /* 0x000fe20006800000 */
[--C-:B------:R-:W-:Y:S01]  /*f7a0*/  FFMA.FTZ R96, R2, R96, -R11.reuse ;  /* 0x0000006002607223 */ /* 0x100fe2000001080b */
[----:B------:R-:W-:Y:S01]  /*f7b0*/  FMNMX.FTZ R12, R66, R12, !PT ;  /* 0x0000000c420c7209 */ /* 0x000fe20007810000 */
[C-C-:B------:R-:W-:Y:S01]  /*f7c0*/  FFMA.FTZ R97, R2.reuse, R97, -R11.reuse ;  /* 0x0000006102617223 */ /* 0x140fe2000001080b */
[----:B------:R-:W-:Y:S01]  /*f7d0*/  ISETP.LT.OR P1, PT, R13, 0x9a, P1 ;  /* 0x0000009a0d00780c */ /* 0x000fe20000f21670 */
[--C-:B------:R-:W-:Y:S01]  /*f7e0*/  FFMA.FTZ R100, R2, R100, -R11.reuse ;  /* 0x0000006402647223 */ /* 0x100fe2000001080b */
[----:B------:R-:W-:Y:S01]  /*f7f0*/  FSEL R70, R70, -INF , !P6 ;  /* 0xff80000046467808 */ /* 0x000fe20007000000 */
[C-C-:B------:R-:W-:Y:S01]  /*f800*/  FFMA.FTZ R101, R2.reuse, R101, -R11.reuse ;  /* 0x0000006502657223 */ /* 0x140fe2000001080b */
[----:B------:R-:W-:Y:S01]  /*f810*/  FMNMX.FTZ R12, R67, R12, !PT ;  /* 0x0000000c430c7209 */ /* 0x000fe20007810000 */
[C-C-:B------:R-:W-:Y:S01]  /*f820*/  FFMA.FTZ R72, R2.reuse, R72, -R11.reuse ;  /* 0x0000004802487223 */ /* 0x140fe2000001080b */
[----:B------:R-:W-:Y:S01]  /*f830*/  FSEL R71, R71, -INF , !P1 ;  /* 0xff80000047477808 */ /* 0x000fe20004800000 */
[--C-:B------:R-:W-:Y:S01]  /*f840*/  FFMA.FTZ R73, R2, R73, -R11.reuse ;  /* 0x0000004902497223 */ /* 0x100fe2000001080b */
        /* <DEDUP_REMOVED lines=8> */
[----:B------:R-:W-:-:S01]  /*f8d0*/  FFMA.FTZ R56, R2, R56, -R11 ;  /* 0x0000003802387223 */ /* 0x000fc2000001080b */
[----:B------:R-:W5:Y:S01]  /*f8e0*/  SHFL.BFLY PT, R13, R12, 0x2, 0x1f ;  /* 0x0c401f000c0d7f89 */ /* 0x000f6200000e0000 */
[----:B------:R-:W-:-:S01]  /*f8f0*/  FFMA.FTZ R57, R2, R57, -R11 ;  /* 0x0000003902397223 */ /* 0x000fc2000001080b */
[C-C-:B------:R-:W-:Y:S01]  /*f900*/  FFMA.FTZ R60, R2.reuse, R60, -R11.reuse ;  /* 0x0000003c023c7223 */ /* 0x140fe2000001080b */
[----:B------:R-:W-:-:S01]  /*f910*/  FFMA.FTZ R61, R2, R61, -R11 ;  /* 0x0000003d023d7223 */ /* 0x000fc2000001080b */
[C-C-:B------:R-:W-:Y:S01]  /*f920*/  FFMA.FTZ R64, R2.reuse, R64, -R11.reuse ;  /* 0x0000004002407223 */ /* 0x140fe2000001080b */
[----:B------:R-:W-:-:S01]  /*f930*/  FFMA.FTZ R65, R2, R65, -R11 ;  /* 0x0000004102417223 */ /* 0x000fc2000001080b */
[C-C-:B------:R-:W-:Y:S01]  /*f940*/  FFMA.FTZ R68, R2.reuse, R68, -R11.reuse ;  /* 0x0000004402447223 */ /* 0x140fe2000001080b */
[----:B------:R-:W3:Y:S01]  /*f950*/  MUFU.EX2 R128, R128 ;  /* 0x0000008000807308 */ /* 0x000ee20000000800 */
[----:B------:R-:W-:-:S01]  /*f960*/  FFMA.FTZ R11, R2, R69, -R11 ;  /* 0x00000045020b7223 */ /* 0x000fc2000001080b */
[----:B--2---:R-:W-:Y:S01]  /*f970*/  FFMA.FTZ R19, R3, R137, R120 ;  /* 0x0000008903137223 */ /* 0x004fe20000010078 */
[----:B------:R-:W-:-:S03]  /*f980*/  LOP3.LUT P0, RZ, R17, 0x20, RZ, 0xc0, !PT ;  /* 0x0000002011ff7812 */ /* 0x000fc6000780c0ff */
[----:B0-----:R-:W-:Y:S02]  /*f990*/  FADD.FTZ R19, R121, R19 ;  /* 0x0000001379137221 */ /* 0x001fe40000010000 */
[----:B------:R-:W0:Y:S02]  /*f9a0*/  MUFU.EX2 R129, R129 ;  /* 0x0000008100817308 */ /* 0x000e240000000800 */
[----:B-1----:R-:W-:-:S04]  /*f9b0*/  FADD.FTZ R19, R124, R19 ;  /* 0x000000137c137221 */ /* 0x002fc80000010000 */
[----:B----4-:R-:W-:Y:S02]  /*f9c0*/  FADD.FTZ R19, R125, R19 ;  /* 0x000000137d137221 */ /* 0x010fe40000010000 */
[----:B------:R-:W1:Y:S01]  /*f9d0*/  MUFU.EX2 R132, R132 ;  /* 0x0000008400847308 */ /* 0x000e620000000800 */
[----:B-----5:R-:W-:Y:S01]  /*f9e0*/  FMNMX.FTZ R12, R12, R13, !PT ;  /* 0x0000000d0c0c7209 */ /* 0x020fe20007810000 */
[----:B---3--:R-:W-:-:S04]  /*f9f0*/  FADD.FTZ R19, R128, R19 ;  /* 0x0000001380137221 */ /* 0x008fc80000010000 */
[----:B------:R-:W2:Y:S02]  /*fa00*/  SHFL.BFLY PT, R13, R12, 0x1, 0x1f ;  /* 0x0c201f000c0d7f89 */ /* 0x000ea400000e0000 */
[----:B------:R-:W3:Y:S01]  /*fa10*/  MUFU.EX2 R133, R133 ;  /* 0x0000008500857308 */ /* 0x000ee20000000800 */
[----:B0-----:R-:W-:-:S07]  /*fa20*/  FADD.FTZ R19, R129, R19 ;  /* 0x0000001381137221 */ /* 0x001fce0000010000 */
[----:B------:R-:W0:Y:S01]  /*fa30*/  MUFU.EX2 R104, R104 ;  /* 0x0000006800687308 */ /* 0x000e220000000800 */
[----:B-1----:R-:W-:-:S07]  /*fa40*/  FADD.FTZ R19, R132, R19 ;  /* 0x0000001384137221 */ /* 0x002fce0000010000 */
[----:B------:R-:W1:Y:S01]  /*fa50*/  MUFU.EX2 R105, R105 ;  /* 0x0000006900697308 */ /* 0x000e620000000800 */
[----:B---3--:R-:W-:-:S01]  /*fa60*/  FADD.FTZ R19, R133, R19 ;  /* 0x0000001385137221 */ /* 0x008fc20000010000 */
[----:B--2---:R-:W-:-:S06]  /*fa70*/  FMNMX.FTZ R12, R12, R13, !PT ;  /* 0x0000000d0c0c7209 */ /* 0x004fcc0007810000 */
[----:B------:R-:W2:Y:S01]  /*fa80*/  MUFU.EX2 R108, R108 ;  /* 0x0000006c006c7308 */ /* 0x000ea20000000800 */
[----:B0-----:R-:W-:-:S01]  /*fa90*/  FADD.FTZ R19, R104, R19 ;  /* 0x0000001368137221 */ /* 0x001fc20000010000 */
[----:B------:R-:W-:-:S04]  /*faa0*/  FSETP.NEU.FTZ.AND P1, PT, R12, -INF , PT ;  /* 0xff8000000c00780b */ /* 0x000fc80003f3d000 */
[----:B------:R-:W-:Y:S02]  /*fab0*/  FSEL R13, R12, RZ, P1 ;  /* 0x000000ff0c0d7208 */ /* 0x000fe40000800000 */
[----:B------:R-:W0:Y:S01]  /*fac0*/  MUFU.EX2 R109, R109 ;  /* 0x0000006d006d7308 */ /* 0x000e220000000800 */
[----:B-1----:R-:W-:-:S02]  /*fad0*/  FADD.FTZ R19, R105, R19 ;  /* 0x0000001369137221 */ /* 0x002fc40000010000 */
[----:B------:R-:W-:Y:S01]  /*fae0*/  FADD.FTZ R0, -R13, R0 ;  /* 0x000000000d007221 */ /* 0x000fe20000010100 */
[----:B------:R-:W-:-:S03]  /*faf0*/  FFMA.FTZ R13, R2, R12, -8 ;  /* 0xc1000000020d7423 */ /* 0x000fc6000001000c */
[----:B------:R-:W-:Y:S01]  /*fb00*/  FMUL.FTZ R0, R2, R0 ;  /* 0x0000000002007220 */ /* 0x000fe20000410000 */
[----:B------:R-:W1:Y:S01]  /*fb10*/  MUFU.EX2 R112, R112 ;  /* 0x0000007000707308 */ /* 0x000e620000000800 */
[----:B------:R-:W-:Y:S01]  /*fb20*/  FSEL R13, R13, RZ, P1 ;  /* 0x000000ff0d0d7208 */ /* 0x000fe20000800000 */
[----:B--2---:R-:W-:-:S04]  /*fb30*/  FADD.FTZ R19, R108, R19 ;  /* 0x000000136c137221 */ /* 0x004fc80000010000 */
        /* <DEDUP_REMOVED lines=10> */
[----:B------:R-:W2:Y:S01]  /*fbe0*/  MUFU.EX2 R122, R122 ;  /* 0x0000007a007a7308 */ /* 0x000ea20000000800 */
[----:B------:R-:W-:-:S01]  /*fbf0*/  FFMA.FTZ R107, R2, R107, -R13 ;  /* 0x0000006b026b7223 */ /* 0x000fc2000001080d */
[C-C-:B------:R-:W-:Y:S01]  /*fc00*/  FFMA.FTZ R110, R2.reuse, R110, -R13.reuse ;  /* 0x0000006e026e7223 */ /* 0x140fe2000001080d */
[----:B------:R-:W-:-:S01]  /*fc10*/  FFMA.FTZ R111, R2, R111, -R13 ;  /* 0x0000006f026f7223 */ /* 0x000fc2000001080d */
[C-C-:B------:R-:W-:Y:S01]  /*fc20*/  FFMA.FTZ R114, R2.reuse, R114, -R13.reuse ;  /* 0x0000007202727223 */ /* 0x140fe2000001080d */
[----:B------:R-:W-:-:S01]  /*fc30*/  FFMA.FTZ R115, R2, R115, -R13 ;  /* 0x0000007302737223 */ /* 0x000fc2000001080d */
[C-C-:B------:R-:W-:Y:S01]  /*fc40*/  FFMA.FTZ R118, R2.reuse, R118, -R13.reuse ;  /* 0x0000007602767223 */ /* 0x140fe2000001080d */
[----:B------:R-:W-:-:S01]  /*fc50*/  FFMA.FTZ R119, R2, R119, -R13 ;  /* 0x0000007702777223 */ /* 0x000fc2000001080d */
[----:B------:R-:W3:Y:S01]  /*fc60*/  MUFU.EX2 R123, R123 ;  /* 0x0000007b007b7308 */ /* 0x000ee20000000800 */
[----:B------:R-:W-:-:S01]  /*fc70*/  FFMA.FTZ R90, R2, R90, -R13 ;  /* 0x0000005a025a7223 */ /* 0x000fc2000001080d */
[----:B0-----:R-:W-:Y:S01]  /*fc80*/  FADD.FTZ R19, R109, R19 ;  /* 0x000000136d137221 */ /* 0x001fe20000010000 */
[----:B------:R-:W-:-:S01]  /*fc90*/  FFMA.FTZ R91, R2, R91, -R13 ;  /* 0x0000005b025b7223 */ /* 0x000fc2000001080d */
[C-C-:B------:R-:W-:Y:S01]  /*fca0*/  FFMA.FTZ R94, R2.reuse, R94, -R13.reuse ;  /* 0x0000005e025e7223 */ /* 0x140fe2000001080d */
[----:B------:R-:W-:-:S01]  /*fcb0*/  FFMA.FTZ R95, R2, R95, -R13 ;  /* 0x0000005f025f7223 */ /* 0x000fc2000001080d */
[----:B-1----:R-:W-:Y:S01]  /*fcc0*/  FADD.FTZ R19, R112, R19 ;  /* 0x0000001370137221 */ /* 0x002fe20000010000 */
[----:B------:R-:W-:-:S01]  /*fcd0*/  FFMA.FTZ R98, R2, R98, -R13 ;  /* 0x0000006202627223 */ /* 0x000fc2000001080d */
[----:B------:R-:W0:Y:S01]  /*fce0*/  MUFU.EX2 R126, R126 ;  /* 0x0000007e007e7308 */ /* 0x000e220000000800 */
[----:B--2---:R-:W-:-:S01]  /*fcf0*/  FFMA.FTZ R69, R0, R136, R122 ;  /* 0x0000008800457223 */ /* 0x004fc2000001007a */
[C-C-:B------:R-:W-:Y:S01]  /*fd00*/  FFMA.FTZ R99, R2.reuse, R99, -R13.reuse ;  /* 0x0000006302637223 */ /* 0x140fe2000001080d */
[----:B------:R-:W-:-:S01]  /*fd10*/  FFMA.FTZ R102, R2, R102, -R13 ;  /* 0x0000006602667223 */ /* 0x000fc2000001080d */
[C-C-:B------:R-:W-:Y:S01]  /*fd20*/  FFMA.FTZ R103, R2.reuse, R103, -R13.reuse ;  /* 0x0000006702677223 */ /* 0x140fe2000001080d */
[----:B------:R-:W-:-:S01]  /*fd30*/  FFMA.FTZ R74, R2, R74, -R13 ;  /* 0x0000004a024a7223 */ /* 0x000fc2000001080d */
[C-C-:B------:R-:W-:Y:S01]  /*fd40*/  FFMA.FTZ R75, R2.reuse, R75, -R13.reuse ;  /* 0x0000004b024b7223 */ /* 0x140fe2000001080d */
[----:B------:R-:W-:-:S01]  /*fd50*/  FFMA.FTZ R78, R2, R78, -R13 ;  /* 0x0000004e024e7223 */ /* 0x000fc2000001080d */
[----:B------:R-:W1:Y:S01]  /*fd60*/  MUFU.EX2 R127, R127 ;  /* 0x0000007f007f7308 */ /* 0x000e620000000800 */
[----:B---3--:R-:W-:-:S01]  /*fd70*/  FADD.FTZ R69, R123, R69 ;  /* 0x000000457b457221 */ /* 0x008fc20000010000 */
[C-C-:B------:R-:W-:Y:S01]  /*fd80*/  FFMA.FTZ R79, R2.reuse, R79, -R13.reuse ;  /* 0x0000004f024f7223 */ /* 0x140fe2000001080d */
[----:B------:R-:W-:-:S01]  /*fd90*/  FFMA.FTZ R82, R2, R82, -R13 ;  /* 0x0000005202527223 */ /* 0x000fc2000001080d */
[C-C-:B------:R-:W-:Y:S01]  /*fda0*/  FFMA.FTZ R83, R2.reuse, R83, -R13.reuse ;  /* 0x0000005302537223 */ /* 0x140fe2000001080d */
[----:B------:R-:W-:-:S01]  /*fdb0*/  FFMA.FTZ R86, R2, R86, -R13 ;  /* 0x0000005602567223 */ /* 0x000fc2000001080d */
[C-C-:B------:R-:W-:Y:S01]  /*fdc0*/  FFMA.FTZ R87, R2.reuse, R87, -R13.reuse ;  /* 0x0000005702577223 */ /* 0x140fe2000001080d */
[----:B------:R-:W-:-:S01]  /*fdd0*/  FFMA.FTZ R58, R2, R58, -R13 ;  /* 0x0000003a023a7223 */ /* 0x000fc2000001080d */
[----:B------:R-:W2:Y:S01]  /*fde0*/  MUFU.EX2 R130, R130 ;  /* 0x0000008200827308 */ /* 0x000ea20000000800 */
[----:B0-----:R-:W-:-:S01]  /*fdf0*/  FADD.FTZ R69, R126, R69 ;  /* 0x000000457e457221 */ /* 0x001fc20000010000 */
[C-C-:B------:R-:W-:Y:S01]  /*fe00*/  FFMA.FTZ R59, R2.reuse, R59, -R13.reuse ;  /* 0x0000003b023b7223 */ /* 0x140fe2000001080d */
[----:B------:R-:W-:-:S01]  /*fe10*/  FFMA.FTZ R62, R2, R62, -R13 ;  /* 0x0000003e023e7223 */ /* 0x000fc2000001080d */
[C-C-:B------:R-:W-:Y:S01]  /*fe20*/  FFMA.FTZ R63, R2.reuse, R63, -R13.reuse ;  /* 0x0000003f023f7223 */ /* 0x140fe2000001080d */
[----:B------:R-:W-:-:S01]  /*fe30*/  FFMA.FTZ R66, R2, R66, -R13 ;  /* 0x0000004202427223 */ /* 0x000fc2000001080d */
[C-C-:B------:R-:W-:Y:S01]  /*fe40*/  FFMA.FTZ R67, R2.reuse, R67, -R13.reuse ;  /* 0x0000004302437223 */ /* 0x140fe2000001080d */
[----:B------:R-:W-:-:S01]  /*fe50*/  FFMA.FTZ R70, R2, R70, -R13 ;  /* 0x0000004602467223 */ /* 0x000fc2000001080d */
[----:B------:R-:W0:Y:S01]  /*fe60*/  MUFU.EX2 R131, R131 ;  /* 0x0000008300837308 */ /* 0x000e220000000800 */
[----:B-1----:R-:W-:-:S01]  /*fe70*/  FADD.FTZ R69, R127, R69 ;  /* 0x000000457f457221 */ /* 0x002fc20000010000 */
[----:B------:R-:W-:-:S06]  /*fe80*/  FFMA.FTZ R13, R2, R71, -R13 ;  /* 0x00000047020d7223 */ /* 0x000fcc000001080d */
        /* <DEDUP_REMOVED lines=121> */
[----:B--2---:R-:W-:-:S01]  /*10620*/  FADD.FTZ R69, R70, R69 ;  /* 0x0000004546457221 */ /* 0x004fc20000010000 */
[----:B0-----:R-:W-:-:S03]  /*10630*/  FADD.FTZ R71, R11, R19 ;  /* 0x000000130b477221 */ /* 0x001fc60000010000 */
[----:B-1----:R-:W-:-:S05]  /*10640*/  FADD.FTZ R19, R13, R69 ;  /* 0x000000450d137221 */ /* 0x002fca0000010000 */
[----:B------:R0:W-:Y:S04]  /*10650*/  STL [R1+0x4], R19 ;  /* 0x0000041301007387 */ /* 0x0001e80000100800 */
[----:B------:R0:W-:Y:S01]  /*10660*/  STL [R1+0x8], R71 ;  /* 0x0000084701007387 */ /* 0x0001e20000100800 */
[----:B------:R-:W-:Y:S05]  /*10670*/  @!P0 BRA `(.L_x_1182) ;  /* 0x0000000000048947 */ /* 0x000fea0003800000 */
[----:B------:R-:W-:Y:S01]  /*10680*/  BPT.TRAP 0x1 ;  /* 0x000000040000795c */ /* 0x000fe20000300000 */
.L_x_1182:
[----:B0-----:R-:W2:Y:S01]  /*10690*/  LDL R19, [R1+0x40] ;  /* 0x0000400001137983 */ /* 0x001ea20000100800 */
[----:B------:R-:W-:-:S03]  /*106a0*/  VIADD R20, R20, 0x13260 ;  /* 0x0001326014147836 */ /* 0x000fc60000000000 */
[----:B------:R-:W3:Y:S02]  /*106b0*/  LDL R69, [R1] ;  /* 0x0000000001457983 */ /* 0x000ee40000100800 */
[----:B--2---:R-:W-:Y:S02]  /*106c0*/  PRMT R20, R19, 0x654, R20 ;  /* 0x0000065413147816 */ /* 0x004fe40000000014 */
[----:B------:R-:W2:Y:S01]  /*106d0*/  LDL R19, [R1+0x34] ;  /* 0x0000340001137983 */ /* 0x000ea20000100800 */
[----:B------:R-:W-:Y:S01]  /*106e0*/  F2FP.SATFINITE.E4M3.F32.PACK_AB_MERGE_C R124, R125, R124, RZ ;  /* 0x0000007c7d7c723e */ /* 0x000fe200048070ff */
[----:B------:R1:W-:Y:S01]  /*106f0*/  SYNCS.ARRIVE.TRANS64.RED.A1T0 RZ, [R20+URZ], RZ ;  /* 0x000000ff14ff79a7 */ /* 0x0003e2000810043f */
[----:B------:R-:W-:Y:S02]  /*10700*/  F2FP.SATFINITE.E4M3.F32.PACK_AB_MERGE_C R126, R127, R126, RZ ;  /* 0x0000007e7f7e723e */ /* 0x000fe400048070ff */
[----:B------:R-:W-:Y:S02]  /*10710*/  F2FP.SATFINITE.E4M3.F32.PACK_AB_MERGE_C R132, R133, R132, RZ ;  /* 0x000000848584723e */ /* 0x000fe400048070ff */
[----:B------:R-:W-:-:S02]  /*10720*/  F2FP.SATFINITE.E4M3.F32.PACK_AB_MERGE_C R134, R135, R134, RZ ;  /* 0x000000868786723e */ /* 0x000fc400048070ff */
[----:B------:R-:W-:Y:S02]  /*10730*/  F2FP.SATFINITE.E4M3.F32.PACK_AB_MERGE_C R108, R109, R108, RZ ;  /* 0x0000006c6d6c723e */ /* 0x000fe400048070ff */
[----:B------:R-:W-:Y:S02]  /*10740*/  F2FP.SATFINITE.E4M3.F32.PACK_AB_MERGE_C R110, R111, R110, RZ ;  /* 0x0000006e6f6e723e */ /* 0x000fe400048070ff */
[----:B------:R-:W-:Y:S02]  /*10750*/  F2FP.SATFINITE.E4M3.F32.PACK_AB_MERGE_C R116, R117, R116, RZ ;  /* 0x000000747574723e */ /* 0x000fe400048070ff */
        /* <DEDUP_REMOVED lines=46> */
[----:B------:R-:W-:Y:S01]  /*10a40*/  IMAD.MOV.U32 R0, RZ, RZ, R12 ;  /* 0x000000ffff007224 */ /* 0x000fe200078e000c */
[----:B------:R-:W-:Y:S01]  /*10a50*/  F2FP.SATFINITE.E4M3.F32.PACK_AB_MERGE_C R153, R123, R122, R126 ;  /* 0x0000007a7b99723e */ /* 0x000fe2000480707e */
[----:B------:R-:W-:Y:S01]  /*10a60*/  IMAD.MOV.U32 R3, RZ, RZ, R10 ;  /* 0x000000ffff037224 */ /* 0x000fe200078e000a */
[----:B------:R-:W-:Y:S01]  /*10a70*/  F2FP.SATFINITE.E4M3.F32.PACK_AB_MERGE_C R154, R129, R128, R132 ;  /* 0x00000080819a723e */ /* 0x000fe20004807084 */
[----:B---3--:R-:W-:Y:S01]  /*10a80*/  IMAD.MOV.U32 R156, RZ, RZ, R69 ;  /* 0x000000ffff9c7224 */ /* 0x008fe200078e0045 */
        /* <DEDUP_REMOVED lines=17> */
[C---:B--2---:R-:W-:Y:S01]  /*10ba0*/  ISETP.GT.AND P1, PT, R8.reuse, R19, PT ;  /* 0x000000130800720c */ /* 0x044fe20003f24270 */
[----:B------:R-:W-:Y:S02]  /*10bb0*/  VIADD R8, R8, 0xffffffff ;  /* 0xffffffff08087836 */ /* 0x000fe40000000000 */
[----:B------:R-:W-:-:S10]  /*10bc0*/  IMAD.MOV.U32 R19, RZ, RZ, R14 ;  /* 0x000000ffff137224 */ /* 0x000fd400078e000e */
[----:B-1----:R-:W-:Y:S05]  /*10bd0*/  @P1 BRA `(.L_x_1183) ;  /* 0xffffffbc00581947 */ /* 0x002fea000383ffff */
[----:B------:R-:W-:Y:S05]  /*10be0*/  BSYNC B0 ;  /* 0x0000000000007941 */ /* 0x000fea0003800000 */
.L_x_1163:
[----:B------:R-:W-:Y:S02]  /*10bf0*/  IMAD.MOV.U32 R0, RZ, RZ, R12 ;  /* 0x000000ffff007224 */ /* 0x000fe400078e000c */
[----:B------:R-:W-:Y:S02]  /*10c00*/  IMAD.MOV.U32 R3, RZ, RZ, R10 ;  /* 0x000000ffff037224 */ /* 0x000fe400078e000a */
[----:B------:R-:W-:Y:S02]  /*10c10*/  IMAD.MOV.U32 R19, RZ, RZ, R14 ;  /* 0x000000ffff137224 */ /* 0x000fe400078e000e */
[----:B------:R-:W-:-:S07]  /*10c20*/  IMAD.MOV.U32 R156, RZ, RZ, R69 ;  /* 0x000000ffff9c7224 */ /* 0x000fce00078e0045 */
.L_x_1162:
[----:B------:R-:W-:Y:S05]  /*10c30*/  BSYNC B1 ;  /* 0x0000000000017941 */ /* 0x000fea0003800000 */
.L_x_1161:
[----:B------:R-:W2:Y:S01]  /*10c40*/  LDL R15, [R1+0x38] ;  /* 0x00003800010f7983 */ /* 0x000ea20000100800 */
[----:B------:R-:W0:Y:S01]  /*10c50*/  LDC R14, c[0x0][0x9e4] ;  /* 0x00027900ff0e7b82 */ /* 0x000e220000000800 */
[----:B------:R-:W-:Y:S02]  /*10c60*/  LOP3.LUT R17, R17, 0xffffffef, RZ, 0xc0, !PT ;  /* 0xffffffef11117812 */ /* 0x000fe400078ec0ff */
[----:B0-----:R-:W-:-:S13]  /*10c70*/  ISETP.GE.AND P1, PT, R14, 0x1, PT ;  /* 0x000000010e00780c */ /* 0x001fda0003f26270 */
[----:B------:R-:W-:Y:S01]  /*10c80*/  @P1 LOP3.LUT R17, R17, 0x10, RZ, 0xfc, !PT ;  /* 0x0000001011111812 */ /* 0x000fe200078efcff */
[----:B--2---:R-:W-:Y:S01]  /*10c90*/  IMAD.IADD R9, R15, 0x1, -R9 ;  /* 0x000000010f097824 */ /* 0x004fe200078e0a09 */
        /* <DEDUP_REMOVED lines=9> */
[----:B------:R-:W-:-:S05]  /*10d30*/  LOP3.LUT R15, RZ, R11, RZ, 0x33, !PT ;  /* 0x0000000bff0f7212 */ /* 0x000fca00078e33ff */
[----:B------:R0:W-:Y:S01]  /*10d40*/  STL [R1+0x38], R15 ;  /* 0x0000380f01007387 */ /* 0x0001e20000100800 */
[----:B------:R-:W-:Y:S05]  /*10d50*/  BRA `(.L_x_1187) ;  /* 0x0000000000187947 */ /* 0x000fea0003800000 */
.L_x_1186:
[----:B------:R-:W-:Y:S01]  /*10d60*/  ISETP.NE.AND P1, PT, R14, 0x1, PT ;  /* 0x000000010e00780c */ /* 0x000fe20003f25270 */
[----:B------:R-:W-:-:S12]  /*10d70*/  IMAD.MOV.U32 R12, RZ, RZ, R15 ;  /* 0x000000ffff0c7224 */ /* 0x000fd800078e000f */
[----:B------:R-:W0:Y:S02]  /*10d80*/  @P1 LDC.64 R10, c[0x0][0x9e8] ;  /* 0x00027a00ff0a1b82 */ /* 0x000e240000000a00 */
[----:B0-----:R-:W-:-:S05]  /*10d90*/  @P1 IMAD.HI.U32 R10, R12, R10, RZ ;  /* 0x0000000a0c0a1227 */ /* 0x001fca00078e00ff */
[----:B------:R-:W-:-:S05]  /*10da0*/  @P1 SHF.R.U32.HI R12, RZ, R11, R10 ;  /* 0x0000000bff0c1219 */ /* 0x000fca000001160a */
[----:B------:R1:W-:Y:S02]  /*10db0*/  @P1 STL [R1+0x38], R12 ;  /* 0x0000380c01001387 */ /* 0x0003e40000100800 */
.L_x_1187:
[----:B------:R-:W-:Y:S05]  /*10dc0*/  BSYNC B0 ;  /* 0x0000000000007941 */ /* 0x000fea0003800000 */
.L_x_1185:
[----:B------:R-:W2:Y:S02]  /*10dd0*/  LDL.LU R10, [R1+0x38] ;  /* 0x00003800010a7983 */ /* 0x000ea40000300800 */
[----:B--2---:R-:W-:-:S05]  /*10de0*/  IMAD R10, R10, R14, RZ ;  /* 0x0000000e0a0a7224 */ /* 0x004fca00078e02ff */
[----:B------:R-:W-:-:S07]  /*10df0*/  VIMNMX R9, R9, R10, !PT ;  /* 0x0000000a09097248 */ /* 0x000fce0007fe0100 */
.L_x_1184:
[----:B------:R-:W2:Y:S01]  /*10e00*/  LDL R11, [R1+0x4c] ;  /* 0x00004c00010b7983 */ /* 0x000ea20000100800 */
[----:B------:R-:W-:Y:S01]  /*10e10*/  VIADD R9, R9, 0x9f ;  /* 0x0000009f09097836 */ /* 0x000fe20000000000 */
[----:B------:R-:W-:Y:S03]  /*10e20*/  BSSY B0, `(.L_x_1188) ;  /* 0x000025e000007945 */ /* 0x000fe60003800000 */
[----:B------:R-:W-:-:S05]  /*10e30*/  IMAD.HI R9, R9, 0x66666667, RZ ;  /* 0x6666666709097827 */ /* 0x000fca00078e02ff */
[----:B------:R-:W-:-:S04]  /*10e40*/  SHF.R.U32.HI R10, RZ, 0x1f, R9 ;  /* 0x0000001fff0a7819 */ /* 0x000fc80000011609 */
[----:B------:R-:W-:-:S04]  /*10e50*/  LEA.HI.SX32 R10, R9, R10, 0x1a ;  /* 0x0000000a090a7211 */ /* 0x000fc800078fd2ff */
[----:B--2---:R-:W-:-:S04]  /*10e60*/  VIMNMX R11, R11, R10, !PT ;  /* 0x0000000a0b0b7248 */ /* 0x004fc80007fe0100 */
[----:B------:R-:W-:Y:S01]  /*10e70*/  ISETP.GE.AND P1, PT, R8, R11, PT ;  /* 0x0000000b0800720c */ /* 0x000fe20003f26270 */
[----:B------:R2:W-:-:S12]  /*10e80*/  STL [R1], R11 ;  /* 0x0000000b01007387 */ /* 0x0005d80000100800 */
[----:B--2---:R-:W-:Y:S05]  /*10e90*/  @!P1 BRA `(.L_x_1189) ;  /* 0x0000002400589947 */ /* 0x004fea0003800000 */
[----:B------:R-:W-:Y:S01]  /*10ea0*/  BSSY B1, `(.L_x_1190) ;  /* 0x0000254000017945 */ /* 0x000fe20003800000 */
[----:B------:R-:W-:Y:S02]  /*10eb0*/  IMAD.MOV.U32 R14, RZ, RZ, R8 ;  /* 0x000000ffff0e7224 */ /* 0x000fe400078e0008 */
[----:B------:R-:W-:Y:S02]  /*10ec0*/  IMAD.MOV.U32 R11, RZ, RZ, R0 ;  /* 0x000000ffff0b7224 */ /* 0x000fe400078e0000 */
[----:B------:R-:W-:Y:S02]  /*10ed0*/  IMAD.MOV.U32 R10, RZ, RZ, R3 ;  /* 0x000000ffff0a7224 */ /* 0x000fe400078e0003 */
[----:B------:R-:W-:Y:S02]  /*10ee0*/  IMAD.MOV.U32 R9, RZ, RZ, R156 ;  /* 0x000000ffff097224 */ /* 0x000fe400078e009c */
[----:B------:R-:W-:-:S07]  /*10ef0*/  IMAD.MOV.U32 R8, RZ, RZ, R19 ;  /* 0x000000ffff087224 */ /* 0x000fce00078e0013 */
.L_x_1202:
[----:B------:R-:W-:-:S05]  /*10f00*/  VIADD R19, R8, 0x1 ;  /* 0x0000000108137836 */ /* 0x000fca0000000000 */
[----:B------:R-:W-:-:S04]  /*10f10*/  ISETP.NE.AND P1, PT, R19, 0x2, PT ;  /* 0x000000021300780c */ /* 0x000fc80003f25270 */
[----:B------:R-:W-:Y:S02]  /*10f20*/  SEL R156, RZ, 0x1, P1 ;  /* 0x00000001ff9c7807 */ /* 0x000fe40000800000 */
[----:B------:R-:W-:Y:S02]  /*10f30*/  SEL R19, R19, RZ, P1 ;  /* 0x000000ff13137207 */ /* 0x000fe40000800000 */
[----:B------:R-:W-:Y:S01]  /*10f40*/  LOP3.LUT R156, R9, R156, RZ, 0x3c, !PT ;  /* 0x0000009c099c7212 */ /* 0x000fe200078e3cff */
[----:B------:R-:W-:Y:S06]  /*10f50*/  @!P0 BRA `(.L_x_1191) ;  /* 0x0000000000048947 */ /* 0x000fec0003800000 */
[----:B------:R-:W-:Y:S01]  /*10f60*/  BPT.TRAP 0x1 ;  /* 0x000000040000795c */ /* 0x000fe20000300000 */
.L_x_1191:
[----:B------:R-:W-:Y:S01]  /*10f70*/  IMAD R0, R19, 0x8, R18 ;  /* 0x0000000813007824 */ /* 0x000fe200078e0212 */
[----:B------:R-:W-:-:S04]  /*10f80*/  SHF.L.U32 R3, R156, 0x1f, RZ ;  /* 0x0000001f9c037819 */ /* 0x000fc800000006ff */
[----:B------:R2:W3:Y:S01]  /*10f90*/  SYNCS.PHASECHK.TRANS64.TRYWAIT P1, [R0+URZ+0x13230], R3 ;  /* 0x01323003000075a7 */ /* 0x0004e2000802017f */
[----:B------:R-:W-:Y:S05]  /*10fa0*/  @!P0 BRA `(.L_x_1192) ;  /* 0x0000000000048947 */ /* 0x000fea0003800000 */
[----:B------:R-:W-:Y:S01]  /*10fb0*/  BPT.TRAP 0x1 ;  /* 0x000000040000795c */ /* 0x000fe20000300000 */
.L_x_1192:
[----:B-1----:R-:W0:Y:S01]  /*10fc0*/  LDL R12, [R1+0x2c] ;  /* 0x00002c00010c7983 */ /* 0x002e220000100800 */
[----:B------:R-:W-:Y:S01]  /*10fd0*/  BSSY B2, `(.L_x_1193) ;  /* 0x0000007000027945 */ /* 0x000fe20003800000 */
[----:B0-----:R-:W-:-:S04]  /*10fe0*/  IMAD R15, R19, 0x280, R12 ;  /* 0x00000280130f7824 */ /* 0x001fc800078e020c */
[C---:B------:R-:W-:Y:S02]  /*10ff0*/  VIADD R20, R15.reuse, 0x80 ;  /* 0x000000800f147836 */ /* 0x040fe40000000000 */
[----:B------:R-:W-:Y:S01]  /*11000*/  VIADD R56, R15, 0x100 ;  /* 0x000001000f387836 */ /* 0x000fe20000000000 */
[----:B---3--:R-:W-:Y:S06]  /*11010*/  @P1 BRA `(.L_x_1194) ;  /* 0x0000000000081947 */ /* 0x008fec0003800000 */
[----:B------:R-:W0:Y:S02]  /*11020*/  SYNCS.PHASECHK.TRANS64.TRYWAIT P1, [R0+URZ+0x13230], R3 ;  /* 0x01323003000075a7 */ /* 0x000e24000802017f */
[----:B0-----:R-:W-:Y:S05]  /*11030*/  @!P1 BRA `(.L_x_1195) ;  /* 0x000000f000449947 */ /* 0x001fea0003800000 */
.L_x_1194:
[----:B------:R-:W-:Y:S05]  /*11040*/  BSYNC B2 ;  /* 0x0000000000027941 */ /* 0x000fea0003800000 */
.L_x_1193:
        /* <DEDUP_REMOVED lines=10> */
[----:B------:R-:W-:Y:S01]  /*110f0*/  VIADD R20, R15, 0x180 ;  /* 0x000001800f147836 */ /* 0x000fe20000000000 */
        /* <DEDUP_REMOVED lines=76> */
.L_x_1196:
[----:B0-2---:R-:W-:Y:S01]  /*115c0*/  SHF.L.U32 R0, R9, 0x1f, RZ ;  /* 0x0000001f09007819 */ /* 0x005fe200000006ff */
[----:B------:R-:W-:-:S04]  /*115d0*/  IMAD R15, R8, 0x8, R18 ;  /* 0x00000008080f7824 */ /* 0x000fc800078e0212 */
[----:B------:R0:W1:Y:S01]  /*115e0*/  SYNCS.PHASECHK.TRANS64.TRYWAIT P1, [R15+URZ+0x13250], R0 ;  /* 0x013250000f0075a7 */ /* 0x000062000802017f */
[----:B------:R-:W-:Y:S05]  /*115f0*/  @!P0 BRA `(.L_x_1197) ;  /* 0x0000000000048947 */ /* 0x000fea0003800000 */
[----:B------:R-:W-:Y:S01]  /*11600*/  BPT.TRAP 0x1 ;  /* 0x000000040000795c */ /* 0x000fe20000300000 */
.L_x_1197:
[----:B------:R-:W-:Y:S04]  /*11610*/  BSSY B2, `(.L_x_1198) ;  /* 0x0000004000027945 */ /* 0x000fe80003800000 */
[----:B-1----:R-:W-:Y:S05]  /*11620*/  @P1 BRA `(.L_x_1199) ;  /* 0x0000000000081947 */ /* 0x002fea0003800000 */
[----:B------:R-:W1:Y:S02]  /*11630*/  SYNCS.PHASECHK.TRANS64.TRYWAIT P1, [R15+URZ+0x13250], R0 ;  /* 0x013250000f0075a7 */ /* 0x000e64000802017f */
[----:B-1----:R-:W-:Y:S05]  /*11640*/  @!P1 BRA `(.L_x_1200) ;  /* 0x000000e800d49947 */ /* 0x002fea0003800000 */
.L_x_1199:
[----:B------:R-:W-:Y:S05]  /*11650*/  BSYNC B2 ;  /* 0x0000000000027941 */ /* 0x000fea0003800000 */
.L_x_1198:
[----:B01----:R-:W-:Y:S01]  /*11660*/  VIADD R0, R18, 0x1000 ;  /* 0x0000100012007836 */ /* 0x003fe20000000000 */
[----:B------:R-:W-:Y:S01]  /*11670*/  WARPGROUP.ARRIVE ;  /* 0x00000000000079c5 */ /* 0x000fe20000000000 */
[----:B------:R-:W-:-:S03]  /*11680*/  IMAD.MOV.U32 R9, RZ, RZ, -0x3ffffff0 ;  /* 0xc0000010ff097424 */ /* 0x000fc600078e00ff */
[----:B------:R-:W-:Y:S02]  /*11690*/  SHF.R.U32.HI R0, RZ, 0x4, R0 ;  /* 0x00000004ff007819 */ /* 0x000fe40000011600 */
[----:B------:R-:W-:Y:S02]  /*116a0*/  R2UR UR7, R9 ;  /* 0x00000000090772ca */ /* 0x000fe400000e0000 */
[----:B------:R-:W-:-:S04]  /*116b0*/  LOP3.LUT R0, R0, 0x3fff, RZ, 0xc0, !PT ;  /* 0x00003fff00007812 */ /* 0x000fc800078ec0ff */
[----:B------:R-:W-:-:S05]  /*116c0*/  LOP3.LUT R0, R0, 0x10000, RZ, 0xfc, !PT ;  /* 0x0001000000007812 */ /* 0x000fca00078efcff */
[----:B------:R-:W-:-:S05]  /*116d0*/  IMAD R8, R8, 0x280, R0 ;  /* 0x0000028008087824 */ /* 0x000fca00078e0200 */
[----:B------:R-:W-:-:S13]  /*116e0*/  R2UR UR6, R8 ;  /* 0x00000000080672ca */ /* 0x000fda00000e0000 */
[----:B------:R-:W-:Y:S01]  /*116f0*/  QGMMA.64x64x32.F32.E4M3.E4M3 R24, R152, gdesc[UR4], R24, gsb0 ;  /* 0x00e0000498187df3 */ /* 0x000fe20008000818 */
[----:B------:R-:W-:-:S04]  /*11700*/  FMNMX.FTZ R0, R120, R10, !PT ;  /* 0x0000000a78007209 */ /* 0x000fc80007810000 */
[----:B------:R-:W-:-:S04]  /*11710*/  FMNMX.FTZ R0, R121, R0, !PT ;  /* 0x0000000079007209 */ /* 0x000fc80007810000 */
[----:B------:R-:W-:Y:S02]  /*11720*/  FMNMX.FTZ R9, R124, R0, !PT ;  /* 0x000000007c097209 */ /* 0x000fe40007810000 */
[----:B------:R-:W-:-:S04]  /*11730*/  FMNMX.FTZ R0, R122, R11, !PT ;  /* 0x0000000b7a007209 */ /* 0x000fc80007810000 */
[----:B------:R-:W-:Y:S02]  /*11740*/  FMNMX.FTZ R0, R123, R0, !PT ;  /* 0x000000007b007209 */ /* 0x000fe40007810000 */
[----:B------:R-:W-:Y:S02]  /*11750*/  FMNMX.FTZ R9, R125, R9, !PT ;  /* 0x000000097d097209 */ /* 0x000fe40007810000 */
[----:B------:R-:W-:Y:S01]  /*11760*/  FMNMX.FTZ R0, R126, R0, !PT ;  /* 0x000000007e007209 */ /* 0x000fe20007810000 */
[----:B------:R-:W-:Y:S02]  /*11770*/  WARPGROUP.DEPBAR.LE gsb0, 0x0 ;  /* 0x00008000000079c5 */ /* 0x000fe40000010000 */
[----:B------:R-:W2:Y:S04]  /*11780*/  LDL.LU R154, [R1+0x8] ;  /* 0x00000800019a7983 */ /* 0x000ea80000300800 */
[----:B------:R-:W3:Y:S01]  /*11790*/  LDL.LU R155, [R1+0x4] ;  /* 0x00000400019b7983 */ /* 0x000ee20000300800 */
[----:B------:R-:W-:Y:S01]  /*117a0*/  FMNMX.FTZ R0, R127, R0, !PT ;  /* 0x000000007f007209 */ /* 0x000fe20007810000 */
[----:B------:R-:W-:Y:S01]  /*117b0*/  VIADD R12, R8, 0x80 ;  /* 0x00000080080c7836 */ /* 0x000fe20000000000 */
[----:B------:R-:W-:Y:S01]  /*117c0*/  FMNMX.FTZ R9, R128, R9, !PT ;  /* 0x0000000980097209 */ /* 0x000fe20007810000 */
[----:B------:R-:W-:Y:S01]  /*117d0*/  IMAD.MOV.U32 R13, RZ, RZ, -0x3ffffff0 ;  /* 0xc0000010ff0d7424 */ /* 0x000fe200078e00ff */
[----:B------:R-:W-:Y:S01]  /*117e0*/  FMNMX.FTZ R0, R130, R0, !PT ;  /* 0x0000000082007209 */ /* 0x000fe20007810000 */
[----:B------:R-:W-:Y:S01]  /*117f0*/  WARPGROUP.ARRIVE ;  /* 0x00000000000079c5 */ /* 0x000fe20000000000 */
        /* <DEDUP_REMOVED lines=39> */
[----:B------:R-:W-:Y:S01]  /*11a70*/  R2UR UR6, R12 ;  /* 0x000000000c0672ca */ /* 0x000fe200000e0000 */
[----:B------:R-:W-:Y:S01]  /*11a80*/  VIADD R12, R8, 0x100 ;  /* 0x00000100080c7836 */ /* 0x000fe20000000000 */
[----:B------:R-:W-:Y:S01]  /*11a90*/  R2UR UR7, R13 ;  /* 0x000000000d0772ca */ /* 0x000fe200000e0000 */
[----:B------:R-:W-:Y:S01]  /*11aa0*/  IMAD.MOV.U32 R13, RZ, RZ, -0x3ffffff0 ;  /* 0xc0000010ff0d7424 */ /* 0x000fe200078e00ff */
[----:B------:R-:W-:Y:S02]  /*11ab0*/  FMNMX.FTZ R0, R74, R0, !PT ;  /* 0x000000004a007209 */ /* 0x000fe40007810000 */
[----:B------:R-:W-:-:S02]  /*11ac0*/  FMNMX.FTZ R9, R73, R9, !PT ;  /* 0x0000000949097209 */ /* 0x000fc40007810000 */
[----:B------:R-:W-:Y:S02]  /*11ad0*/  FMNMX.FTZ R0, R75, R0, !PT ;  /* 0x000000004b007209 */ /* 0x000fe40007810000 */
[----:B------:R-:W-:Y:S02]  /*11ae0*/  FMNMX.FTZ R9, R76, R9, !PT ;  /* 0x000000094c097209 */ /* 0x000fe40007810000 */
[----:B------:R-:W-:Y:S02]  /*11af0*/  FMNMX.FTZ R0, R78, R0, !PT ;  /* 0x000000004e007209 */ /* 0x000fe40007810000 */
[----:B------:R-:W-:Y:S01]  /*11b00*/  FMNMX.FTZ R9, R77, R9, !PT ;  /* 0x000000094d097209 */ /* 0x000fe20007810000 */
[----:B------:R-:W-:Y:S01]  /*11b10*/  QGMMA.64x64x32.F32.E4M3.E4M3 R24, R148, gdesc[UR4], R24, gsb0 ;  /* 0x00e0000494187df3 */ /* 0x000fe20008000818 */
        /* <DEDUP_REMOVED lines=25> */
[----:B------:R-:W-:-:S02]  /*11cb0*/  R2UR UR6, R12 ;  /* 0x000000000c0672ca */ /* 0x000fc400000e0000 */
[----:B------:R-:W0:Y:S01]  /*11cc0*/  SHFL.BFLY PT, R12, R9, 0x2, 0x1f ;  /* 0x0c401f00090c7f89 */ /* 0x000e2200000e0000 */
[----:B------:R-:W-:Y:S01]  /*11cd0*/  R2UR UR7, R13 ;  /* 0x000000000d0772ca */ /* 0x000fe200000e0000 */
[----:B------:R-:W-:Y:S02]  /*11ce0*/  IMAD.MOV.U32 R13, RZ, RZ, -0x3ffffff0 ;  /* 0xc0000010ff0d7424 */ /* 0x000fe400078e00ff */
[----:B------:R-:W1:Y:S01]  /*11cf0*/  SHFL.BFLY PT, R3, R0, 0x2, 0x1f ;  /* 0x0c401f0000037f89 */ /* 0x000e6200000e0000 */
[----:B0-----:R-:W-:Y:S01]  /*11d00*/  FMNMX.FTZ R9, R9, R12, !PT ;  /* 0x0000000c09097209 */ /* 0x001fe20007810000 */
[----:B------:R-:W-:Y:S02]  /*11d10*/  WARPGROUP.DEPBAR.LE gsb0, 0x0 ;  /* 0x00008000000079c5 */ /* 0x000fe40000010000 */
[----:B------:R-:W-:Y:S01]  /*11d20*/  WARPGROUP.ARRIVE ;  /* 0x00000000000079c5 */ /* 0x000fe20000000000 */
[----:B------:R-:W-:Y:S01]  /*11d30*/  VIADD R12, R8, 0x180 ;  /* 0x00000180080c7836 */ /* 0x000fe20000000000 */
[----:B-1----:R-:W-:-:S02]  /*11d40*/  FMNMX.FTZ R0, R0, R3, !PT ;  /* 0x0000000300007209 */ /* 0x002fc40007810000 */
[----:B------:R-:W0:Y:S02]  /*11d50*/  SHFL.BFLY PT, R3, R9, 0x1, 0x1f ;  /* 0x0c201f0009037f89 */ /* 0x000e2400000e0000 */
[----:B------:R-:W-:Y:S01]  /*11d60*/  QGMMA.64x64x32.F32.E4M3.E4M3 R24, R144, gdesc[UR4], R24, gsb0 ;  /* 0x00e0000490187df3 */ /* 0x000fe20008000818 */
[----:B------:R-:W-:Y:S02]  /*11d70*/  R2UR UR6, R12 ;  /* 0x000000000c0672ca */ /* 0x000fe400000e0000 */
[----:B------:R-:W1:Y:S01]  /*11d80*/  SHFL.BFLY PT, R12, R0, 0x1, 0x1f ;  /* 0x0c201f00000c7f89 */ /* 0x000e6200000e0000 */
[----:B------:R-:W-:Y:S02]  /*11d90*/  R2UR UR7, R13 ;  /* 0x000000000d0772ca */ /* 0x000fe400000e0000 */
[----:B0-----:R-:W-:Y:S02]  /*11da0*/  FMNMX.FTZ R3, R9, R3, !PT ;  /* 0x0000000309037209 */ /* 0x001fe40007810000 */
[----:B-1----:R-:W-:-:S03]  /*11db0*/  FMNMX.FTZ R0, R0, R12, !PT ;  /* 0x0000000c00007209 */ /* 0x002fc60007810000 */
[----:B------:R-:W-:Y:S02]  /*11dc0*/  FADD.FTZ R10, -R3, R10 ;  /* 0x0000000a030a7221 */ /* 0x000fe40000010100 */
[----:B------:R-:W-:-:S01]  /*11dd0*/  FADD.FTZ R9, -R0, R11 ;  /* 0x0000000b00097221 */ /* 0x000fc20000010100 */
[C---:B------:R-:W-:Y:S01]  /*11de0*/  FFMA.FTZ R11, R2.reuse, R3, -8 ;  /* 0xc1000000020b7423 */ /* 0x040fe20000010003 */
[C---:B------:R-:W-:Y:S02]  /*11df0*/  FMUL.FTZ R10, R2.reuse, R10 ;  /* 0x0000000a020a7220 */ /* 0x040fe40000410000 */
[C---:B------:R-:W-:Y:S01]  /*11e00*/  FMUL.FTZ R9, R2.reuse, R9 ;  /* 0x0000000902097220 */ /* 0x040fe20000410000 */
        /* <DEDUP_REMOVED lines=39> */
[C---:B------:R-:W-:Y:S01]  /*12080*/  FFMA.FTZ R11, R2.reuse, R69, -R11 ;  /* 0x00000045020b7223 */ /* 0x040fe2000001080b */
[----:B------:R-:W-:-:S01]  /*12090*/  FFMA.FTZ R69, R2, R0, -8 ;  /* 0xc100000002457423 */ /* 0x000fc20000010000 */
[----:B------:R-:W-:Y:S01]  /*120a0*/  MUFU.EX2 R9, R9 ;  /* 0x0000000900097308 */ /* 0x000fe20000000800 */
[----:B------:R-:W-:-:S02]  /*120b0*/  WARPGROUP.DEPBAR.LE gsb0, 0x0 ;  /* 0x00008000000079c5 */ /* 0x000fc40000010000 */
[C-C-:B------:R-:W-:Y:S01]  /*120c0*/  FFMA.FTZ R122, R2.reuse, R122, -R69.reuse ;  /* 0x0000007a027a7223 */ /* 0x140fe20000010845 */
[----:B------:R-:W-:-:S01]  /*120d0*/  FFMA.FTZ R123, R2, R123, -R69 ;  /* 0x0000007b027b7223 */ /* 0x000fc20000010845 */
[C-C-:B------:R-:W-:Y:S01]  /*120e0*/  FFMA.FTZ R126, R2.reuse, R126, -R69.reuse ;  /* 0x0000007e027e7223 */ /* 0x140fe20000010845 */
[----:B------:R-:W-:-:S01]  /*120f0*/  FFMA.FTZ R127, R2, R127, -R69 ;  /* 0x0000007f027f7223 */ /* 0x000fc20000010845 */
[----:B------:R-:W-:Y:S01]  /*12100*/  WARPGROUP.ARRIVE ;  /* 0x00000000000079c5 */ /* 0x000fe20000000000 */
[----:B------:R-:W-:Y:S01]  /*12110*/  MUFU.EX2 R10, R10 ;  /* 0x0000000a000a7308 */ /* 0x000fe20000000800 */
[----:B------:R-:W-:-:S01]  /*12120*/  FFMA.FTZ R130, R2, R130, -R69 ;  /* 0x0000008202827223 */ /* 0x000fc20000010845 */
[----:B------:R-:W-:Y:S02]  /*12130*/  IMAD.MOV.U32 R57, RZ, RZ, -0x3ffffff0 ;  /* 0xc0000010ff397424 */ /* 0x000fe400078e00ff */
[----:B------:R-:W-:-:S01]  /*12140*/  FFMA.FTZ R131, R2, R131, -R69 ;  /* 0x0000008302837223 */ /* 0x000fc20000010845 */
[----:B------:R-:W-:Y:S01]  /*12150*/  VIADD R56, R8, 0x200 ;  /* 0x0000020008387836 */ /* 0x000fe20000000000 */
[----:B------:R-:W-:Y:S01]  /*12160*/  QGMMA.64x64x32.F32.E4M3.E4M3 R24, R140, gdesc[UR4], R24, gsb0 ;  /* 0x00e000048c187df3 */ /* 0x000fe20008000818 */
[----:B------:R-:W-:-:S01]  /*12170*/  FFMA.FTZ R8, R2, R99, -R69 ;  /* 0x0000006302087223 */ /* 0x000fc20000010845 */
[----:B------:R-:W-:Y:S01]  /*12180*/  R2UR UR7, R57 ;  /* 0x00000000390772ca */ /* 0x000fe200000e0000 */
[----:B------:R-:W3:Y:S01]  /*12190*/  MUFU.EX2 R122, R122 ;  /* 0x0000007a007a7308 */ /* 0x000ee20000000800 */
[----:B------:R-:W-:-:S01]  /*121a0*/  FFMA.FTZ R132, R2, R134, -R69 ;  /* 0x0000008602847223 */ /* 0x000fc20000010845 */
[--C-:B------:R-:W-:Y:S01]  /*121b0*/  FFMA.FTZ R133, R2, R135, -R69.reuse ;  /* 0x0000008702857223 */ /* 0x100fe20000010845 */
[----:B------:R-:W-:Y:S01]  /*121c0*/  R2UR UR6, R56 ;  /* 0x00000000380672ca */ /* 0x000fe200000e0000 */
        /* <DEDUP_REMOVED lines=16> */
[----:B---3--:R-:W-:Y:S01]  /*122d0*/  FFMA.FTZ R99, R9, R155, R122 ;  /* 0x0000009b09637223 */ /* 0x008fe2000001007a */
[----:B------:R-:W-:-:S01]  /*122e0*/  FFMA.FTZ R103, R2, R103, -R69 ;  /* 0x0000006702677223 */ /* 0x000fc20000010845 */
[C-C-:B------:R-:W-:Y:S01]  /*122f0*/  FFMA.FTZ R74, R2.reuse, R74, -R69.reuse ;  /* 0x0000004a024a7223 */ /* 0x140fe20000010845 */
[----:B------:R-:W-:-:S01]  /*12300*/  FFMA.FTZ R75, R2, R75, -R69 ;  /* 0x0000004b024b7223 */ /* 0x000fc20000010845 */
[----:B------:R-:W1:Y:S01]  /*12310*/  MUFU.EX2 R13, R13 ;  /* 0x0000000d000d7308 */ /* 0x000e620000000800 */
[----:B--2---:R-:W-:-:S01]  /*12320*/  FFMA.FTZ R57, R10, R154, R12 ;  /* 0x0000009a0a397223 */ /* 0x004fc2000001000c */
        /* <DEDUP_REMOVED lines=12> */
[----:B------:R-:W0:Y:S01]  /*123f0*/  S2R R155, SR_TID.X ;  /* 0x00000000009b7919 */ /* 0x000e220000002100 */
[----:B------:R-:W-:-:S01]  /*12400*/  FFMA.FTZ R66, R2, R66, -R69 ;  /* 0x0000004202427223 */ /* 0x000fc20000010845 */
[----:B------:R-:W3:Y:S01]  /*12410*/  MUFU.EX2 R20, R20 ;  /* 0x0000001400147308 */ /* 0x000ee20000000800 */
[----:B-1----:R-:W-:-:S01]  /*12420*/  FADD.FTZ R57, R13, R57 ;  /* 0x000000390d397221 */ /* 0x002fc20000010000 */
[C-C-:B------:R-:W-:Y:S01]  /*12430*/  FFMA.FTZ R67, R2.reuse, R67, -R69.reuse ;  /* 0x0000004302437223 */ /* 0x140fe20000010845 */
[----:B------:R-:W-:-:S01]  /*12440*/  FFMA.FTZ R70, R2, R70, -R69 ;  /* 0x0000004602467223 */ /* 0x000fc20000010845 */
[----:B------:R-:W-:-:S04]  /*12450*/  FFMA.FTZ R69, R2, R71, -R69 ;  /* 0x0000004702457223 */ /* 0x000fc80000010845 */
[----:B------:R-:W1:Y:S01]  /*12460*/  MUFU.EX2 R127, R127 ;  /* 0x0000007f007f7308 */ /* 0x000e620000000800 */
[----:B--2---:R-:W-:-:S07]  /*12470*/  FADD.FTZ R99, R126, R99 ;  /* 0x000000637e637221 */ /* 0x004fce0000010000 */
[----:B------:R-:W2:Y:S01]  /*12480*/  MUFU.EX2 R21, R21 ;  /* 0x0000001500157308 */ /* 0x000ea20000000800 */
[----:B---3--:R-:W-:-:S07]  /*12490*/  FADD.FTZ R102, R20, R57 ;  /* 0x0000003914667221 */ /* 0x008fce0000010000 */
[----:B------:R-:W3:Y:S01]  /*124a0*/  MUFU.EX2 R130, R130 ;  /* 0x0000008200827308 */ /* 0x000ee20000000800 */
[----:B-1----:R-:W-:-:S01]  /*124b0*/  FADD.FTZ R99, R127, R99 ;  /* 0x000000637f637221 */ /* 0x002fc20000010000 */
[----:B0-----:R-:W-:-:S06]  /*124c0*/  LOP3.LUT R134, R155, 0x7f, RZ, 0xc0, !PT ;  /* 0x0000007f9b867812 */ /* 0x001fcc00078ec0ff */
[----:B------:R-:W0:Y:S01]  /*124d0*/  MUFU.EX2 R120, R120 ;  /* 0x0000007800787308 */ /* 0x000e220000000800 */
[----:B--2---:R-:W-:-:S01]  /*124e0*/  FADD.FTZ R102, R21, R102 ;  /* 0x0000006615667221 */ /* 0x004fc20000010000 */
[----:B------:R-:W-:Y:S01]  /*124f0*/  ISETP.NE.AND P1, PT, R134, RZ, PT ;  /* 0x000000ff8600720c */ /* 0x000fe20003f25270 */
[----:B------:R-:W-:Y:S02]  /*12500*/  WARPGROUP.DEPBAR.LE gsb0, 0x0 ;  /* 0x00008000000079c5 */ /* 0x000fe40000010000 */
[----:B------:R-:W-:-:S03]  /*12510*/  WARPGROUP.ARRIVE ;  /* 0x00000000000079c5 */ /* 0x000fc60000000000 */
[----:B------:R-:W1:Y:S01]  /*12520*/  MUFU.EX2 R131, R131 ;  /* 0x0000008300837308 */ /* 0x000e620000000800 */
[----:B---3--:R-:W-:-:S02]  /*12530*/  FADD.FTZ R99, R130, R99 ;  /* 0x0000006382637221 */ /* 0x008fc40000010000 */
[----:B------:R-:W-:Y:S05]  /*12540*/  QGMMA.64x64x32.F32.E4M3.E4M3 R24, R136, gdesc[UR4], R24, gsb0 ;  /* 0x00e0000488187df3 */ /* 0x000fea0008000818 */
        /* <DEDUP_REMOVED lines=20> */
[----:B------:R-:W-:-:S06]  /*12690*/  WARPGROUP.DEPBAR.LE gsb0, 0x0 ;  /* 0x00008000000079c5 */ /* 0x000fcc0000010000 */
        /* <DEDUP_REMOVED lines=50> */
[----:B------:R1:W3:Y:S01]  /*129c0*/  MUFU.EX2 R57, R103 ;  /* 0x0000006700397308 */ /* 0x0002e20000000800 */
[----:B--2---:R-:W-:-:S07]  /*129d0*/  FADD.FTZ R99, R56, R99 ;  /* 0x0000006338637221 */ /* 0x004fce0000010000 */
[----:B------:R-:W2:Y:S01]  /*129e0*/  MUFU.EX2 R101, R101 ;  /* 0x0000006500657308 */ /* 0x000ea20000000800 */
[----:B0-----:R-:W-:-:S01]  /*129f0*/  FADD.FTZ R102, R100, R102 ;  /* 0x0000006664667221 */ /* 0x001fc20000010000 */
[----:B-1----:R-:W-:-:S04]  /*12a00*/  @!P1 IMAD R103, R19, 0x8, R18 ;  /* 0x0000000813679824 */ /* 0x002fc800078e0212 */
[----:B------:R-:W-:Y:S02]  /*12a10*/  @!P1 VIADD R103, R103, 0x13240 ;  /* 0x0001324067679836 */ /* 0x000fe40000000000 */
[----:B------:R-:W0:Y:S01]  /*12a20*/  MUFU.EX2 R74, R74 ;  /* 0x0000004a004a7308 */ /* 0x000e220000000800 */
[----:B---3--:R-:W-:-:S02]  /*12a30*/  FADD.FTZ R99, R57, R99 ;  /* 0x0000006339637221 */ /* 0x008fc40000010000 */
[----:B------:R-:W-:-:S04]  /*12a40*/  @!P1 PRMT R103, RZ, 0x654, R103 ;  /* 0x00000654ff679816 */ /* 0x000fc80000000067 */
[----:B------:R1:W-:Y:S01]  /*12a50*/  @!P1 SYNCS.ARRIVE.TRANS64.RED.A1T0 RZ, [R103+URZ], RZ ;  /* 0x000000ff67ff99a7 */ /* 0x0003e2000810043f */
[----:B------:R-:W3:Y:S01]  /*12a60*/  MUFU.EX2 R72, R72 ;  /* 0x0000004800487308 */ /* 0x000ee20000000800 */
[----:B--2---:R-:W-:-:S07]  /*12a70*/  FADD.FTZ R102, R101, R102 ;  /* 0x0000006665667221 */ /* 0x004fce0000010000 */
[----:B------:R-:W2:Y:S01]  /*12a80*/  MUFU.EX2 R75, R75 ;  /* 0x0000004b004b7308 */ /* 0x000ea20000000800 */
[----:B0-----:R-:W-:-:S07]  /*12a90*/  FADD.FTZ R99, R74, R99 ;  /* 0x000000634a637221 */ /* 0x001fce0000010000 */
[----:B------:R-:W0:Y:S01]  /*12aa0*/  MUFU.EX2 R73, R73 ;  /* 0x0000004900497308 */ /* 0x000e220000000800 */
[----:B---3--:R-:W-:-:S07]  /*12ab0*/  FADD.FTZ R102, R72, R102 ;  /* 0x0000006648667221 */ /* 0x008fce0000010000 */
        /* <DEDUP_REMOVED lines=55> */
[----:B--2---:R-:W-:-:S01]  /*12e30*/  FADD.FTZ R102, R68, R102 ;  /* 0x0000006644667221 */ /* 0x004fc20000010000 */
[----:B0-----:R-:W-:-:S05]  /*12e40*/  FADD.FTZ R71, R69, R99 ;  /* 0x0000006345477221 */ /* 0x001fca0000010000 */
[----:B------:R1:W-:Y:S01]  /*12e50*/  STL [R1+0x4], R71 ;  /* 0x0000044701007387 */ /* 0x0003e20000100800 */
[----:B---3--:R-:W-:-:S05]  /*12e60*/  FADD.FTZ R102, R11, R102 ;  /* 0x000000660b667221 */ /* 0x008fca0000010000 */
[----:B------:R1:W-:Y:S01]  /*12e70*/  STL [R1+0x8], R102 ;  /* 0x0000086601007387 */ /* 0x0003e20000100800 */
[----:B------:R-:W-:Y:S05]  /*12e80*/  @!P0 BRA `(.L_x_1201) ;  /* 0x0000000000048947 */ /* 0x000fea0003800000 */
[----:B------:R-:W-:Y:S01]  /*12e90*/  BPT.TRAP 0x1 ;  /* 0x000000040000795c */ /* 0x000fe20000300000 */
.L_x_1201:
[----:B------:R-:W-:Y:S01]  /*12ea0*/  F2FP.SATFINITE.E4M3.F32.PACK_AB_MERGE_C R57, R57, R56, RZ ;  /* 0x000000383939723e */ /* 0x000fe200048070ff */
[----:B-1----:R-:W2:Y:S01]  /*12eb0*/  LDL R71, [R1+0x40] ;  /* 0x0000400001477983 */ /* 0x002ea20000100800 */
[----:B------:R-:W-:Y:S01]  /*12ec0*/  VIADD R15, R15, 0x13260 ;  /* 0x000132600f0f7836 */ /* 0x000fe20000000000 */
[----:B------:R-:W-:Y:S02]  /*12ed0*/  F2FP.SATFINITE.E4M3.F32.PACK_AB_MERGE_C R11, R11, R68, RZ ;  /* 0x000000440b0b723e */ /* 0x000fe400048070ff */
[----:B------:R-:W-:Y:S02]  /*12ee0*/  F2FP.SATFINITE.E4M3.F32.PACK_AB_MERGE_C R147, R8, R98, R57 ;  /* 0x000000620893723e */ /* 0x000fe40004807039 */
[----:B------:R-:W3:Y:S01]  /*12ef0*/  LDL R8, [R1] ;  /* 0x0000000001087983 */ /* 0x000ee20000100800 */
        /* <DEDUP_REMOVED lines=18> */
[----:B------:R-:W-:Y:S01]  /*13020*/  FMUL.FTZ R24, R24, R10 ;  /* 0x0000000a18187220 */ /* 0x000fe20000410000 */
        /* <DEDUP_REMOVED lines=53> */
[----:B--2---:R-:W-:-:S04]  /*13380*/  PRMT R15, R71, 0x654, R15 ;  /* 0x00000654470f7816 */ /* 0x004fc8000000000f */
[----:B------:R2:W-:Y:S01]  /*13390*/  SYNCS.ARRIVE.TRANS64.RED.A1T0 RZ, [R15+URZ], RZ ;  /* 0x000000ff0fff79a7 */ /* 0x0005e2000810043f */
[C---:B---3--:R-:W-:Y:S01]  /*133a0*/  ISETP.GT.AND P1, PT, R14.reuse, R8, PT ;  /* 0x000000080e00720c */ /* 0x048fe20003f24270 */
[----:B------:R-:W-:Y:S02]  /*133b0*/  VIADD R14, R14, 0xffffffff ;  /* 0xffffffff0e0e7836 */ /* 0x000fe40000000000 */
[----:B------:R-:W-:-:S10]  /*133c0*/  IMAD.MOV.U32 R8, RZ, RZ, R19 ;  /* 0x000000ffff087224 */ /* 0x000fd400078e0013 */
[----:B--2---:R-:W-:Y:S05]  /*133d0*/  @P1 BRA `(.L_x_1202) ;  /* 0xffffffd800c81947 */ /* 0x004fea000383ffff */
[----:B------:R-:W-:Y:S05]  /*133e0*/  BSYNC B1 ;  /* 0x0000000000017941 */ /* 0x000fea0003800000 */
.L_x_1190:
[----:B------:R-:W-:-:S07]  /*133f0*/  IMAD.MOV.U32 R8, RZ, RZ, R14 ;  /* 0x000000ffff087224 */ /* 0x000fce00078e000e */
.L_x_1189:
[----:B------:R-:W-:Y:S05]  /*13400*/  BSYNC B0 ;  /* 0x0000000000007941 */ /* 0x000fea0003800000 */
.L_x_1188:
[----:B------:R-:W2:Y:S01]  /*13410*/  LDL R9, [R1+0x4c] ;  /* 0x00004c0001097983 */ /* 0x000ea20000100800 */
[----:B------:R-:W-:Y:S01]  /*13420*/  BSSY B0, `(.L_x_1203) ;  /* 0x000043b000007945 */ /* 0x000fe20003800000 */
[----:B--2---:R-:W-:-:S13]  /*13430*/  ISETP.GE.AND P1, PT, R8, R9, PT ;  /* 0x000000090800720c */ /* 0x004fda0003f26270 */
[----:B------:R-:W-:Y:S05]  /*13440*/  @!P1 BRA `(.L_x_1204) ;  /* 0x0000004000e09947 */ /* 0x000fea0003800000 */
[----:B-1----:R-:W2:Y:S04]  /*13450*/  LDL R12, [R1+0x30] ;  /* 0x00003000010c7983 */ /* 0x002ea80000100800 */
[----:B------:R-:W2:Y:S04]  /*13460*/  LDL R11, [R1+0x44] ;  /* 0x00004400010b7983 */ /* 0x000ea80000100800 */
[----:B------:R-:W3:Y:S04]  /*13470*/  LDL R9, [R1+0x24] ;  /* 0x0000240001097983 */ /* 0x000ee80000100800 */
[----:B------:R-:W4:Y:S01]  /*13480*/  LDL R10, [R1+0x20] ;  /* 0x00002000010a7983 */ /* 0x000f220000100800 */
[----:B------:R-:W-:-:S02]  /*13490*/  IMAD.MOV.U32 R21, RZ, RZ, R0 ;  /* 0x000000ffff157224 */ /* 0x000fc400078e0000 */
[----:B------:R-:W-:Y:S02]  /*134a0*/  IMAD.MOV.U32 R20, RZ, RZ, R3 ;  /* 0x000000ffff147224 */ /* 0x000fe400078e0003 */
[----:B--2---:R-:W-:Y:S02]  /*134b0*/  IMAD.IADD R14, R11, 0x1, -R12 ;  /* 0x000000010b0e7824 */ /* 0x004fe400078e0a0c */
[----:B------:R-:W-:Y:S02]  /*134c0*/  IMAD.MOV.U32 R11, RZ, RZ, R156 ;  /* 0x000000ffff0b7224 */ /* 0x000fe400078e009c */
[--C-:B---3--:R-:W-:Y:S02]  /*134d0*/  IMAD.IADD R9, R9, 0x1, R14.reuse ;  /* 0x0000000109097824 */ /* 0x108fe400078e020e */
[----:B----4-:R-:W-:-:S03]  /*134e0*/  IMAD.IADD R14, R10, 0x1, R14 ;  /* 0x000000010a0e7824 */ /* 0x010fc600078e020e */
[----:B------:R-:W-:Y:S01]  /*134f0*/  LOP3.LUT R3, RZ, R9, RZ, 0x33, !PT ;  /* 0x00000009ff037212 */ /* 0x000fe200078e33ff */
[----:B------:R-:W-:Y:S01]  /*13500*/  IMAD.MOV.U32 R10, RZ, RZ, R19 ;  /* 0x000000ffff0a7224 */ /* 0x000fe200078e0013 */
[----:B------:R-:W-:-:S05]  /*13510*/  LOP3.LUT R0, RZ, R14, RZ, 0x33, !PT ;  /* 0x0000000eff007212 */ /* 0x000fca00078e33ff */
[----:B------:R1:W-:Y:S04]  /*13520*/  STL [R1], R0 ;  /* 0x0000000001007387 */ /* 0x0003e80000100800 */
[----:B------:R1:W-:Y:S02]  /*13530*/  STL [R1+0x14], R3 ;  /* 0x0000140301007387 */ /* 0x0003e40000100800 */
.L_x_1224:
[----:B------:R-:W-:-:S04]  /*13540*/  ISETP.NE.AND P1, PT, R10, 0x1, PT ;  /* 0x000000010a00780c */ /* 0x000fc80003f25270 */
[----:B------:R-:W-:-:S04]  /*13550*/  SEL R156, RZ, 0x1, P1 ;  /* 0x00000001ff9c7807 */ /* 0x000fc80000800000 */
[----:B------:R-:W-:Y:S01]  /*13560*/  LOP3.LUT R156, R11, R156, RZ, 0x3c, !PT ;  /* 0x0000009c0b9c7212 */ /* 0x000fe200078e3cff */
[----:B------:R-:W-:Y:S06]  /*13570*/  @!P0 BRA `(.L_x_1205) ;  /* 0x0000000000048947 */ /* 0x000fec0003800000 */
[----:B------:R-:W-:Y:S01]  /*13580*/  BPT.TRAP 0x1 ;  /* 0x000000040000795c */ /* 0x000fe20000300000 */
.L_x_1205:
[----:B------:R-:W-:Y:S01]  /*13590*/  VIADD R19, R10, 0x1 ;  /* 0x000000010a137836 */ /* 0x000fe20000000000 */
[----:B-1----:R-:W-:-:S04]  /*135a0*/  SHF.L.U32 R3, R156, 0x1f, RZ ;  /* 0x0000001f9c037819 */ /* 0x002fc800000006ff */
[----:B------:R-:W-:-:S04]  /*135b0*/  ISETP.NE.AND P1, PT, R19, 0x2, PT ;  /* 0x000000021300780c */ /* 0x000fc80003f25270 */
[----:B------:R-:W-:-:S05]  /*135c0*/  SEL R19, R19, RZ, P1 ;  /* 0x000000ff13137207 */ /* 0x000fca0000800000 */
[----:B------:R-:W-:-:S04]  /*135d0*/  IMAD R0, R19, 0x8, R18 ;  /* 0x0000000813007824 */ /* 0x000fc800078e0212 */
[----:B------:R1:W2:Y:S01]  /*135e0*/  SYNCS.PHASECHK.TRANS64.TRYWAIT P1, [R0+URZ+0x13230], R3 ;  /* 0x01323003000075a7 */ /* 0x0002a2000802017f */
[----:B------:R-:W-:Y:S05]  /*135f0*/  @!P0 BRA `(.L_x_1206) ;  /* 0x0000000000048947 */ /* 0x000fea0003800000 */
[----:B------:R-:W-:Y:S01]  /*13600*/  BPT.TRAP 0x1 ;  /* 0x000000040000795c */ /* 0x000fe20000300000 */
.L_x_1206:
[----:B------:R-:W0:Y:S01]  /*13610*/  LDL R12, [R1+0x2c] ;  /* 0x00002c00010c7983 */ /* 0x000e220000100800 */
[----:B------:R-:W-:Y:S01]  /*13620*/  BSSY B1, `(.L_x_1207) ;  /* 0x0000007000017945 */ /* 0x000fe20003800000 */
[----:B0-----:R-:W-:-:S04]  /*13630*/  IMAD R15, R19, 0x280, R12 ;  /* 0x00000280130f7824 */ /* 0x001fc800078e020c */
[C---:B------:R-:W-:Y:S02]  /*13640*/  VIADD R56, R15.reuse, 0x80 ;  /* 0x000000800f387836 */ /* 0x040fe40000000000 */
[----:B------:R-:W-:Y:S01]  /*13650*/  VIADD R58, R15, 0x100 ;  /* 0x000001000f3a7836 */ /* 0x000fe20000000000 */
[----:B--2---:R-:W-:Y:S06]  /*13660*/  @P1 BRA `(.L_x_1208) ;  /* 0x0000000000081947 */ /* 0x004fec0003800000 */
[----:B------:R-:W0:Y:S02]  /*13670*/  SYNCS.PHASECHK.TRANS64.TRYWAIT P1, [R0+URZ+0x13230], R3 ;  /* 0x01323003000075a7 */ /* 0x000e24000802017f */
[----:B0-----:R-:W-:Y:S05]  /*13680*/  @!P1 BRA `(.L_x_1209) ;  /* 0x000000c800d89947 */ /* 0x001fea0003800000 */
.L_x_1208:
[----:B------:R-:W-:Y:S05]  /*13690*/  BSYNC B1 ;  /* 0x0000000000017941 */ /* 0x000fea0003800000 */
.L_x_1207:
        /* <DEDUP_REMOVED lines=87> */
.L_x_1210:
[----:B01----:R-:W-:Y:S01]  /*13c10*/  SHF.L.U32 R3, R11, 0x1f, RZ ;  /* 0x0000001f0b037819 */ /* 0x003fe200000006ff */
[----:B------:R-:W-:-:S04]  /*13c20*/  IMAD R15, R10, 0x8, R18 ;  /* 0x000000080a0f7824 */ /* 0x000fc800078e0212 */
[----:B------:R0:W1:Y:S01]  /*13c30*/  SYNCS.PHASECHK.TRANS64.TRYWAIT P1, [R15+URZ+0x13250], R3 ;  /* 0x013250030f0075a7 */ /* 0x000062000802017f */
[----:B------:R-:W-:Y:S05]  /*13c40*/  @!P0 BRA `(.L_x_1211) ;  /* 0x0000000000048947 */ /* 0x000fea0003800000 */
[----:B------:R-:W-:Y:S01]  /*13c50*/  BPT.TRAP 0x1 ;  /* 0x000000040000795c */ /* 0x000fe20000300000 */
.L_x_1211:
[----:B------:R-:W-:Y:S04]  /*13c60*/  BSSY B1, `(.L_x_1212) ;  /* 0x0000004000017945 */ /* 0x000fe80003800000 */
[----:B-1----:R-:W-:Y:S05]  /*13c70*/  @P1 BRA `(.L_x_1213) ;  /* 0x0000000000081947 */ /* 0x002fea0003800000 */
[----:B------:R-:W1:Y:S02]  /*13c80*/  SYNCS.PHASECHK.TRANS64.TRYWAIT P1, [R15+URZ+0x13250], R3 ;  /* 0x013250030f0075a7 */ /* 0x000e64000802017f */
[----:B-1----:R-:W-:Y:S05]  /*13c90*/  @!P1 BRA `(.L_x_1214) ;  /* 0x000000c400689947 */ /* 0x002fea0003800000 */
.L_x_1213:
[----:B------:R-:W-:Y:S05]  /*13ca0*/  BSYNC B1 ;  /* 0x0000000000017941 */ /* 0x000fea0003800000 */
.L_x_1212:
[----:B------:R-:W-:Y:S01]  /*13cb0*/  VIADD R11, R18, 0x1000 ;  /* 0x00001000120b7836 */ /* 0x000fe20000000000 */
[----:B01----:R-:W2:Y:S01]  /*13cc0*/  LDL R3, [R1+0x44] ;  /* 0x0000440001037983 */ /* 0x003ea20000100800 */
[----:B------:R-:W-:-:S03]  /*13cd0*/  WARPGROUP.ARRIVE ;  /* 0x00000000000079c5 */ /* 0x000fc60000000000 */
[----:B------:R-:W-:-:S04]  /*13ce0*/  SHF.R.U32.HI R11, RZ, 0x4, R11 ;  /* 0x00000004ff0b7819 */ /* 0x000fc8000001160b */
[----:B------:R-:W-:-:S04]  /*13cf0*/  LOP3.LUT R11, R11, 0x3fff, RZ, 0xc0, !PT ;  /* 0x00003fff0b0b7812 */ /* 0x000fc800078ec0ff */
[----:B------:R-:W-:-:S05]  /*13d00*/  LOP3.LUT R11, R11, 0x10000, RZ, 0xfc, !PT ;  /* 0x000100000b0b7812 */ /* 0x000fca00078efcff */
[----:B------:R-:W-:Y:S02]  /*13d10*/  IMAD R10, R10, 0x280, R11 ;  /* 0x000002800a0a7824 */ /* 0x000fe400078e020b */
[----:B------:R-:W-:-:S03]  /*13d20*/  IMAD.MOV.U32 R11, RZ, RZ, -0x3ffffff0 ;  /* 0xc0000010ff0b7424 */ /* 0x000fc600078e00ff */
[----:B------:R-:W-:Y:S02]  /*13d30*/  R2UR UR6, R10 ;  /* 0x000000000a0672ca */ /* 0x000fe400000e0000 */
[----:B------:R-:W-:-:S13]  /*13d40*/  R2UR UR7, R11 ;  /* 0x000000000b0772ca */ /* 0x000fda00000e0000 */
        /* <DEDUP_REMOVED lines=8> */
[----:B------:R-:W-:Y:S01]  /*13dd0*/  WARPGROUP.ARRIVE ;  /* 0x00000000000079c5 */ /* 0x000fe20000000000 */
[----:B------:R-:W3:Y:S04]  /*13de0*/  LDL R155, [R1+0x30] ;  /* 0x00003000019b7983 */ /* 0x000ee80000100800 */
[----:B------:R-:W4:Y:S02]  /*13df0*/  LDL R153, [R1+0x28] ;  /* 0x0000280001997983 */ /* 0x000f240000100800 */
[----:B------:R-:W-:Y:S02]  /*13e00*/  QGMMA.64x64x32.F32.E4M3.E4M3 R24, R148, gdesc[UR4], R24, gsb0 ;  /* 0x00e0000494187df3 */ /* 0x000fe40008000818 */
[----:B------:R-:W5:Y:S01]  /*13e10*/  LDL R154, [R1+0x24] ;  /* 0x00002400019a7983 */ /* 0x000f620000100800 */
[----:B------:R-:W-:Y:S01]  /*13e20*/  R2UR UR6, R12 ;  /* 0x000000000c0672ca */ /* 0x000fe200000e0000 */
[C---:B------:R-:W-:Y:S01]  /*13e30*/  VIADD R12, R10.reuse, 0x180 ;  /* 0x000001800a0c7836 */ /* 0x040fe20000000000 */
[----:B------:R-:W-:Y:S01]  /*13e40*/  R2UR UR7, R13 ;  /* 0x000000000d0772ca */ /* 0x000fe200000e0000 */
[----:B------:R-:W-:Y:S01]  /*13e50*/  IMAD.MOV.U32 R13, RZ, RZ, -0x3ffffff0 ;  /* 0xc0000010ff0d7424 */ /* 0x000fe200078e00ff */
[----:B------:R-:W0:Y:S01]  /*13e60*/  S2R R152, SR_TID.X ;  /* 0x0000000000987919 */ /* 0x000e220000002100 */
[----:B------:R-:W-:Y:S01]  /*13e70*/  VIADD R10, R10, 0x200 ;  /* 0x000002000a0a7836 */ /* 0x000fe20000000000 */
[----:B------:R-:W-:Y:S01]  /*13e80*/  ULOP3.LUT UR4, URZ, UR42, URZ, 0x33, !UPT ;  /* 0x0000002a3f047292 */ /* 0x000fe2000f8e333f */
        /* <DEDUP_REMOVED lines=17> */
[----:B------:R-:W-:Y:S03]  /*13fa0*/  QGMMA.64x64x32.F32.E4M3.E4M3 R24, R136, gdesc[UR4], R24, gsb0 ;  /* 0x00e0000488187df3 */ /* 0x000fe60008000818 */
[----:B------:R-:W-:Y:S02]  /*13fb0*/  WARPGROUP.DEPBAR.LE gsb0, 0x0 ;  /* 0x00008000000079c5 */ /* 0x000fe40000010000 */
[----:B------:R-:W-:Y:S01]  /*13fc0*/  IMAD R137, R8, -0xa0, RZ ;  /* 0xffffff6008897824 */ /* 0x000fe200078e02ff */
[----:B------:R0:W-:Y:S03]  /*13fd0*/  @!P1 SYNCS.ARRIVE.TRANS64.RED.A1T0 RZ, [R0+URZ], RZ ;  /* 0x000000ff00ff99a7 */ /* 0x0001e6000810043f */
[----:B----4-:R-:W-:Y:S01]  /*13fe0*/  IMAD R12, R153, -0x2, R137 ;  /* 0xfffffffe990c7824 */ /* 0x010fe200078e0289 */
[----:B--2---:R-:W-:-:S05]  /*13ff0*/  IADD3 R3, R137, 0x1, R3 ;  /* 0x0000000189037810 */ /* 0x004fca0007ffe003 */
[----:B---3--:R-:W-:Y:S02]  /*14000*/  IMAD.IADD R3, R3, 0x1, -R155 ;  /* 0x0000000103037824 */ /* 0x008fe400078e0a9b */
[----:B------:R-:W1:Y:S02]  /*14010*/  LDC R155, c[0x0][0x9e4] ;  /* 0x00027900ff9b7b82 */ /* 0x000e640000000800 */
[----:B------:R-:W-:-:S04]  /*14020*/  IMAD R13, R153, -0x2, R3 ;  /* 0xfffffffe990d7824 */ /* 0x000fc800078e0203 */
[C---:B------:R-:W-:Y:S02]  /*14030*/  VIADD R136, R13.reuse, UR39 ;  /* 0x000000270d887c36 */ /* 0x040fe40008000000 */
[----:B------:R-:W-:Y:S02]  /*14040*/  VIADD R13, R13, UR4 ;  /* 0x000000040d0d7c36 */ /* 0x000fe40008000000 */
[C---:B-----5:R-:W-:Y:S02]  /*14050*/  IMAD.IADD R3, R154.reuse, 0x1, R136 ;  /* 0x000000019a037824 */ /* 0x060fe400078e0288 */
[----:B0-----:R-:W-:Y:S01]  /*14060*/  IMAD.IADD R0, R154, 0x1, R13 ;  /* 0x000000019a007824 */ /* 0x001fe200078e020d */
[----:B-1----:R-:W-:-:S13]  /*14070*/  ISETP.GE.AND P1, PT, R155, 0x1, PT ;  /* 0x000000019b00780c */ /* 0x002fda0003f26270 */
        /* <DEDUP_REMOVED lines=13> */
.L_x_1217:
[----:B------:R-:W-:-:S05]  /*14150*/  IMAD.U32 R138, RZ, RZ, UR36 ;  /* 0x00000024ff8a7e24 */ /* 0x000fca000f8e00ff */
[----:B------:R-:W-:-:S13]  /*14160*/  ISETP.NE.AND P1, PT, R138, 0x1, PT ;  /* 0x000000018a00780c */ /* 0x000fda0003f25270 */
[----:B------:R-:W0:Y:S02]  /*14170*/  @P1 LDC.64 R10, c[0x0][0x9e8] ;  /* 0x00027a00ff0a1b82 */ /* 0x000e240000000a00 */
[----:B0-----:R-:W-:-:S04]  /*14180*/  @P1 IMAD.HI.U32 R139, R9, R10, RZ ;  /* 0x0000000a098b1227 */ /* 0x001fc800078e00ff */
[----:B------:R-:W-:Y:S01]  /*14190*/  IMAD.MOV.U32 R10, RZ, RZ, R9 ;  /* 0x000000ffff0a7224 */ /* 0x000fe200078e0009 */
[----:B------:R-:W-:-:S07]  /*141a0*/  @P1 SHF.R.U32.HI R10, RZ, R11, R139 ;  /* 0x0000000bff0a1219 */ /* 0x000fce000001168b */
.L_x_1218:
[----:B------:R-:W-:Y:S05]  /*141b0*/  BSYNC B1 ;  /* 0x0000000000017941 */ /* 0x000fea0003800000 */
.L_x_1216:
[----:B------:R-:W-:-:S05]  /*141c0*/  IMAD R10, R10, R138, R12 ;  /* 0x0000008a0a0a7224 */ /* 0x000fca00078e020c */
[----:B------:R-:W-:Y:S02]  /*141d0*/  VIMNMX R0, R0, R10, !PT ;  /* 0x0000000a00007248 */ /* 0x000fe40007fe0100 */
[----:B------:R-:W-:-:S07]  /*141e0*/  VIADDMNMX R3, R10, R138, R3, PT ;  /* 0x0000008a0a037246 */ /* 0x000fce0003800103 */
.L_x_1215:
[C---:B------:R-:W-:Y:S01]  /*141f0*/  ISETP.GE.AND P2, PT, R137.reuse, 0x2, PT ;  /* 0x000000028900780c */ /* 0x040fe20003f46270 */
[----:B------:R-:W2:Y:S01]  /*14200*/  LDL R10, [R1+0x20] ;  /* 0x00002000010a7983 */ /* 0x000ea20000100800 */
[C---:B------:R-:W-:Y:S02]  /*14210*/  ISETP.GE.AND P1, PT, R137.reuse, 0x9, PT ;  /* 0x000000098900780c */ /* 0x040fe40003f26270 */
        /* <DEDUP_REMOVED lines=121> */
[C---:B--2---:R-:W-:Y:S01]  /*149b0*/  IMAD.IADD R136, R10.reuse, 0x1, R136 ;  /* 0x000000010a887824 */ /* 0x044fe200078e0288 */
        /* <DEDUP_REMOVED lines=113> */
[----:B------:R-:W2:Y:S01]  /*150d0*/  LDL R138, [R1] ;  /* 0x00000000018a7983 */ /* 0x000ea20000100800 */
        /* <DEDUP_REMOVED lines=8> */
.L_x_1221:
[----:B------:R-:W-:Y:S02]  /*15160*/  IMAD.U32 R0, RZ, RZ, UR36 ;  /* 0x00000024ff007e24 */ /* 0x000fe4000f8e00ff */
[----:B------:R-:W-:-:S03]  /*15170*/  IMAD.MOV.U32 R3, RZ, RZ, R14 ;  /* 0x000000ffff037224 */ /* 0x000fc600078e000e */
[----:B------:R-:W-:-:S13]  /*15180*/  ISETP.NE.AND P6, PT, R0, 0x1, PT ;  /* 0x000000010000780c */ /* 0x000fda0003fc5270 */
[----:B------:R-:W0:Y:S02]  /*15190*/  @P6 LDC.64 R10, c[0x0][0x9e8] ;  /* 0x00027a00ff0a6b82 */ /* 0x000e240000000a00 */
[----:B0-----:R-:W-:-:S05]  /*151a0*/  @P6 IMAD.HI.U32 R10, R14, R10, RZ ;  /* 0x0000000a0e0a6227 */ /* 0x001fca00078e00ff */
[----:B------:R-:W-:-:S07]  /*151b0*/  @P6 SHF.R.U32.HI R3, RZ, R11, R10 ;  /* 0x0000000bff036219 */ /* 0x000fce000001160a */
.L_x_1222:
[----:B------:R-:W-:Y:S05]  /*151c0*/  BSYNC B1 ;  /* 0x0000000000017941 */ /* 0x000fea0003800000 */
.L_x_1220:
[----:B------:R-:W-:-:S05]  /*151d0*/  IMAD R12, R3, R0, R12 ;  /* 0x00000000030c7224 */ /* 0x000fca00078e020c */
[----:B------:R-:W-:Y:S02]  /*151e0*/  VIMNMX R13, R13, R12, !PT ;  /* 0x0000000c0d0d7248 */ /* 0x000fe40007fe0100 */
[----:B------:R-:W-:-:S07]  /*151f0*/  VIADDMNMX R136, R12, R0, R136, PT ;  /* 0x000000000c887246 */ /* 0x000fce0003800188 */
.L_x_1219:
        /* <DEDUP_REMOVED lines=20> */
[C---:B------:R-:W-:Y:S02]  /*15340*/  ISETP.GT.AND P1, PT, R13.reuse, 0x38, !P1 ;  /* 0x000000380d00780c */ /* 0x040fe40004f24270 */
        /* <DEDUP_REMOVED lines=19> */
[----:B------:R-:W-:Y:S02]  /*15480*/  LOP3.LUT P0, RZ, R16, 0x8000, RZ, 0xc0, !PT ;  /* 0x0000800010ff7812 */ /* 0x000fe4000780c0ff */
        /* <DEDUP_REMOVED lines=44> */
[C---:B------:R-:W-:Y:S02]  /*15750*/  LOP3.LUT P1, RZ, R16.reuse, 0x400, RZ, 0xc0, !PT ;  /* 0x0000040010ff7812 */ /* 0x040fe4000782c0ff */
[----:B------:R-:W-:Y:S02]  /*15760*/  FMNMX.FTZ R0, R89, R0, !PT ;  /* 0x0000000059007209 */ /* 0x000fe40007810000 */
[----:B------:R-:W-:Y:S02]  /*15770*/  ISETP.GT.AND P1, PT, R13, 0x61, !P1 ;  /* 0x000000610d00780c */ /* 0x000fe40004f24270 */
[----:B------:R-:W-:Y:S02]  /*15780*/  LOP3.LUT P4, RZ, R16, 0x100, RZ, 0xc0, !PT ;  /* 0x0000010010ff7812 */ /* 0x000fe4000788c0ff */
        /* <DEDUP_REMOVED lines=8> */
[----:B------:R-:W-:Y:S02]  /*15810*/  LOP3.LUT P3, RZ, R16, 0x80, RZ, 0xc0, !PT ;  /* 0x0000008010ff7812 */ /* 0x000fe4000786c0ff */
[----:B------:R-:W-:Y:S02]  /*15820*/  FSEL R78, R78, -INF , !P1 ;  /* 0xff8000004e4e7808 */ /* 0x000fe40004800000 */
        /* <DEDUP_REMOVED lines=11> */
[----:B------:R-:W-:Y:S02]  /*158e0*/  FMNMX.FTZ R0, R72, R0, !PT ;  /* 0x0000000048007209 */ /* 0x000fe40007810000 */
[----:B------:R-:W-:Y:S02]  /*158f0*/  ISETP.LT.OR P1, PT, R136, 0x72, P1 ;  /* 0x000000728800780c */ /* 0x000fe40000f21670 */
[----:B------:R-:W-:Y:S02]  /*15900*/  LOP3.LUT P0, RZ, R16, 0x20, RZ, 0xc0, !PT ;  /* 0x0000002010ff7812 */ /* 0x000fe4000780c0ff */
        /* <DEDUP_REMOVED lines=11> */
[----:B------:R-:W-:Y:S02]  /*159c0*/  FMNMX.FTZ R0, R81, R0, !PT ;  /* 0x0000000051007209 */ /* 0x000fe40007810000 */
[----:B------:R-:W-:Y:S02]  /*159d0*/  FSEL R123, R123, -INF , !P1 ;  /* 0xff8000007b7b7808 */ /* 0x000fe40004800000 */
[----:B------:R-:W-:-:S02]  /*159e0*/  FMNMX.FTZ R0, R84, R0, !PT ;  /* 0x0000000054007209 */ /* 0x000fc40007810000 */
        /* <DEDUP_REMOVED lines=21> */
[----:B------:R-:W-:Y:S01]  /*15b40*/  LOP3.LUT P1, RZ, R17, 0x8, RZ, 0xc0, !PT ;  /* 0x0000000811ff7812 */ /* 0x000fe2000782c0ff */
[----:B------:R-:W0:Y:S01]  /*15b50*/  SHFL.BFLY PT, R3, R0, 0x2, 0x1f ;  /* 0x0c401f0000037f89 */ /* 0x000e2200000e0000 */
[----:B------:R-:W-:Y:S02]  /*15b60*/  LOP3.LUT P0, RZ, R16, 0x8000000, RZ, 0xc0, !PT ;  /* 0x0800000010ff7812 */ /* 0x000fe4000780c0ff */
[----:B------:R-:W-:-:S02]  /*15b70*/  ISETP.GT.AND P1, PT, R13, 0x11, !P1 ;  /* 0x000000110d00780c */ /* 0x000fc40004f24270 */
[C---:B------:R-:W-:Y:S02]  /*15b80*/  ISETP.GT.AND P0, PT, R13.reuse, 0x80, !P0 ;  /* 0x000000800d00780c */ /* 0x040fe40004704270 */
[C---:B------:R-:W-:Y:S02]  /*15b90*/  ISETP.LT.OR P1, PT, R136.reuse, 0x12, P1 ;  /* 0x000000128800780c */ /* 0x040fe40000f21670 */
[----:B------:R-:W-:Y:S02]  /*15ba0*/  ISETP.GT.AND P5, PT, R13, 0x79, !P5 ;  /* 0x000000790d00780c */ /* 0x000fe40006fa4270 */
[----:B------:R-:W-:Y:S02]  /*15bb0*/  FSEL R131, R131, -INF , !P1 ;  /* 0xff80000083837808 */ /* 0x000fe40004800000 */
[----:B------:R-:W-:Y:S02]  /*15bc0*/  LOP3.LUT P1, RZ, R17, 0x4, RZ, 0xc0, !PT ;  /* 0x0000000411ff7812 */ /* 0x000fe4000782c0ff */
[----:B------:R-:W-:-:S02]  /*15bd0*/  ISETP.LT.OR P5, PT, R136, 0x7a, P5 ;  /* 0x0000007a8800780c */ /* 0x000fc40002fa1670 */
[----:B------:R-:W-:Y:S02]  /*15be0*/  ISETP.GT.AND P1, PT, R13, 0x18, !P1 ;  /* 0x000000180d00780c */ /* 0x000fe40004f24270 */
[----:B------:R-:W-:Y:S02]  /*15bf0*/  FSEL R87, R87, -INF , !P5 ;  /* 0xff80000057577808 */ /* 0x000fe40006800000 */
[----:B------:R-:W-:Y:S02]  /*15c00*/  ISETP.LT.OR P1, PT, R136, 0x19, P1 ;  /* 0x000000198800780c */ /* 0x000fe40000f21670 */
[----:B------:R-:W-:Y:S02]  /*15c10*/  LOP3.LUT P2, RZ, R16, 0x2000000, RZ, 0xc0, !PT ;  /* 0x0200000010ff7812 */ /* 0x000fe4000784c0ff */
[----:B------:R-:W-:Y:S02]  /*15c20*/  FSEL R134, R134, -INF , !P1 ;  /* 0xff80000086867808 */ /* 0x000fe40004800000 */
[----:B0-----:R-:W-:-:S02]  /*15c30*/  FMNMX.FTZ R3, R0, R3, !PT ;  /* 0x0000000300037209 */ /* 0x001fc40007810000 */
[C---:B------:R-:W-:Y:S02]  /*15c40*/  LOP3.LUT P1, RZ, R17.reuse, 0x2, RZ, 0xc0, !PT ;  /* 0x0000000211ff7812 */ /* 0x040fe4000782c0ff */
[----:B------:R-:W-:Y:S01]  /*15c50*/  LOP3.LUT R17, R17, 0xffffff7f, RZ, 0xc0, !PT ;  /* 0xffffff7f11117812 */ /* 0x000fe200078ec0ff */
[----:B------:R-:W0:Y:S01]  /*15c60*/  SHFL.BFLY PT, R0, R3, 0x1, 0x1f ;  /* 0x0c201f0003007f89 */ /* 0x000e2200000e0000 */
[----:B------:R-:W-:Y:S02]  /*15c70*/  ISETP.GT.AND P1, PT, R13, 0x19, !P1 ;  /* 0x000000190d00780c */ /* 0x000fe40004f24270 */
[----:B------:R-:W-:Y:S02]  /*15c80*/  @P0 LOP3.LUT R17, R17, 0x80, RZ, 0xfc, !PT ;  /* 0x0000008011110812 */ /* 0x000fe400078efcff */
[----:B------:R-:W-:Y:S02]  /*15c90*/  ISETP.LT.OR P1, PT, R136, 0x1a, P1 ;  /* 0x0000001a8800780c */ /* 0x000fe40000f21670 */
[----:B------:R-:W-:-:S02]  /*15ca0*/  LOP3.LUT P0, RZ, R16, 0x10000000, RZ, 0xc0, !PT ;  /* 0x1000000010ff7812 */ /* 0x000fc4000780c0ff */
[----:B------:R-:W-:Y:S02]  /*15cb0*/  FSEL R135, R135, -INF , !P1 ;  /* 0xff80000087877808 */ /* 0x000fe40004800000 */
[C---:B------:R-:W-:Y:S02]  /*15cc0*/  LOP3.LUT P1, RZ, R16.reuse, 0x1, RZ, 0xc0, !PT ;  /* 0x0000000110ff7812 */ /* 0x040fe4000782c0ff */
[C---:B------:R-:W-:Y:S02]  /*15cd0*/  ISETP.GT.AND P0, PT, R13.reuse, 0x99, !P0 ;  /* 0x000000990d00780c */ /* 0x040fe40004704270 */
[----:B------:R-:W-:Y:S02]  /*15ce0*/  ISETP.GT.AND P1, PT, R13, RZ, !P1 ;  /* 0x000000ff0d00720c */ /* 0x000fe40004f24270 */
[----:B------:R-:W-:Y:S02]  /*15cf0*/  LOP3.LUT P3, RZ, R16, 0x1000000, RZ, 0xc0, !PT ;  /* 0x0100000010ff7812 */ /* 0x000fe4000786c0ff */
[----:B------:R-:W-:-:S02]  /*15d00*/  ISETP.LT.OR P1, PT, R136, 0x1, P1 ;  /* 0x000000018800780c */ /* 0x000fc40000f21670 */
[----:B------:R-:W-:Y:S02]  /*15d10*/  LOP3.LUT P4, RZ, R16, 0x8, RZ, 0xc0, !PT ;  /* 0x0000000810ff7812 */ /* 0x000fe4000788c0ff */
[----:B------:R-:W-:Y:S02]  /*15d20*/  FSEL R122, R122, -INF , !P1 ;  /* 0xff8000007a7a7808 */ /* 0x000fe40004800000 */
[----:B0-----:R-:W-:Y:S02]  /*15d30*/  FMNMX.FTZ R3, R3, R0, !PT ;  /* 0x0000000003037209 */ /* 0x001fe40007810000 */
[----:B------:R-:W-:Y:S02]  /*15d40*/  FMNMX.FTZ R0, R122, R21, !PT ;  /* 0x000000157a007209 */ /* 0x000fe40007810000 */
[----:B------:R-:W-:Y:S01]  /*15d50*/  LOP3.LUT P5, RZ, R16, 0x4, RZ, 0xc0, !PT ;  /* 0x0000000410ff7812 */ /* 0x000fe200078ac0ff */
[----:B------:R-:W-:-:S01]  /*15d60*/  FFMA.FTZ R11, R2, R3, -8 ;  /* 0xc1000000020b7423 */ /* 0x000fc20000010003 */
        /* <DEDUP_REMOVED lines=11> */
[----:B------:R-:W-:Y:S02]  /*15e20*/  ISETP.LT.OR P0, PT, R136, 0x81, P0 ;  /* 0x000000818800780c */ /* 0x000fe40000701670 */
[----:B------:R-:W-:-:S02]  /*15e30*/  FMNMX.FTZ R0, R135, R0, !PT ;  /* 0x0000000087007209 */ /* 0x000fc40007810000 */
[----:B------:R-:W-:Y:S02]  /*15e40*/  LOP3.LUT R16, R16, 0xfffffff7, RZ, 0xc0, !PT ;  /* 0xfffffff710107812 */ /* 0x000fe400078ec0ff */
[----:B------:R-:W-:Y:S02]  /*15e50*/  FMNMX.FTZ R0, R106, R0, !PT ;  /* 0x000000006a007209 */ /* 0x000fe40007810000 */
[----:B------:R-:W-:Y:S02]  /*15e60*/  ISETP.GT.AND P1, PT, R13, 0x81, !P1 ;  /* 0x000000810d00780c */ /* 0x000fe40004f24270 */
[----:B------:R-:W-:Y:S02]  /*15e70*/  FMNMX.FTZ R0, R107, R0, !PT ;  /* 0x000000006b007209 */ /* 0x000fe40007810000 */
[----:B------:R-:W-:Y:S02]  /*15e80*/  ISETP.GT.AND P2, PT, R13, 0x88, !P2 ;  /* 0x000000880d00780c */ /* 0x000fe40005744270 */
[----:B------:R-:W-:-:S02]  /*15e90*/  FMNMX.FTZ R0, R110, R0, !PT ;  /* 0x000000006e007209 */ /* 0x000fc40007810000 */
[----:B------:R-:W-:Y:S02]  /*15ea0*/  @P0 LOP3.LUT R16, R16, 0x8, RZ, 0xfc, !PT ;  /* 0x0000000810100812 */ /* 0x000fe400078efcff */
[----:B------:R-:W-:Y:S02]  /*15eb0*/  FMNMX.FTZ R0, R111, R0, !PT ;  /* 0x000000006f007209 */ /* 0x000fe40007810000 */
[----:B------:R-:W-:Y:S02]  /*15ec0*/  ISETP.LT.OR P0, PT, R136, 0x82, P1 ;  /* 0x000000828800780c */ /* 0x000fe40000f01670 */
[----:B------:R-:W-:Y:S02]  /*15ed0*/  FMNMX.FTZ R0, R114, R0, !PT ;  /* 0x0000000072007209 */ /* 0x000fe40007810000 */
[----:B------:R-:W-:Y:S02]  /*15ee0*/  LOP3.LUT P1, RZ, R16, 0x2, RZ, 0xc0, !PT ;  /* 0x0000000210ff7812 */ /* 0x000fe4000782c0ff */
[----:B------:R-:W-:-:S02]  /*15ef0*/  FMNMX.FTZ R0, R115, R0, !PT ;  /* 0x0000000073007209 */ /* 0x000fc40007810000 */
[----:B------:R-:W-:Y:S02]  /*15f00*/  LOP3.LUT R16, R16, 0xfffffffb, RZ, 0xc0, !PT ;  /* 0xfffffffb10107812 */ /* 0x000fe400078ec0ff */
[----:B------:R-:W-:Y:S02]  /*15f10*/  FMNMX.FTZ R0, R118, R0, !PT ;  /* 0x0000000076007209 */ /* 0x000fe40007810000 */
[----:B------:R-:W-:Y:S02]  /*15f20*/  LOP3.LUT R17, R17, 0xffffffbf, RZ, 0xc0, !PT ;  /* 0xffffffbf11117812 */ /* 0x000fe400078ec0ff */
[----:B------:R-:W-:Y:S02]  /*15f30*/  FMNMX.FTZ R0, R119, R0, !PT ;  /* 0x0000000077007209 */ /* 0x000fe40007810000 */
[----:B------:R-:W-:Y:S02]  /*15f40*/  @P0 LOP3.LUT R16, R16, 0x4, RZ, 0xfc, !PT ;  /* 0x0000000410100812 */ /* 0x000fe400078efcff */
[----:B------:R-:W-:-:S02]  /*15f50*/  FMNMX.FTZ R0, R90, R0, !PT ;  /* 0x000000005a007209 */ /* 0x000fc40007810000 */
[----:B------:R-:W-:Y:S02]  /*15f60*/  ISETP.LT.OR P0, PT, R136, 0x89, P2 ;  /* 0x000000898800780c */ /* 0x000fe40001701670 */
[----:B------:R-:W-:Y:S02]  /*15f70*/  FMNMX.FTZ R0, R91, R0, !PT ;  /* 0x000000005b007209 */ /* 0x000fe40007810000 */
[C---:B------:R-:W-:Y:S02]  /*15f80*/  FSETP.NEU.FTZ.AND P2, PT, R3.reuse, -INF , PT ;  /* 0xff8000000300780b */ /* 0x040fe40003f5d000 */
[----:B------:R-:W-:Y:S02]  /*15f90*/  FMNMX.FTZ R0, R94, R0, !PT ;  /* 0x000000005e007209 */ /* 0x000fe40007810000 */
[----:B------:R-:W-:Y:S02]  /*15fa0*/  FSEL R10, R3, RZ, P2 ;  /* 0x000000ff030a7208 */ /* 0x000fe40001000000 */
[----:B------:R-:W-:-:S02]  /*15fb0*/  FMNMX.FTZ R0, R95, R0, !PT ;  /* 0x000000005f007209 */ /* 0x000fc40007810000 */
[----:B------:R-:W-:Y:S01]  /*15fc0*/  FSEL R11, R11, RZ, P2 ;  /* 0x000000ff0b0b7208 */ /* 0x000fe20001000000 */
[----:B------:R-:W-:Y:S01]  /*15fd0*/  FADD.FTZ R10, -R10, R20 ;  /* 0x000000140a0a7221 */ /* 0x000fe20000010100 */
[----:B------:R-:W-:Y:S02]  /*15fe0*/  FMNMX.FTZ R0, R98, R0, !PT ;  /* 0x0000000062007209 */ /* 0x000fe40007810000 */
[----:B------:R-:W-:Y:S01]  /*15ff0*/  @P0 LOP3.LUT R17, R17, 0x40, RZ, 0xfc, !PT ;  /* 0x0000004011110812 */ /* 0x000fe200078efcff */
[----:B------:R-:W-:-:S01]  /*16000*/  FFMA.FTZ R120, R2, R120, -R11 ;  /* 0x0000007802787223 */ /* 0x000fc2000001080b */
[----:B------:R-:W-:Y:S01]  /*16010*/  FMNMX.FTZ R0, R99, R0, !PT ;  /* 0x0000000063007209 */ /* 0x000fe20007810000 */
[----:B------:R-:W-:Y:S01]  /*16020*/  FMUL.FTZ R10, R2, R10 ;  /* 0x0000000a020a7220 */ /* 0x000fe20000410000 */
[----:B------:R-:W-:Y:S01]  /*16030*/  LOP3.LUT P0, RZ, R16, 0x8, RZ, 0xc0, !PT ;  /* 0x0000000810ff7812 */ /* 0x000fe2000780c0ff */
[----:B------:R-:W-:-:S01]  /*16040*/  FFMA.FTZ R121, R2, R121, -R11 ;  /* 0x0000007902797223 */ /* 0x000fc2000001080b */
[----:B------:R-:W-:Y:S01]  /*16050*/  FMNMX.FTZ R0, R102, R0, !PT ;  /* 0x0000000066007209 */ /* 0x000fe20007810000 */
[----:B------:R-:W-:Y:S01]  /*16060*/  MUFU.EX2 R120, R120 ;  /* 0x0000007800787308 */ /* 0x000fe20000000800 */
        /* <DEDUP_REMOVED lines=25> */
[----:B--2---:R-:W-:Y:S01]  /*16200*/  FFMA.FTZ R20, R10, R138, R120 ;  /* 0x0000008a0a147223 */ /* 0x004fe20000010078 */
[----:B------:R-:W-:Y:S01]  /*16210*/  FMNMX.FTZ R0, R83, R0, !PT ;  /* 0x0000000053007209 */ /* 0x000fe20007810000 */
[--C-:B------:R-:W-:Y:S01]  /*16220*/  FFMA.FTZ R109, R2, R109, -R11.reuse ;  /* 0x0000006d026d7223 */ /* 0x100fe2000001080b */
[----:B------:R-:W-:Y:S01]  /*16230*/  FSEL R62, R62, -INF , !P0 ;  /* 0xff8000003e3e7808 */ /* 0x000fe20004000000 */
[--C-:B------:R-:W-:Y:S01]  /*16240*/  FFMA.FTZ R112, R2, R112, -R11.reuse ;  /* 0x0000007002707223 */ /* 0x100fe2000001080b */
[----:B------:R-:W-:Y:S01]  /*16250*/  FMNMX.FTZ R0, R86, R0, !PT ;  /* 0x0000000056007209 */ /* 0x000fe20007810000 */
[----:B------:R-:W2:Y:S01]  /*16260*/  MUFU.EX2 R125, R125 ;  /* 0x0000007d007d7308 */ /* 0x000ea20000000800 */
[----:B------:R-:W-:Y:S01]  /*16270*/  ISETP.GT.AND P5, PT, R13, 0x91, !P5 ;  /* 0x000000910d00780c */ /* 0x000fe20006fa4270 */
[----:B0-----:R-:W-:Y:S01]  /*16280*/  FADD.FTZ R20, R121, R20 ;  /* 0x0000001479147221 */ /* 0x001fe20000010000 */
[----:B------:R-:W-:Y:S01]  /*16290*/  FMNMX.FTZ R0, R87, R0, !PT ;  /* 0x0000000057007209 */ /* 0x000fe20007810000 */
[--C-:B------:R-:W-:Y:S01]  /*162a0*/  FFMA.FTZ R113, R2, R113, -R11.reuse ;  /* 0x0000007102717223 */ /* 0x100fe2000001080b */
[----:B------:R-:W-:Y:S01]  /*162b0*/  ISETP.LT.OR P4, PT, R136, 0x91, P4 ;  /* 0x000000918800780c */ /* 0x000fe20002781670 */
[--C-:B------:R-:W-:Y:S01]  /*162c0*/  FFMA.FTZ R116, R2, R116, -R11.reuse ;  /* 0x0000007402747223 */ /* 0x100fe2000001080b */
[----:B------:R-:W-:Y:S01]  /*162d0*/  FMNMX.FTZ R0, R58, R0, !PT ;  /* 0x000000003a007209 */ /* 0x000fe20007810000 */
[----:B------:R-:W0:Y:S01]  /*162e0*/  MUFU.EX2 R128, R128 ;  /* 0x0000008000807308 */ /* 0x000e220000000800 */
[----:B------:R-:W-:Y:S01]  /*162f0*/  FSEL R63, R63, -INF , !P3 ;  /* 0xff8000003f3f7808 */ /* 0x000fe20005800000 */
[----:B-1----:R-:W-:Y:S01]  /*16300*/  FADD.FTZ R20, R124, R20 ;  /* 0x000000147c147221 */ /* 0x002fe20000010000 */
[----:B------:R-:W-:Y:S01]  /*16310*/  FMNMX.FTZ R0, R59, R0, !PT ;  /* 0x000000003b007209 */ /* 0x000fe20007810000 */
[C-C-:B------:R-:W-:Y:S01]  /*16320*/  FFMA.FTZ R117, R2.reuse, R117, -R11.reuse ;  /* 0x0000007502757223 */ /* 0x140fe2000001080b */
[----:B------:R-:W-:Y:S01]  /*16330*/  ISETP.GT.AND P6, PT, R13, 0x98, !P6 ;  /* 0x000000980d00780c */ /* 0x000fe200077c4270 */
[--C-:B------:R-:W-:Y:S01]  /*16340*/  FFMA.FTZ R88, R2, R88, -R11.reuse ;  /* 0x0000005802587223 */ /* 0x100fe2000001080b */
[----:B------:R-:W-:Y:S01]  /*16350*/  FMNMX.FTZ R0, R62, R0, !PT ;  /* 0x000000003e007209 */ /* 0x000fe20007810000 */
[----:B------:R-:W1:Y:S01]  /*16360*/  MUFU.EX2 R129, R129 ;  /* 0x0000008100817308 */ /* 0x000e620000000800 */
[----:B------:R-:W-:Y:S01]  /*16370*/  ISETP.LT.OR P5, PT, R136, 0x92, P5 ;  /* 0x000000928800780c */ /* 0x000fe20002fa1670 */
[----:B--2---:R-:W-:Y:S01]  /*16380*/  FADD.FTZ R20, R125, R20 ;  /* 0x000000147d147221 */ /* 0x004fe20000010000 */
[----:B------:R-:W-:Y:S01]  /*16390*/  FSEL R66, R66, -INF , !P4 ;  /* 0xff80000042427808 */ /* 0x000fe20006000000 */
[C-C-:B------:R-:W-:Y:S01]  /*163a0*/  FFMA.FTZ R89, R2.reuse, R89, -R11.reuse ;  /* 0x0000005902597223 */ /* 0x140fe2000001080b */
[----:B------:R-:W-:Y:S01]  /*163b0*/  FMNMX.FTZ R0, R63, R0, !PT ;  /* 0x000000003f007209 */ /* 0x000fe20007810000 */
[--C-:B------:R-:W-:Y:S01]  /*163c0*/  FFMA.FTZ R92, R2, R92, -R11.reuse ;  /* 0x0000005c025c7223 */ /* 0x100fe2000001080b */
[----:B------:R-:W-:Y:S01]  /*163d0*/  ISETP.LT.OR P6, PT, R136, 0x99, P6 ;  /* 0x000000998800780c */ /* 0x000fe200037c1670 */
[----:B------:R-:W2:Y:S01]  /*163e0*/  MUFU.EX2 R132, R132 ;  /* 0x0000008400847308 */ /* 0x000ea20000000800 */
[----:B------:R-:W-:Y:S01]  /*163f0*/  FSEL R67, R67, -INF , !P5 ;  /* 0xff80000043437808 */ /* 0x000fe20006800000 */
[----:B0-----:R-:W-:Y:S01]  /*16400*/  FADD.FTZ R20, R128, R20 ;  /* 0x0000001480147221 */ /* 0x001fe20000010000 */
[----:B------:R-:W-:Y:S01]  /*16410*/  FMNMX.FTZ R0, R66, R0, !PT ;  /* 0x0000000042007209 */ /* 0x000fe20007810000 */
[--C-:B------:R-:W-:Y:S01]  /*16420*/  FFMA.FTZ R93, R2, R93, -R11.reuse ;  /* 0x0000005d025d7223 */ /* 0x100fe2000001080b */
[----:B------:R-:W-:Y:S01]  /*16430*/  ISETP.LT.OR P1, PT, R136, 0x9a, P1 ;  /* 0x0000009a8800780c */ /* 0x000fe20000f21670 */
[--C-:B------:R-:W-:Y:S01]  /*16440*/  FFMA.FTZ R96, R2, R96, -R11.reuse ;  /* 0x0000006002607223 */ /* 0x100fe2000001080b */
[----:B------:R-:W-:Y:S01]  /*16450*/  FSEL R70, R70, -INF , !P6 ;  /* 0xff80000046467808 */ /* 0x000fe20007000000 */
[----:B------:R-:W0:Y:S01]  /*16460*/  MUFU.EX2 R133, R133 ;  /* 0x0000008500857308 */ /* 0x000e220000000800 */
[----:B------:R-:W-:Y:S01]  /*16470*/  FMNMX.FTZ R0, R67, R0, !PT ;  /* 0x0000000043007209 */ /* 0x000fe20007810000 */
[----:B-1----:R-:W-:Y:S01]  /*16480*/  FADD.FTZ R20, R129, R20 ;  /* 0x0000001481147221 */ /* 0x002fe20000010000 */
[----:B------:R-:W-:Y:S01]  /*16490*/  FSEL R71, R71, -INF , !P1 ;  /* 0xff80000047477808 */ /* 0x000fe20004800000 */
[--C-:B------:R-:W-:Y:S01]  /*164a0*/  FFMA.FTZ R97, R2, R97, -R11.reuse ;  /* 0x0000006102617223 */ /* 0x100fe2000001080b */
[----:B------:R-:W-:Y:S01]  /*164b0*/  FMNMX.FTZ R0, R70, R0, !PT ;  /* 0x0000000046007209 */ /* 0x000fe20007810000 */
[C-C-:B------:R-:W-:Y:S01]  /*164c0*/  FFMA.FTZ R100, R2.reuse, R100, -R11.reuse ;  /* 0x0000006402647223 */ /* 0x140fe2000001080b */
[----:B------:R-:W-:-:S01]  /*164d0*/  FFMA.FTZ R101, R2, R101, -R11 ;  /* 0x0000006502657223 */ /* 0x000fc2000001080b */
[----:B------:R-:W1:Y:S01]  /*164e0*/  MUFU.EX2 R104, R104 ;  /* 0x0000006800687308 */ /* 0x000e620000000800 */
[----:B------:R-:W-:Y:S01]  /*164f0*/  FMNMX.FTZ R0, R71, R0, !PT ;  /* 0x0000000047007209 */ /* 0x000fe20007810000 */
[----:B--2---:R-:W-:Y:S01]  /*16500*/  FADD.FTZ R20, R132, R20 ;  /* 0x0000001484147221 */ /* 0x004fe20000010000 */
[----:B------:R-:W-:-:S01]  /*16510*/  FFMA.FTZ R72, R2, R72, -R11 ;  /* 0x0000004802487223 */ /* 0x000fc2000001080b */
[C-C-:B------:R-:W-:Y:S01]  /*16520*/  FFMA.FTZ R73, R2.reuse, R73, -R11.reuse ;  /* 0x0000004902497223 */ /* 0x140fe2000001080b */
[----:B------:R-:W-:-:S01]  /*16530*/  FFMA.FTZ R76, R2, R76, -R11 ;  /* 0x0000004c024c7223 */ /* 0x000fc2000001080b */
[----:B------:R-:W2:Y:S01]  /*16540*/  SHFL.BFLY PT, R12, R0, 0x2, 0x1f ;  /* 0x0c401f00000c7f89 */ /* 0x000ea200000e0000 */
[----:B------:R-:W-:-:S01]  /*16550*/  FFMA.FTZ R77, R2, R77, -R11 ;  /* 0x0000004d024d7223 */ /* 0x000fc2000001080b */
[----:B------:R-:W4:Y:S01]  /*16560*/  MUFU.EX2 R105, R105 ;  /* 0x0000006900697308 */ /* 0x000f220000000800 */
        /* <DEDUP_REMOVED lines=16> */
[----:B----4-:R-:W-:-:S01]  /*16670*/  FADD.FTZ R20, R105, R20 ;  /* 0x0000001469147221 */ /* 0x010fc20000010000 */
[----:B------:R-:W-:-:S02]  /*16680*/  LOP3.LUT P0, RZ, R17, 0x20, RZ, 0xc0, !PT ;  /* 0x0000002011ff7812 */ /* 0x000fc4000780c0ff */
[----:B--2---:R-:W-:-:S04]  /*16690*/  FMNMX.FTZ R0, R0, R12, !PT ;  /* 0x0000000c00007209 */ /* 0x004fc80007810000 */
[----:B------:R-:W2:Y:S01]  /*166a0*/  MUFU.EX2 R112, R112 ;  /* 0x0000007000707308 */ /* 0x000ea20000000800 */
[----:B0-----:R-:W-:-:S01]  /*166b0*/  FADD.FTZ R20, R108, R20 ;  /* 0x000000146c147221 */ /* 0x001fc20000010000 */
[----:B------:R-:W0:Y:S06]  /*166c0*/  SHFL.BFLY PT, R12, R0, 0x1, 0x1f ;  /* 0x0c201f00000c7f89 */ /* 0x000e2c00000e0000 */
[----:B------:R-:W4:Y:S01]  /*166d0*/  MUFU.EX2 R113, R113 ;  /* 0x0000007100717308 */ /* 0x000f220000000800 */
[----:B-1----:R-:W-:-:S07]  /*166e0*/  FADD.FTZ R20, R109, R20 ;  /* 0x000000146d147221 */ /* 0x002fce0000010000 */
[----:B------:R-:W1:Y:S01]  /*166f0*/  MUFU.EX2 R116, R116 ;  /* 0x0000007400747308 */ /* 0x000e620000000800 */
[----:B--2---:R-:W-:-:S07]  /*16700*/  FADD.FTZ R20, R112, R20 ;  /* 0x0000001470147221 */ /* 0x004fce0000010000 */
[----:B------:R-:W2:Y:S01]  /*16710*/  MUFU.EX2 R117, R117 ;  /* 0x0000007500757308 */ /* 0x000ea20000000800 */
[----:B----4-:R-:W-:-:S01]  /*16720*/  FADD.FTZ R20, R113, R20 ;  /* 0x0000001471147221 */ /* 0x010fc20000010000 */
[----:B0-----:R-:W-:-:S04]  /*16730*/  FMNMX.FTZ R0, R0, R12, !PT ;  /* 0x0000000c00007209 */ /* 0x001fc80007810000 */
[----:B------:R-:W-:Y:S01]  /*16740*/  FSETP.NEU.FTZ.AND P1, PT, R0, -INF , PT ;  /* 0xff8000000000780b */ /* 0x000fe20003f3d000 */
[----:B------:R-:W-:-:S01]  /*16750*/  FFMA.FTZ R13, R2, R0, -8 ;  /* 0xc1000000020d7423 */ /* 0x000fc20000010000 */
[----:B------:R-:W0:Y:S01]  /*16760*/  MUFU.EX2 R88, R88 ;  /* 0x0000005800587308 */ /* 0x000e220000000800 */
[----:B-1----:R-:W-:-:S01]  /*16770*/  FADD.FTZ R20, R116, R20 ;  /* 0x0000001474147221 */ /* 0x002fc20000010000 */
[----:B------:R-:W-:Y:S02]  /*16780*/  FSEL R12, R0, RZ, P1 ;  /* 0x000000ff000c7208 */ /* 0x000fe40000800000 */
[----:B------:R-:W-:-:S03]  /*16790*/  FSEL R13, R13, RZ, P1 ;  /* 0x000000ff0d0d7208 */ /* 0x000fc60000800000 */
[----:B------:R-:W-:Y:S01]  /*167a0*/  FADD.FTZ R12, -R12, R21 ;  /* 0x000000150c0c7221 */ /* 0x000fe20000010100 */
[----:B------:R-:W-:Y:S01]  /*167b0*/  MUFU.EX2 R89, R89 ;  /* 0x0000005900597308 */ /* 0x000fe20000000800 */
[----:B------:R-:W-:-:S01]  /*167c0*/  FFMA.FTZ R122, R2, R122, -R13 ;  /* 0x0000007a027a7223 */ /* 0x000fc2000001080d */
[C-C-:B------:R-:W-:Y:S01]  /*167d0*/  FFMA.FTZ R123, R2.reuse, R123, -R13.reuse ;  /* 0x0000007b027b7223 */ /* 0x140fe2000001080d */
[C---:B------:R-:W-:Y:S01]  /*167e0*/  FMUL.FTZ R12, R2.reuse, R12 ;  /* 0x0000000c020c7220 */ /* 0x040fe20000410000 */
        /* <DEDUP_REMOVED lines=21> */
[----:B------:R-:W-:-:S01]  /*16940*/  FFMA.FTZ R98, R2, R98, -R13 ;  /* 0x0000006202627223 */ /* 0x000fc2000001080d */
[----:B--2---:R-:W-:Y:S01]  /*16950*/  FADD.FTZ R20, R117, R20 ;  /* 0x0000001475147221 */ /* 0x004fe20000010000 */
[----:B------:R-:W-:-:S01]  /*16960*/  FFMA.FTZ R99, R2, R99, -R13 ;  /* 0x0000006302637223 */ /* 0x000fc2000001080d */
[C-C-:B------:R-:W-:Y:S01]  /*16970*/  FFMA.FTZ R102, R2.reuse, R102, -R13.reuse ;  /* 0x0000006602667223 */ /* 0x140fe2000001080d */
[----:B------:R-:W-:-:S01]  /*16980*/  FFMA.FTZ R103, R2, R103, -R13 ;  /* 0x0000006702677223 */ /* 0x000fc2000001080d */
[----:B0-----:R-:W-:Y:S01]  /*16990*/  FADD.FTZ R20, R88, R20 ;  /* 0x0000001458147221 */ /* 0x001fe20000010000 */
[----:B------:R-:W-:-:S01]  /*169a0*/  FFMA.FTZ R74, R2, R74, -R13 ;  /* 0x0000004a024a7223 */ /* 0x000fc2000001080d */
[----:B------:R-:W0:Y:S01]  /*169b0*/  MUFU.EX2 R126, R126 ;  /* 0x0000007e007e7308 */ /* 0x000e220000000800 */
[----:B---3--:R-:W-:-:S01]  /*169c0*/  FFMA.FTZ R21, R12, R137, R122 ;  /* 0x000000890c157223 */ /* 0x008fc2000001007a */
[----:B------:R-:W-:Y:S01]  /*169d0*/  FADD.FTZ R20, R89, R20 ;  /* 0x0000001459147221 */ /* 0x000fe20000010000 */
        /* <DEDUP_REMOVED lines=15> */
[C-C-:B------:R-:W-:Y:S01]  /*16ad0*/  FFMA.FTZ R66, R2.reuse, R66, -R13.reuse ;  /* 0x0000004202427223 */ /* 0x140fe2000001080d */
[----:B------:R-:W-:-:S01]  /*16ae0*/  FFMA.FTZ R67, R2, R67, -R13 ;  /* 0x0000004302437223 */ /* 0x000fc2000001080d */
[C-C-:B------:R-:W-:Y:S01]  /*16af0*/  FFMA.FTZ R70, R2.reuse, R70, -R13.reuse ;  /* 0x0000004602467223 */ /* 0x140fe2000001080d */
[----:B------:R-:W-:-:S03]  /*16b00*/  FFMA.FTZ R13, R2, R71, -R13 ;  /* 0x00000047020d7223 */ /* 0x000fc6000001080d */
        /* <DEDUP_REMOVED lines=114> */
[----:B--2---:R-:W-:-:S03]  /*17230*/  FADD.FTZ R69, R11, R20 ;  /* 0x000000140b457221 */ /* 0x004fc60000010000 */
[----:B-1----:R-:W-:-:S05]  /*17240*/  FADD.FTZ R20, R13, R21 ;  /* 0x000000150d147221 */ /* 0x002fca0000010000 */
[----:B------:R0:W-:Y:S04]  /*17250*/  STL [R1+0x4], R20 ;  /* 0x0000041401007387 */ /* 0x0001e80000100800 */
[----:B------:R0:W-:Y:S01]  /*17260*/  STL [R1+0x8], R69 ;  /* 0x0000084501007387 */ /* 0x0001e20000100800 */
[----:B------:R-:W-:Y:S05]  /*17270*/  @!P0 BRA `(.L_x_1223) ;  /* 0x0000000000048947 */ /* 0x000fea0003800000 */
[----:B------:R-:W-:Y:S01]  /*17280*/  BPT.TRAP 0x1 ;  /* 0x000000040000795c */ /* 0x000fe20000300000 */
.L_x_1223:
[----:B0-----:R-:W2:Y:S01]  /*17290*/  LDL R20, [R1+0x40] ;  /* 0x0000400001147983 */ /* 0x001ea20000100800 */
[----:B------:R-:W-:-:S05]  /*172a0*/  VIADD R15, R15, 0x13260 ;  /* 0x000132600f0f7836 */ /* 0x000fca0000000000 */
[----:B--2---:R-:W-:Y:S02]  /*172b0*/  PRMT R15, R20, 0x654, R15 ;  /* 0x00000654140f7816 */ /* 0x004fe4000000000f */
[----:B------:R-:W2:Y:S01]  /*172c0*/  LDL R20, [R1+0x4c] ;  /* 0x00004c0001147983 */ /* 0x000ea20000100800 */
[----:B------:R-:W-:Y:S01]  /*172d0*/  F2FP.SATFINITE.E4M3.F32.PACK_AB_MERGE_C R11, R11, R68, RZ ;  /* 0x000000440b0b723e */ /* 0x000fe200048070ff */
[----:B------:R3:W-:Y:S01]  /*172e0*/  SYNCS.ARRIVE.TRANS64.RED.A1T0 RZ, [R15+URZ], RZ ;  /* 0x000000ff0fff79a7 */ /* 0x0007e2000810043f */
        /* <DEDUP_REMOVED lines=74> */
[C---:B--2---:R-:W-:Y:S01]  /*17790*/  ISETP.GT.AND P1, PT, R8.reuse, R20, PT ;  /* 0x000000140800720c */ /* 0x044fe20003f24270 */
[----:B------:R-:W-:Y:S02]  /*177a0*/  VIADD R8, R8, 0xffffffff ;  /* 0xffffffff08087836 */ /* 0x000fe40000000000 */
[----:B------:R-:W-:-:S10]  /*177b0*/  IMAD.MOV.U32 R20, RZ, RZ, R3 ;  /* 0x000000ffff147224 */ /* 0x000fd400078e0003 */
[----:B---3--:R-:W-:Y:S05]  /*177c0*/  @P1 BRA `(.L_x_1224) ;  /* 0xffffffbc005c1947 */ /* 0x008fea000383ffff */
.L_x_1204:
[----:B------:R-:W-:Y:S05]  /*177d0*/  BSYNC B0 ;  /* 0x0000000000007941 */ /* 0x000fea0003800000 */
.L_x_1203:
[----:B------:R-:W-:Y:S06]  /*177e0*/  BAR.ARV 0x8, 0x1a0 ;  /* 0x0206800000007b1d */ /* 0x000fec0000002000 */
[----:B------:R-:W-:Y:S05]  /*177f0*/  @!P0 BRA `(.L_x_1225) ;  /* 0x0000000000048947 */ /* 0x000fea0003800000 */
[----:B------:R-:W-:Y:S01]  /*17800*/  BPT.TRAP 0x1 ;  /* 0x000000040000795c */ /* 0x000fe20000300000 */
.L_x_1225:
[----:B------:R-:W-:Y:S01]  /*17810*/  IMAD R13, R19, 0x8, R18 ;  /* 0x00000008130d7824 */ /* 0x000fe200078e0212 */
[----:B------:R-:W-:-:S04]  /*17820*/  SHF.L.U32 R4, R156, 0x1f, RZ ;  /* 0x0000001f9c047819 */ /* 0x000fc800000006ff */
[----:B------:R2:W3:Y:S01]  /*17830*/  SYNCS.PHASECHK.TRANS64.TRYWAIT P1, [R13+URZ+0x13250], R4 ;  /* 0x013250040d0075a7 */ /* 0x0004e2000802017f */
[----:B------:R-:W-:Y:S05]  /*17840*/  @!P0 BRA `(.L_x_1226) ;  /* 0x0000000000048947 */ /* 0x000fea0003800000 */
[----:B------:R-:W-:Y:S01]  /*17850*/  BPT.TRAP 0x1 ;  /* 0x000000040000795c */ /* 0x000fe20000300000 */
.L_x_1226:
[----:B------:R-:W-:Y:S04]  /*17860*/  BSSY B0, `(.L_x_1227) ;  /* 0x0000004000007945 */ /* 0x000fe80003800000 */
[----:B---3--:R-:W-:Y:S05]  /*17870*/  @P1 BRA `(.L_x_1228) ;  /* 0x0000000000081947 */ /* 0x008fea0003800000 */
[----:B------:R-:W3:Y:S02]  /*17880*/  SYNCS.PHASECHK.TRANS64.TRYWAIT P1, [R13+URZ+0x13250], R4 ;  /* 0x013250040d0075a7 */ /* 0x000ee4000802017f */
[----:B---3--:R-:W-:Y:S05]  /*17890*/  @!P1 BRA `(.L_x_1229) ;  /* 0x00000088007c9947 */ /* 0x008fea0003800000 */
.L_x_1228:
[----:B------:R-:W-:Y:S05]  /*178a0*/  BSYNC B0 ;  /* 0x0000000000007941 */ /* 0x000fea0003800000 */
.L_x_1227:
[----:B------:R-:W4:Y:S01]  /*178b0*/  LDL.LU R20, [R1+0x3c] ;  /* 0x00003c0001147983 */ /* 0x000f220000300800 */
[----:B------:R-:W-:-:S03]  /*178c0*/  ULDC.64 UR4, c[0x0][0x9a0] ;  /* 0x0002680000047ab9 */ /* 0x000fc60000000a00 */
[----:B0-----:R-:W5:Y:S04]  /*178d0*/  LDL.LU R15, [R1+0x68] ;  /* 0x00006800010f7983 */ /* 0x001f680000300800 */
[----:B------:R-:W5:Y:S01]  /*178e0*/  LDL.LU R14, [R1+0x8] ;  /* 0x00000800010e7983 */ /* 0x000f620000300800 */
[----:B------:R-:W-:-:S03]  /*178f0*/  VIADD R18, R18, 0x1000 ;  /* 0x0000100012127836 */ /* 0x000fc60000000000 */
[----:B-1----:R-:W5:Y:S01]  /*17900*/  LDL.LU R12, [R1+0x4] ;  /* 0x00000400010c7983 */ /* 0x002f620000300800 */
[----:B------:R-:W-:Y:S01]  /*17910*/  IMAD.MOV.U32 R5, RZ, RZ, -0x3ffffff0 ;  /* 0xc0000010ff057424 */ /* 0x000fe200078e00ff */
[----:B------:R-:W-:Y:S01]  /*17920*/  SHF.R.U32.HI R18, RZ, 0x4, R18 ;  /* 0x00000004ff127819 */ /* 0x000fe20000011612 */
[----:B------:R-:W-:Y:S01]  /*17930*/  WARPGROUP.ARRIVE ;  /* 0x00000000000079c5 */ /* 0x000fe20000000000 */
[----:B------:R-:W-:Y:S02]  /*17940*/  ISETP.NE.U32.AND P1, PT, RZ, UR4, PT ;  /* 0x00000004ff007c0c */ /* 0x000fe4000bf25070 */
[----:B------:R-:W-:Y:S02]  /*17950*/  LOP3.LUT R18, R18, 0x3fff, RZ, 0xc0, !PT ;  /* 0x00003fff12127812 */ /* 0x000fe400078ec0ff */
[----:B------:R-:W-:Y:S02]  /*17960*/  R2UR UR7, R5 ;  /* 0x00000000050772ca */ /* 0x000fe400000e0000 */
[----:B------:R-:W-:-:S02]  /*17970*/  LOP3.LUT R18, R18, 0x10000, RZ, 0xfc, !PT ;  /* 0x0001000012127812 */ /* 0x000fc400078efcff */
[----:B------:R-:W-:-:S03]  /*17980*/  ISETP.NE.AND.EX P1, PT, RZ, UR5, PT, P1 ;  /* 0x00000005ff007c0c */ /* 0x000fc6000bf25310 */
[----:B--23--:R-:W-:-:S05]  /*17990*/  IMAD R4, R19, 0x280, R18 ;  /* 0x0000028013047824 */ /* 0x00cfca00078e0212 */
[----:B------:R-:W-:-:S05]  /*179a0*/  R2UR UR6, R4 ;  /* 0x00000000040672ca */ /* 0x000fca00000e0000 */
[----:B------:R-:W0:Y:S08]  /*179b0*/  @P1 LDC.64 R8, c[0x0][0x9c8] ;  /* 0x00027200ff081b82 */ /* 0x000e300000000a00 */
[----:B------:R-:W-:Y:S01]  /*179c0*/  QGMMA.64x64x32.F32.E4M3.E4M3 R24, R152, gdesc[UR4], R24, gsb0 ;  /* 0x00e0000498187df3 */ /* 0x000fe20008000818 */
[----:B------:R-:W1:Y:S02]  /*179d0*/  @P1 LDC.64 R10, c[0x0][0x9d0] ;  /* 0x00027400ff0a1b82 */ /* 0x000e640000000a00 */
[----:B------:R-:W-:-:S02]  /*179e0*/  WARPGROUP.DEPBAR.LE gsb0, 0x0 ;  /* 0x00008000000079c5 */ /* 0x000fc40000010000 */
[----:B------:R-:W-:Y:S01]  /*179f0*/  WARPGROUP.ARRIVE ;  /* 0x00000000000079c5 */ /* 0x000fe20000000000 */
[----:B----4-:R-:W-:Y:S02]  /*17a00*/  @P1 SHF.R.S32.HI R7, RZ, 0x1f, R20 ;  /* 0x0000001fff071819 */ /* 0x010fe40000011414 */
[----:B-----5:R-:W-:-:S03]  /*17a10*/  @P1 SHF.R.S32.HI R5, RZ, 0x1f, R15 ;  /* 0x0000001fff051819 */ /* 0x020fc6000001140f */
[----:B0-----:R-:W-:-:S04]  /*17a20*/  @P1 IMAD R6, R7, R8, RZ ;  /* 0x0000000807061224 */ /* 0x001fc800078e02ff */
[C---:B------:R-:W-:Y:S02]  /*17a30*/  @P1 IMAD R9, R20.reuse, R9, R6 ;  /* 0x0000000914091224 */ /* 0x040fe400078e0206 */
[----:B------:R-:W-:-:S04]  /*17a40*/  @P1 IMAD.WIDE.U32 R6, R20, R8, RZ ;  /* 0x0000000814061225 */ /* 0x000fc800078e00ff */
[-C--:B-1----:R-:W-:Y:S02]  /*17a50*/  @P1 IMAD R8, R5, R10.reuse, RZ ;  /* 0x0000000a05081224 */ /* 0x082fe400078e02ff */
[----:B------:R-:W-:Y:S02]  /*17a60*/  @P1 IMAD.IADD R7, R7, 0x1, R9 ;  /* 0x0000000107071824 */ /* 0x000fe400078e0209 */
[C---:B------:R-:W-:Y:S02]  /*17a70*/  @P1 IMAD R5, R15.reuse, R11, R8 ;  /* 0x0000000b0f051224 */ /* 0x040fe400078e0208 */
[----:B------:R-:W-:-:S04]  /*17a80*/  @P1 IMAD.WIDE.U32 R6, R15, R10, R6 ;  /* 0x0000000a0f061225 */ /* 0x000fc800078e0006 */
[----:B------:R-:W-:Y:S01]  /*17a90*/  @P1 IMAD.IADD R5, R7, 0x1, R5 ;  /* 0x0000000107051824 */ /* 0x000fe200078e0205 */
[C---:B------:R-:W-:Y:S01]  /*17aa0*/  @P1 LEA R8, P2, R6.reuse, UR4, 0x2 ;  /* 0x0000000406081c11 */ /* 0x040fe2000f8410ff */
[----:B------:R-:W-:Y:S02]  /*17ab0*/  IMAD.MOV.U32 R10, RZ, RZ, 0x3f800000 ;  /* 0x3f800000ff0a7424 */ /* 0x000fe400078e00ff */
[----:B------:R-:W-:Y:S01]  /*17ac0*/  IMAD.MOV.U32 R7, RZ, RZ, -0x3ffffff0 ;  /* 0xc0000010ff077424 */ /* 0x000fe200078e00ff */
[----:B------:R-:W-:Y:S01]  /*17ad0*/  @P1 LEA.HI.X R9, R6, UR5, R5, 0x2, P2 ;  /* 0x0000000506091c11 */ /* 0x000fe200090f1405 */
[----:B------:R-:W-:-:S03]  /*17ae0*/  VIADD R6, R4, 0x80 ;  /* 0x0000008004067836 */ /* 0x000fc60000000000 */
[----:B------:R-:W-:Y:S01]  /*17af0*/  R2UR UR7, R7 ;  /* 0x00000000070772ca */ /* 0x000fe200000e0000 */
[----:B------:R0:W2:Y:S01]  /*17b00*/  @P1 LDG.E R10, desc[UR40][R8.64] ;  /* 0x00000028080a1981 */ /* 0x0000a2000c1e1900 */
[----:B------:R-:W-:Y:S01]  /*17b10*/  R2UR UR6, R6 ;  /* 0x00000000060672ca */ /* 0x000fe200000e0000 */
[----:B------:R-:W-:Y:S02]  /*17b20*/  VIADD R6, R4, 0x100 ;  /* 0x0000010004067836 */ /* 0x000fe40000000000 */
[----:B------:R-:W-:Y:S01]  /*17b30*/  IMAD.MOV.U32 R7, RZ, RZ, -0x3ffffff0 ;  /* 0xc0000010ff077424 */ /* 0x000fe200078e00ff */
[----:B------:R-:W-:Y:S01]  /*17b40*/  SHFL.BFLY PT, R5, R14, 0x2, 0x1f ;  /* 0x0c401f000e057f89 */ /* 0x000fe200000e0000 */
[----:B------:R-:W-:Y:S02]  /*17b50*/  IMAD.MOV.U32 R20, RZ, RZ, -0x800000 ;  /* 0xff800000ff147424 */ /* 0x000fe400078e00ff */
[----:B------:R-:W-:Y:S01]  /*17b60*/  IMAD.MOV.U32 R21, RZ, RZ, -0x800000 ;  /* 0xff800000ff157424 */ /* 0x000fe200078e00ff */
[----:B0-----:R-:W0:Y:S01]  /*17b70*/  SHFL.BFLY PT, R8, R12, 0x2, 0x1f ;  /* 0x0c401f000c087f89 */ /* 0x001e2200000e0000 */
[----:B------:R-:W-:-:S04]  /*17b80*/  IMAD.MOV.U32 R9, RZ, RZ, RZ ;  /* 0x000000ffff097224 */ /* 0x000fc800078e00ff */
[----:B------:R-:W-:Y:S01]  /*17b90*/  QGMMA.64x64x32.F32.E4M3.E4M3 R24, R148, gdesc[UR4], R24, gsb0 ;  /* 0x00e0000494187df3 */ /* 0x000fe20008000818 */
[----:B------:R-:W-:Y:S01]  /*17ba0*/  R2UR UR6, R6 ;  /* 0x00000000060672ca */ /* 0x000fe200000e0000 */
[C---:B------:R-:W-:Y:S01]  /*17bb0*/  VIADD R6, R4.reuse, 0x180 ;  /* 0x0000018004067836 */ /* 0x040fe20000000000 */
[----:B------:R-:W-:Y:S01]  /*17bc0*/  R2UR UR7, R7 ;  /* 0x00000000070772ca */ /* 0x000fe200000e0000 */
[----:B------:R-:W-:Y:S02]  /*17bd0*/  IMAD.MOV.U32 R7, RZ, RZ, -0x3ffffff0 ;  /* 0xc0000010ff077424 */ /* 0x000fe400078e00ff */
[----:B------:R-:W-:Y:S02]  /*17be0*/  VIADD R4, R4, 0x200 ;  /* 0x0000020004047836 */ /* 0x000fe40000000000 */
[----:B0-----:R-:W-:-:S01]  /*17bf0*/  FADD.FTZ R8, R8, R12 ;  /* 0x0000000c08087221 */ /* 0x001fc20000010000 */
[----:B------:R-:W-:Y:S02]  /*17c00*/  WARPGROUP.DEPBAR.LE gsb0, 0x0 ;  /* 0x00008000000079c5 */ /* 0x000fe40000010000 */
[----:B------:R-:W-:-:S06]  /*17c10*/  WARPGROUP.ARRIVE ;  /* 0x00000000000079c5 */ /* 0x000fcc0000000000 */
[----:B------:R-:W-:Y:S01]  /*17c20*/  QGMMA.64x64x32.F32.E4M3.E4M3 R24, R144, gdesc[UR4], R24, gsb0 ;  /* 0x00e0000490187df3 */ /* 0x000fe20008000818 */
[----:B------:R-:W-:Y:S01]  /*17c30*/  R2UR UR6, R6 ;  /* 0x00000000060672ca */ /* 0x000fe200000e0000 */
[----:B------:R-:W-:Y:S01]  /*17c40*/  FADD.FTZ R6, R5, R14 ;  /* 0x0000000e05067221 */ /* 0x000fe20000010000 */
[----:B------:R-:W-:Y:S01]  /*17c50*/  R2UR UR7, R7 ;  /* 0x00000000070772ca */ /* 0x000fe200000e0000 */
[----:B------:R-:W-:-:S03]  /*17c60*/  IMAD.MOV.U32 R5, RZ, RZ, -0x3ffffff0 ;  /* 0xc0000010ff057424 */ /* 0x000fc600078e00ff */
[----:B------:R-:W0:Y:S02]  /*17c70*/  SHFL.BFLY PT, R7, R6, 0x1, 0x1f ;  /* 0x0c201f0006077f89 */ /* 0x000e2400000e0000 */
[----:B0-----:R-:W-:-:S04]  /*17c80*/  FADD.FTZ R7, R6, R7 ;  /* 0x0000000706077221 */ /* 0x001fc80000010000 */
[C---:B------:R-:W-:Y:S01]  /*17c90*/  FMUL.FTZ R14, R7.reuse, 0.00390625 ;  /* 0x3b800000070e7820 */ /* 0x040fe20000410000 */
[----:B------:R-:W-:-:S04]  /*17ca0*/  FSETP.NE.FTZ.AND P1, PT, R7, RZ, PT ;  /* 0x000000ff0700720b */ /* 0x000fc80003f35000 */
[----:B------:R-:W-:-:S13]  /*17cb0*/  FSETP.NE.FTZ.AND P2, PT, R14, RZ, PT ;  /* 0x000000ff0e00720b */ /* 0x000fda0003f55000 */
[----:B------:R-:W0:Y:S01]  /*17cc0*/  @P2 MUFU.LG2 R6, R14 ;  /* 0x0000000e00062308 */ /* 0x000e220000000c00 */
[----:B------:R-:W-:Y:S02]  /*17cd0*/  WARPGROUP.DEPBAR.LE gsb0, 0x0 ;  /* 0x00008000000079c5 */ /* 0x000fe40000010000 */
[----:B------:R-:W-:-:S06]  /*17ce0*/  WARPGROUP.ARRIVE ;  /* 0x00000000000079c5 */ /* 0x000fcc0000000000 */
[----:B------:R-:W-:Y:S01]  /*17cf0*/  QGMMA.64x64x32.F32.E4M3.E4M3 R24, R140, gdesc[UR4], R24, gsb0 ;  /* 0x00e000048c187df3 */ /* 0x000fe20008000818 */
[----:B------:R-:W-:Y:S01]  /*17d00*/  R2UR UR6, R4 ;  /* 0x00000000040672ca */ /* 0x000fe200000e0000 */
[----:B------:R-:W-:Y:S01]  /*17d10*/  @P2 FMUL.FTZ R4, R2, 0.69314718246459960938 ;  /* 0x3f31721802042820 */ /* 0x000fe20000410000 */
[----:B------:R-:W-:Y:S02]  /*17d20*/  R2UR UR7, R5 ;  /* 0x00000000050772ca */ /* 0x000fe400000e0000 */
[----:B------:R-:W1:Y:S02]  /*17d30*/  SHFL.BFLY PT, R5, R8, 0x1, 0x1f ;  /* 0x0c201f0008057f89 */ /* 0x000e6400000e0000 */
[----:B-1----:R-:W-:-:S01]  /*17d40*/  FADD.FTZ R12, R8, R5 ;  /* 0x00000005080c7221 */ /* 0x002fc20000010000 */
[----:B------:R-:W-:-:S03]  /*17d50*/  IMAD.MOV.U32 R5, RZ, RZ, RZ ;  /* 0x000000ffff057224 */ /* 0x000fc600078e00ff */
[----:B------:R-:W-:-:S03]  /*17d60*/  FMUL.FTZ R15, R12, 0.00390625 ;  /* 0x3b8000000c0f7820 */ /* 0x000fc60000410000 */
[----:B------:R0:W-:Y:S01]  /*17d70*/  @P1 MUFU.RCP R5, R7 ;  /* 0x0000000700051308 */ /* 0x0001e20000001000 */
[----:B------:R-:W-:Y:S02]  /*17d80*/  FSETP.NE.FTZ.AND P1, PT, R12, RZ, PT ;  /* 0x000000ff0c00720b */ /* 0x000fe40003f35000 */
[----:B------:R-:W-:Y:S01]  /*17d90*/  FSETP.NE.FTZ.AND P3, PT, R15, RZ, PT ;  /* 0x000000ff0f00720b */ /* 0x000fe20003f75000 */
[----:B0-----:R-:W-:-:S04]  /*17da0*/  @P2 FMUL.FTZ R7, R6, 0.69314718246459960938 ;  /* 0x3f31721806072820 */ /* 0x001fc80000410000 */
[----:B------:R-:W-:-:S06]  /*17db0*/  @P2 FFMA.FTZ R21, R4, R3, R7 ;  /* 0x0000000304152223 */ /* 0x000fcc0000010007 */
[----:B------:R-:W-:Y:S02]  /*17dc0*/  @P1 MUFU.RCP R9, R12 ;  /* 0x0000000c00091308 */ /* 0x000fe40000001000 */
[----:B------:R-:W-:-:S06]  /*17dd0*/  @P3 FMUL.FTZ R2, R2, 0.69314718246459960938 ;  /* 0x3f31721802023820 */ /* 0x000fcc0000410000 */
[----:B------:R-:W0:Y:S02]  /*17de0*/  @P3 MUFU.LG2 R8, R15 ;  /* 0x0000000f00083308 */ /* 0x000e240000000c00 */
[----:B0-----:R-:W-:Y:S01]  /*17df0*/  @P3 FMUL.FTZ R11, R8, 0.69314718246459960938 ;  /* 0x3f317218080b3820 */ /* 0x001fe20000410000 */
[----:B------:R-:W-:Y:S02]  /*17e00*/  WARPGROUP.DEPBAR.LE gsb0, 0x0 ;  /* 0x00008000000079c5 */ /* 0x000fe40000010000 */
[----:B------:R-:W-:Y:S01]  /*17e10*/  WARPGROUP.ARRIVE ;  /* 0x00000000000079c5 */ /* 0x000fe20000000000 */
[----:B------:R-:W-:-:S05]  /*17e20*/  @P3 FFMA.FTZ R20, R2, R0, R11 ;  /* 0x0000000002143223 */ /* 0x000fca000001000b */
[----:B------:R-:W-:Y:S01]  /*17e30*/  QGMMA.64x64x32.F32.E4M3.E4M3 R24, R136, gdesc[UR4], R24, gsb0 ;  /* 0x00e0000488187df3 */ /* 0x000fe20008000818 */
[-C--:B--2---:R-:W-:Y:S01]  /*17e40*/  FMUL.FTZ R5, R5, R10.reuse ;  /* 0x0000000a05057220 */ /* 0x084fe20000410000 */
[----:B------:R-:W-:Y:S01]  /*17e50*/  FMUL.FTZ R2, R9, R10 ;  /* 0x0000000a09027220 */ /* 0x000fe20000410000 */
[----:B------:R-:W-:Y:S02]  /*17e60*/  WARPGROUP.DEPBAR.LE gsb0, 0x0 ;  /* 0x00008000000079c5 */ /* 0x000fe40000010000 */
[----:B------:R-:W-:Y:S05]  /*17e70*/  @!P0 BRA `(.L_x_1230) ;  /* 0x0000000000048947 */ /* 0x000fea0003800000 */
[----:B------:R-:W-:Y:S01]  /*17e80*/  BPT.TRAP 0x1 ;  /* 0x000000040000795c */ /* 0x000fe20000300000 */
.L_x_1230:
[----:B------:R-:W2:Y:S01]  /*17e90*/  LDL.LU R3, [R1+0x40] ;  /* 0x0000400001037983 */ /* 0x000ea20000300800 */
[----:B------:R-:W-:Y:S02]  /*17ea0*/  VIADD R0, R13, 0x13260 ;  /* 0x000132600d007836 */ /* 0x000fe40000000000 */
[-C--:B------:R-:W-:Y:S01]  /*17eb0*/  FMUL.FTZ R58, R24, R5.reuse ;  /* 0x00000005183a7220 */ /* 0x080fe20000410000 */
[----:B------:R-:W-:Y:S01]  /*17ec0*/  FMUL.FTZ R56, R25, R5 ;  /* 0x0000000519387220 */ /* 0x000fe20000410000 */
[----:B------:R-:W3:Y:S01]  /*17ed0*/  LDL.LU R4, [R1+0x60] ;  /* 0x0000600001047983 */ /* 0x000ee20000300800 */
[----:B------:R-:W-:-:S05]  /*17ee0*/  VIADD R19, R19, 0x1 ;  /* 0x0000000113137836 */ /* 0x000fca0000000000 */
[----:B------:R-:W-:Y:S01]  /*17ef0*/  ISETP.NE.AND P1, PT, R19, 0x2, PT ;  /* 0x000000021300780c */ /* 0x000fe20003f25270 */
        /* <DEDUP_REMOVED lines=31> */
[----:B------:R-:W-:-:S02]  /*180f0*/  SEL R19, R19, RZ, P1 ;  /* 0x000000ff13137207 */ /* 0x000fc40000800000 */
[----:B--2---:R-:W-:Y:S01]  /*18100*/  PRMT R0, R3, 0x654, R0 ;  /* 0x0000065403007816 */ /* 0x004fe20000000000 */
[----:B---3--:R-:W-:-:S03]  /*18110*/  VIADD R4, R4, 0x1 ;  /* 0x0000000104047836 */ /* 0x008fc60000000000 */
[----:B------:R0:W-:Y:S02]  /*18120*/  SYNCS.ARRIVE.TRANS64.RED.A1T0 RZ, [R0+URZ], RZ ;  /* 0x000000ff00ff79a7 */ /* 0x0001e4000810043f */
[----:B------:R0:W-:Y:S01]  /*18130*/  STL [R1+0x60], R4 ;  /* 0x0000600401007387 */ /* 0x0001e20000100800 */
[----:B------:R-:W-:-:S04]  /*18140*/  SEL R3, RZ, 0x1, P1 ;  /* 0x00000001ff037807 */ /* 0x000fc80000800000 */
[----:B------:R-:W-:-:S07]  /*18150*/  LOP3.LUT R156, R156, R3, RZ, 0x3c, !PT ;  /* 0x000000039c9c7212 */ /* 0x000fce00078e3cff */
.L_x_1116:
[----:B------:R-:W0:Y:S08]  /*18160*/  S2UR UR4, SR_CgaCtaId ;  /* 0x00000000000479c3 */ /* 0x000e300000008800 */
[----:B------:R-:W-:Y:S01]  /*18170*/  BAR.SYNC.DEFER_BLOCKING 0x5, 0x200 ;  /* 0x0148000000007b1d */ /* 0x000fe20000010000 */
[----:B------:R-:W-:-:S05]  /*18180*/  MOV R18, 0x400 ;  /* 0x0000040000127802 */ /* 0x000fca0000000f00 */
[----:B------:R-:W-:Y:S01]  /*18190*/  BSSY B0, `(.L_x_1231) ;  /* 0x00001c9000007945 */ /* 0x000fe20003800000 */
[----:B------:R-:W1:Y:S01]  /*181a0*/  S2R R48, SR_TID.X ;  /* 0x0000000000307919 */ /* 0x000e620000002100 */
[----:B0-----:R-:W-:-:S05]  /*181b0*/  IMAD.U32 R0, RZ, RZ, UR4 ;  /* 0x00000004ff007e24 */ /* 0x001fca000f8e00ff */
[----:B------:R-:W-:Y:S01]  /*181c0*/  LEA R18, R0, R18, 0x18 ;  /* 0x0000001200127211 */ /* 0x000fe200078ec0ff */
[----:B------:R0:W-:Y:S04]  /*181d0*/  STL [R1+0x40], R0 ;  /* 0x0000400001007387 */ /* 0x0001e80000100800 */
[----:B------:R-:W2:Y:S01]  /*181e0*/  LDS.128 R60, [R18+0x132d0] ;  /* 0x0132d000123c7984 */ /* 0x000ea20000000c00 */
[----:B-1----:R-:W-:-:S05]  /*181f0*/  VIADD R3, R48, 0xffffff80 ;  /* 0xffffff8030037836 */ /* 0x002fca0000000000 */
[----:B------:R-:W-:-:S04]  /*18200*/  SHF.R.S32.HI R26, RZ, 0x1f, R3 ;  /* 0x0000001fff1a7819 */ /* 0x000fc80000011403 */
[----:B------:R-:W-:-:S04]  /*18210*/  LEA.HI R2, R26, R3, RZ, 0x3 ;  /* 0x000000031a027211 */ /* 0x000fc800078f18ff */
[----:B0-----:R-:W-:Y:S02]  /*18220*/  LOP3.LUT R0, R2, 0x1ffffff8, RZ, 0xc0, !PT ;  /* 0x1ffffff802007812 */ /* 0x001fe400078ec0ff */
[----:B------:R-:W-:-:S03]  /*18230*/  SHF.R.S32.HI R2, RZ, 0x3, R2 ;  /* 0x00000003ff027819 */ /* 0x000fc60000011402 */
[----:B------:R-:W-:-:S04]  /*18240*/  IMAD.IADD R0, R3, 0x1, -R0 ;  /* 0x0000000103007824 */ /* 0x000fc800078e0a00 */
[----:B------:R-:W-:Y:S01]  /*18250*/  IMAD.SHL.U32 R0, R0, 0x8, RZ ;  /* 0x0000000800007824 */ /* 0x000fe200078e00ff */
[----:B--2---:R0:W-:Y:S04]  /*18260*/  STL.64 [R1+0x30], R60 ;  /* 0x0000303c01007387 */ /* 0x0041e80000100a00 */
[----:B------:R0:W-:Y:S01]  /*18270*/  STL.64 [R1+0x38], R62 ;  /* 0x0000383e01007387 */ /* 0x0001e20000100a00 */
[----:B------:R-:W-:Y:S06]  /*18280*/  BAR.ARV 0x4, 0x200 ;  /* 0x0108000000007b1d */ /* 0x000fec0000002000 */
[----:B------:R-:W-:Y:S05]  /*18290*/  @P0 BRA `(.L_x_1232) ;  /* 0x0000001000a40947 */ /* 0x000fea0003800000 */
[----:B------:R-:W-:Y:S01]  /*182a0*/  IMAD.SHL.U32 R4, R48, 0x4, RZ ;  /* 0x0000000430047824 */ /* 0x000fe200078e00ff */
[----:B------:R-:W-:Y:S01]  /*182b0*/  ULDC.64 UR4, c[0x4][0x38] ;  /* 0x01000e0000047ab9 */ /* 0x000fe20000000a00 */
[----:B------:R-:W2:Y:S03]  /*182c0*/  LDL R50, [R1+0x5c] ;  /* 0x00005c0001327983 */ /* 0x000ea60000100800 */
[----:B------:R-:W-:Y:S01]  /*182d0*/  LOP3.LUT R4, R4, 0xc, RZ, 0xc0, !PT ;  /* 0x0000000c04047812 */ /* 0x000fe200078ec0ff */
[----:B------:R-:W3:Y:S03]  /*182e0*/  LDL R49, [R1+0x58] ;  /* 0x0000580001317983 */ /* 0x000ee60000100800 */
[----:B------:R-:W-:-:S05]  /*182f0*/  IADD3 R4, P0, R4, UR4, RZ ;  /* 0x0000000404047c10 */ /* 0x000fca000ff1e0ff */
[----:B------:R-:W-:Y:S01]  /*18300*/  IMAD.X R5, RZ, RZ, UR5, P0 ;  /* 0x00000005ff057e24 */ /* 0x000fe200080e06ff */
[----:B------:R-:W-:Y:S01]  /*18310*/  F2FP.BF16.F32.PACK_AB R30, R30, R33 ;  /* 0x000000211e1e723e */ /* 0x000fe200000010ff */
[----:B------:R-:W-:-:S03]  /*18320*/  ULDC.64 UR4, c[0x0][0xbd8] ;  /* 0x0002f60000047ab9 */ /* 0x000fc60000000a00 */
[----:B------:R1:W4:Y:S01]  /*18330*/  LDG.E.CONSTANT R27, desc[UR40][R4.64] ;  /* 0x00000028041b7981 */ /* 0x000322000c1e9900 */
[----:B------:R-:W-:Y:S02]  /*18340*/  F2FP.BF16.F32.PACK_AB R31, R31, R28 ;  /* 0x0000001c1f1f723e */ /* 0x000fe400000010ff */
[----:B------:R-:W-:Y:S01]  /*18350*/  LEA.HI R28, R26, R3, RZ, 0x5 ;  /* 0x000000031a1c7211 */ /* 0x000fe200078f28ff */
[----:B------:R-:W0:Y:S01]  /*18360*/  S2R R33, SR_SWINHI ;  /* 0x0000000000217919 */ /* 0x000e220000002f00 */
[----:B------:R-:W-:Y:S02]  /*18370*/  F2FP.BF16.F32.PACK_AB R56, R29, R56 ;  /* 0x000000381d38723e */ /* 0x000fe400000010ff */
[----:B------:R-:W-:Y:S01]  /*18380*/  LOP3.LUT P0, R34, R48, 0x3, RZ, 0xc0, !PT ;  /* 0x0000000330227812 */ /* 0x000fe2000780c0ff */
[----:B------:R-:W-:Y:S01]  /*18390*/  IMAD.SHL.U32 R32, R28, 0x20, RZ ;  /* 0x000000201c207824 */ /* 0x000fe200078e00ff */
[----:B------:R-:W-:Y:S02]  /*183a0*/  F2FP.BF16.F32.PACK_AB R25, R36, R25 ;  /* 0x000000192419723e */ /* 0x000fe400000010ff */
[----:B-1----:R-:W-:-:S02]  /*183b0*/  LEA.HI R4, R26, R3, RZ, 0x4 ;  /* 0x000000031a047211 */ /* 0x002fc400078f20ff */
[----:B------:R-:W-:Y:S02]  /*183c0*/  LOP3.LUT R35, R32, 0xfffffc00, RZ, 0xc0, !PT ;  /* 0xfffffc0020237812 */ /* 0x000fe400078ec0ff */
[----:B------:R-:W-:Y:S02]  /*183d0*/  SHF.R.S32.HI R5, RZ, 0x4, R4 ;  /* 0x00000004ff057819 */ /* 0x000fe40000011404 */
[C---:B------:R-:W-:Y:S02]  /*183e0*/  LOP3.LUT R28, R4.reuse, 0x3fffff0, RZ, 0xc0, !PT ;  /* 0x03fffff0041c7812 */ /* 0x040fe400078ec0ff */
[----:B------:R-:W-:Y:S02]  /*183f0*/  LEA.HI R29, R4, R5, RZ, 0x1 ;  /* 0x00000005041d7211 */ /* 0x000fe400078f08ff */
[----:B------:R-:W-:Y:S01]  /*18400*/  F2FP.BF16.F32.PACK_AB R24, R37, R24 ;  /* 0x000000182518723e */ /* 0x000fe200000010ff */
[----:B------:R-:W-:Y:S01]  /*18410*/  IMAD.IADD R4, R3, 0x1, -R28 ;  /* 0x0000000103047824 */ /* 0x000fe200078e0a1c */
[----:B------:R-:W-:-:S02]  /*18420*/  LOP3.LUT R32, R29, 0x1ffffffe, RZ, 0xc0, !PT ;  /* 0x1ffffffe1d207812 */ /* 0x000fc400078ec0ff */
[----:B------:R-:W-:Y:S01]  /*18430*/  ISETP.EQ.OR P0, PT, R34, 0x3, !P0 ;  /* 0x000000032200780c */ /* 0x000fe20004702670 */
[----:B------:R-:W-:Y:S01]  /*18440*/  IMAD R4, R4, 0x40, R35 ;  /* 0x0000004004047824 */ /* 0x000fe200078e0223 */
[----:B------:R-:W-:Y:S01]  /*18450*/  F2FP.BF16.F32.PACK_AB R9, R52, R9 ;  /* 0x000000093409723e */ /* 0x000fe200000010ff */
[----:B------:R-:W-:Y:S01]  /*18460*/  IMAD.IADD R5, R5, 0x1, -R32 ;  /* 0x0000000105057824 */ /* 0x000fe200078e0a20 */
[----:B------:R-:W-:Y:S02]  /*18470*/  SEL R32, R25, R24, P0 ;  /* 0x0000001819207207 */ /* 0x000fe40000000000 */
[----:B------:R-:W-:Y:S01]  /*18480*/  SEL R29, R24, R25, P0 ;  /* 0x00000019181d7207 */ /* 0x000fe20000000000 */
[----:B------:R-:W-:Y:S01]  /*18490*/  IMAD R5, R5, 0x8, R4 ;  /* 0x0000000805057824 */ /* 0x000fe200078e0204 */
[----:B------:R-:W-:Y:S02]  /*184a0*/  F2FP.BF16.F32.PACK_AB R8, R53, R8 ;  /* 0x000000083508723e */ /* 0x000fe400000010ff */
[----:B------:R-:W-:-:S02]  /*184b0*/  F2FP.BF16.F32.PACK_AB R13, R44, R13 ;  /* 0x0000000d2c0d723e */ /* 0x000fc400000010ff */
[----:B------:R-:W-:Y:S02]  /*184c0*/  MOV R24, R18 ;  /* 0x0000001200187202 */ /* 0x000fe40000000f00 */
[----:B0-----:R-:W-:Y:S02]  /*184d0*/  MOV R25, R33 ;  /* 0x0000002100197202 */ /* 0x001fe40000000f00 */
[----:B------:R-:W-:Y:S02]  /*184e0*/  SEL R36, R9, R8, P0 ;  /* 0x0000000809247207 */ /* 0x000fe40000000000 */
[----:B------:R-:W-:Y:S01]  /*184f0*/  SEL R37, R8, R9, P0 ;  /* 0x0000000908257207 */ /* 0x000fe20000000000 */
[----:B------:R-:W-:Y:S01]  /*18500*/  IMAD.WIDE R8, R5, 0x2, R24 ;  /* 0x0000000205087825 */ /* 0x000fe200078e0218 */
[----:B------:R-:W-:Y:S02]  /*18510*/  F2FP.BF16.F32.PACK_AB R12, R45, R12 ;  /* 0x0000000c2d0c723e */ /* 0x000fe400000010ff */
[----:B------:R-:W-:-:S02]  /*18520*/  F2FP.BF16.F32.PACK_AB R15, R38, R15 ;  /* 0x0000000f260f723e */ /* 0x000fc400000010ff */
[----:B------:R-:W-:Y:S02]  /*18530*/  SEL R34, R13, R12, P0 ;  /* 0x0000000c0d227207 */ /* 0x000fe40000000000 */
[----:B------:R-:W-:Y:S02]  /*18540*/  SEL R35, R12, R13, P0 ;  /* 0x0000000d0c237207 */ /* 0x000fe40000000000 */
[----:B------:R-:W-:Y:S02]  /*18550*/  IADD3 R13, P3, R8, 0x20, RZ ;  /* 0x00000020080d7810 */ /* 0x000fe40007f7e0ff */
[----:B------:R-:W-:Y:S02]  /*18560*/  F2FP.BF16.F32.PACK_AB R14, R39, R14 ;  /* 0x0000000e270e723e */ /* 0x000fe400000010ff */
[----:B------:R-:W-:Y:S02]  /*18570*/  LOP3.LUT R4, R13, 0x380, RZ, 0xc0, !PT ;  /* 0x000003800d047812 */ /* 0x000fe400078ec0ff */
[----:B------:R-:W-:-:S02]  /*18580*/  SEL R38, R30, R31, P0 ;  /* 0x0000001f1e267207 */ /* 0x000fc40000000000 */
[----:B------:R-:W-:Y:S02]  /*18590*/  SEL R31, R31, R30, P0 ;  /* 0x0000001e1f1f7207 */ /* 0x000fe40000000000 */
[----:B------:R-:W-:Y:S02]  /*185a0*/  F2FP.BF16.F32.PACK_AB R11, R46, R11 ;  /* 0x0000000b2e0b723e */ /* 0x000fe400000010ff */
[----:B------:R-:W-:Y:S02]  /*185b0*/  F2FP.BF16.F32.PACK_AB R10, R10, R43 ;  /* 0x0000002b0a0a723e */ /* 0x000fe400000010ff */
[----:B------:R-:W-:Y:S02]  /*185c0*/  SEL R30, R15, R14, P0 ;  /* 0x0000000e0f1e7207 */ /* 0x000fe40000000000 */
[----:B------:R-:W-:Y:S02]  /*185d0*/  SEL R15, R14, R15, P0 ;  /* 0x0000000f0e0f7207 */ /* 0x000fe40000000000 */
[----:B------:R-:W-:-:S02]  /*185e0*/  SHF.R.U64 R4, R4, 0x3, RZ ;  /* 0x0000000304047819 */ /* 0x000fc400000012ff */
[C---:B------:R-:W-:Y:S02]  /*185f0*/  IADD3 R14, P1, R8.reuse, 0x60, RZ ;  /* 0x00000060080e7810 */ /* 0x040fe40007f3e0ff */
[----:B------:R-:W-:Y:S02]  /*18600*/  IADD3 R33, P2, R8, 0x40, RZ ;  /* 0x0000004008217810 */ /* 0x000fe40007f5e0ff */
[----:B------:R-:W-:Y:S02]  /*18610*/  SEL R42, R11, R10, P0 ;  /* 0x0000000a0b2a7207 */ /* 0x000fe40000000000 */
[----:B------:R-:W-:Y:S01]  /*18620*/  SEL R41, R10, R11, P0 ;  /* 0x0000000b0a297207 */ /* 0x000fe20000000000 */
[----:B------:R-:W-:Y:S01]  /*18630*/  IMAD.X R11, RZ, RZ, R9, P3 ;  /* 0x000000ffff0b7224 */ /* 0x000fe200018e0609 */
[----:B------:R-:W-:Y:S02]  /*18640*/  F2FP.BF16.F32.PACK_AB R57, R57, R58 ;  /* 0x0000003a3939723e */ /* 0x000fe400000010ff */
[----:B------:R-:W-:-:S02]  /*18650*/  LOP3.LUT R10, R4, R13, RZ, 0x3c, !PT ;  /* 0x0000000d040a7212 */ /* 0x000fc400078e3cff */
[----:B------:R-:W-:Y:S02]  /*18660*/  LOP3.LUT R4, R33, 0x380, RZ, 0xc0, !PT ;  /* 0x0000038021047812 */ /* 0x000fe400078ec0ff */
[----:B------:R-:W-:Y:S02]  /*18670*/  LOP3.LUT R13, R14, 0x380, RZ, 0xc0, !PT ;  /* 0x000003800e0d7812 */ /* 0x000fe400078ec0ff */
[----:B------:R-:W-:Y:S02]  /*18680*/  F2FP.BF16.F32.PACK_AB R7, R54, R7 ;  /* 0x000000073607723e */ /* 0x000fe400000010ff */
[----:B------:R-:W-:Y:S02]  /*18690*/  F2FP.BF16.F32.PACK_AB R6, R55, R6 ;  /* 0x000000063706723e */ /* 0x000fe400000010ff */
[----:B------:R-:W-:Y:S02]  /*186a0*/  SEL R28, R57, R56, P0 ;  /* 0x00000038391c7207 */ /* 0x000fe40000000000 */
[----:B------:R-:W-:-:S02]  /*186b0*/  SEL R57, R56, R57, P0 ;  /* 0x0000003938397207 */ /* 0x000fc40000000000 */
[----:B------:R-:W-:Y:S02]  /*186c0*/  SHF.R.U64 R4, R4, 0x3, RZ ;  /* 0x0000000304047819 */ /* 0x000fe400000012ff */
[----:B------:R-:W-:Y:S02]  /*186d0*/  SHF.R.U64 R13, R13, 0x3, RZ ;  /* 0x000000030d0d7819 */ /* 0x000fe400000012ff */
[----:B------:R-:W-:Y:S02]  /*186e0*/  SEL R44, R7, R6, P0 ;  /* 0x00000006072c7207 */ /* 0x000fe40000000000 */
[----:B------:R-:W-:Y:S01]  /*186f0*/  SEL R43, R6, R7, P0 ;  /* 0x00000007062b7207 */ /* 0x000fe20000000000 */
[----:B------:R-:W-:Y:S01]  /*18700*/  IMAD.X R7, RZ, RZ, R9, P2 ;  /* 0x000000ffff077224 */ /* 0x000fe200010e0609 */
[----:B------:R-:W-:Y:S02]  /*18710*/  LOP3.LUT R6, R4, R33, RZ, 0x3c, !PT ;  /* 0x0000002104067212 */ /* 0x000fe400078e3cff */
[----:B------:R-:W-:-:S02]  /*18720*/  LOP3.LUT R4, R13, R14, RZ, 0x3c, !PT ;  /* 0x0000000e0d047212 */ /* 0x000fc400078e3cff */
[----:B------:R-:W-:Y:S02]  /*18730*/  LOP3.LUT R5, R8, 0x380, RZ, 0xc0, !PT ;  /* 0x0000038008057812 */ /* 0x000fe400078ec0ff */
[----:B------:R-:W-:Y:S02]  /*18740*/  MOV R46, R10 ;  /* 0x0000000a002e7202 */ /* 0x000fe40000000f00 */
[----:B------:R-:W-:Y:S02]  /*18750*/  SHF.R.U64 R5, R5, 0x3, RZ ;  /* 0x0000000305057819 */ /* 0x000fe400000012ff */
[----:B------:R-:W-:Y:S02]  /*18760*/  MOV R45, R6 ;  /* 0x00000006002d7202 */ /* 0x000fe40000000f00 */
[----:B------:R-:W-:Y:S01]  /*18770*/  LOP3.LUT R8, R5, R8, RZ, 0x3c, !PT ;  /* 0x0000000805087212 */ /* 0x000fe200078e3cff */
[----:B------:R-:W-:Y:S01]  /*18780*/  IMAD.X R5, RZ, RZ, R9, P1 ;  /* 0x000000ffff057224 */ /* 0x000fe200008e0609 */
[----:B------:R-:W-:-:S02]  /*18790*/  ISETP.NE.U32.AND P1, PT, RZ, UR4, PT ;  /* 0x00000004ff007c0c */ /* 0x000fc4000bf25070 */
[----:B-----5:R-:W-:Y:S02]  /*187a0*/  MOV R47, R8 ;  /* 0x00000008002f7202 */ /* 0x020fe40000000f00 */
[----:B------:R-:W-:Y:S01]  /*187b0*/  ISETP.NE.AND.EX P1, PT, RZ, UR5, PT, P1 ;  /* 0x00000005ff007c0c */ /* 0x000fe2000bf25310 */
[----:B------:R-:W-:Y:S01]  /*187c0*/  ULDC.64 UR4, c[0x0][0xbe0] ;  /* 0x0002f80000047ab9 */ /* 0x000fe20000000a00 */
[----:B----4-:R-:W-:Y:S01]  /*187d0*/  LOP3.LUT R12, R27, 0x2, RZ, 0x3c, !PT ;  /* 0x000000021b0c7812 */ /* 0x010fe200078e3cff */
[----:B------:R-:W-:Y:S04]  /*187e0*/  SHFL.IDX PT, R28, R28, R27, 0x1c1f ;  /* 0x001c1f1b1c1c7589 */ /* 0x000fe800000e0000 */
[----:B------:R-:W0:Y:S04]  /*187f0*/  SHFL.IDX PT, R57, R57, R12, 0x1c1f ;  /* 0x001c1f0c39397589 */ /* 0x000e2800000e0000 */
[----:B------:R-:W-:Y:S04]  /*18800*/  SHFL.IDX PT, R38, R38, R27, 0x1c1f ;  /* 0x001c1f1b26267589 */ /* 0x000fe800000e0000 */
[----:B------:R-:W1:Y:S04]  /*18810*/  SHFL.IDX PT, R31, R31, R12, 0x1c1f ;  /* 0x001c1f0c1f1f7589 */ /* 0x000e6800000e0000 */
[----:B------:R4:W-:Y:S04]  /*18820*/  SHFL.IDX PT, R13, R32, R27, 0x1c1f ;  /* 0x001c1f1b200d7589 */ /* 0x0009e800000e0000 */
[----:B------:R-:W2:Y:S04]  /*18830*/  SHFL.IDX PT, R14, R29, R12, 0x1c1f ;  /* 0x001c1f0c1d0e7589 */ /* 0x000ea800000e0000 */
[----:B------:R-:W-:Y:S01]  /*18840*/  SHFL.IDX PT, R34, R34, R27, 0x1c1f ;  /* 0x001c1f1b22227589 */ /* 0x000fe200000e0000 */
[----:B----4-:R-:W4:Y:S03]  /*18850*/  LDC.64 R32, c[0x0][0xbd8] ;  /* 0x0002f600ff207b82 */ /* 0x010f260000000a00 */
[----:B------:R-:W-:Y:S01]  /*18860*/  SHFL.IDX PT, R36, R36, R27, 0x1c1f ;  /* 0x001c1f1b24247589 */ /* 0x000fe200000e0000 */
[----:B0-----:R-:W-:-:S02]  /*18870*/  SEL R8, R28, R57, P0 ;  /* 0x000000391c087207 */ /* 0x001fc40000000000 */
[----:B------:R-:W-:Y:S01]  /*18880*/  SEL R10, R57, R28, P0 ;  /* 0x0000001c390a7207 */ /* 0x000fe20000000000 */
[----:B------:R-:W0:Y:S04]  /*18890*/  SHFL.IDX PT, R35, R35, R12, 0x1c1f ;  /* 0x001c1f0c23237589 */ /* 0x000e2800000e0000 */
[----:B------:R-:W-:Y:S01]  /*188a0*/  SHFL.IDX PT, R39, R30, R27, 0x1c1f ;  /* 0x001c1f1b1e277589 */ /* 0x000fe200000e0000 */
[----:B-1----:R-:W-:Y:S02]  /*188b0*/  SEL R9, R38, R31, P0 ;  /* 0x0000001f26097207 */ /* 0x002fe40000000000 */
[----:B------:R-:W-:Y:S01]  /*188c0*/  SEL R11, R31, R38, P0 ;  /* 0x000000261f0b7207 */ /* 0x000fe20000000000 */
[----:B------:R-:W1:Y:S04]  /*188d0*/  SHFL.IDX PT, R37, R37, R12, 0x1c1f ;  /* 0x001c1f0c25257589 */ /* 0x000e6800000e0000 */
[----:B------:R-:W-:Y:S01]  /*188e0*/  SHFL.IDX PT, R42, R42, R27, 0x1c1f ;  /* 0x001c1f1b2a2a7589 */ /* 0x000fe200000e0000 */
[----:B--2---:R-:W-:-:S03]  /*188f0*/  SEL R6, R14, R13, P0 ;  /* 0x0000000d0e067207 */ /* 0x004fc60000000000 */
[----:B------:R-:W2:Y:S01]  /*18900*/  SHFL.IDX PT, R40, R15, R12, 0x1c1f ;  /* 0x001c1f0c0f287589 */ /* 0x000ea200000e0000 */
[----:B----4-:R-:W-:-:S03]  /*18910*/  IMAD.WIDE R32, R50, 0x4, R32 ;  /* 0x0000000432207825 */ /* 0x010fc600078e0220 */
[----:B------:R4:W-:Y:S04]  /*18920*/  SHFL.IDX PT, R44, R44, R27, 0x1c1f ;  /* 0x001c1f1b2c2c7589 */ /* 0x0009e800000e0000 */
[----:B------:R-:W3:Y:S04]  /*18930*/  SHFL.IDX PT, R41, R41, R12, 0x1c1f ;  /* 0x001c1f0c29297589 */ /* 0x000ee800000e0000 */
[----:B------:R2:W3:Y:S01]  /*18940*/  SHFL.IDX PT, R43, R43, R12, 0x1c1f ;  /* 0x001c1f0c2b2b7589 */ /* 0x0004e200000e0000 */
[----:B----4-:R-:W-:Y:S01]  /*18950*/  MOV R27, R4 ;  /* 0x00000004001b7202 */ /* 0x010fe20000000f00 */
[----:B------:R-:W-:Y:S01]  /*18960*/  BAR.SYNC.DEFER_BLOCKING 0x1, 0x180 ;  /* 0x0046000000007b1d */ /* 0x000fe20000010000 */
[----:B------:R-:W-:-:S02]  /*18970*/  SEL R4, R13, R14, P0 ;  /* 0x0000000e0d047207 */ /* 0x000fc40000000000 */
[----:B0-----:R-:W-:Y:S02]  /*18980*/  SEL R14, R35, R34, P0 ;  /* 0x00000022230e7207 */ /* 0x001fe40000000000 */
[----:B-1----:R-:W-:Y:S02]  /*18990*/  SEL R28, R36, R37, P0 ;  /* 0x00000025241c7207 */ /* 0x002fe40000000000 */
[----:B--2---:R-:W-:Y:S01]  /*189a0*/  SEL R12, R34, R35, P0 ;  /* 0x00000023220c7207 */ /* 0x004fe20000000000 */
[----:B------:R-:W-:Y:S01]  /*189b0*/  IMAD.MOV.U32 R35, RZ, RZ, RZ ;  /* 0x000000ffff237224 */ /* 0x000fe200078e00ff */
[----:B------:R-:W-:Y:S02]  /*189c0*/  SEL R30, R37, R36, P0 ;  /* 0x00000024251e7207 */ /* 0x000fe40000000000 */
[----:B------:R-:W-:Y:S02]  /*189d0*/  SEL R5, R39, R40, P0 ;  /* 0x0000002827057207 */ /* 0x000fe40000000000 */
[----:B------:R-:W-:-:S02]  /*189e0*/  SEL R7, R40, R39, P0 ;  /* 0x0000002728077207 */ /* 0x000fc40000000000 */
[----:B---3--:R-:W-:Y:S02]  /*189f0*/  SEL R13, R42, R41, P0 ;  /* 0x000000292a0d7207 */ /* 0x008fe40000000000 */
[----:B------:R-:W-:Y:S02]  /*18a00*/  SEL R15, R41, R42, P0 ;  /* 0x0000002a290f7207 */ /* 0x000fe40000000000 */
[----:B------:R-:W-:Y:S02]  /*18a10*/  SEL R29, R44, R43, P0 ;  /* 0x0000002b2c1d7207 */ /* 0x000fe40000000000 */
[----:B------:R-:W-:Y:S02]  /*18a20*/  SEL R31, R43, R44, P0 ;  /* 0x0000002c2b1f7207 */ /* 0x000fe40000000000 */
[----:B------:R-:W-:Y:S01]  /*18a30*/  ISETP.NE.U32.AND P0, PT, RZ, UR4, PT ;  /* 0x00000004ff007c0c */ /* 0x000fe2000bf05070 */
[----:B------:R0:W-:Y:S03]  /*18a40*/  STSM.16.M88.4 [R47], R8 ;  /* 0x000000082f007844 */ /* 0x0001e60000000200 */
[----:B------:R-:W-:Y:S01]  /*18a50*/  ISETP.NE.AND.EX P0, PT, RZ, UR5, PT, P0 ;  /* 0x00000005ff007c0c */ /* 0x000fe2000bf05300 */
[----:B------:R1:W-:Y:S04]  /*18a60*/  STSM.16.M88.4 [R46], R4 ;  /* 0x000000042e007844 */ /* 0x0003e80000000200 */
[----:B------:R-:W-:Y:S04]  /*18a70*/  STSM.16.M88.4 [R45], R12 ;  /* 0x0000000c2d007844 */ /* 0x000fe80000000200 */
[----:B------:R2:W-:Y:S04]  /*18a80*/  STSM.16.M88.4 [R27], R28 ;  /* 0x0000001c1b007844 */ /* 0x0005e80000000200 */
[----:B0-----:R-:W1:Y:S08]  /*18a90*/  @P0 LDC.64 R8, c[0x0][0xbe0] ;  /* 0x0002f800ff080b82 */ /* 0x001e700000000a00 */
[----:B------:R-:W-:Y:S06]  /*18aa0*/  BAR.SYNC.DEFER_BLOCKING 0x1, 0x180 ;  /* 0x0046000000007b1d */ /* 0x000fec0000010000 */
[----:B------:R-:W-:-:S02]  /*18ab0*/  ULDC UR4, c[0x0][0xa88] ;  /* 0x0002a20000047ab9 */ /* 0x000fc40000000800 */
[----:B------:R-:W-:Y:S02]  /*18ac0*/  IMAD.U32 R34, RZ, RZ, UR4 ;  /* 0x00000004ff227e24 */ /* 0x000fe4000f8e00ff */
[----:B-1----:R-:W-:Y:S01]  /*18ad0*/  @P0 IMAD.WIDE R4, R50, 0x4, R8 ;  /* 0x0000000432040825 */ /* 0x002fe200078e0208 */
[----:B------:R-:W2:Y:S01]  /*18ae0*/  @P1 LDG.E R35, desc[UR40][R32.64] ;  /* 0x0000002820231981 */ /* 0x000ea2000c1e1900 */
[----:B------:R-:W-:-:S03]  /*18af0*/  SHF.R.S32.HI R36, RZ, 0x1f, R49 ;  /* 0x0000001fff247819 */ /* 0x000fc60000011431 */
[----:B------:R0:W5:Y:S01]  /*18b00*/  @P0 LDG.E R34, desc[UR40][R4.64] ;  /* 0x0000002804220981 */ /* 0x000162000c1e1900 */
[----:B--2---:R-:W-:Y:S01]  /*18b10*/  SHF.R.S32.HI R28, RZ, 0x1f, R35 ;  /* 0x0000001fff1c7819 */ /* 0x004fe20000011423 */
[----:B0-----:R-:W-:Y:S06]  /*18b20*/  @P0 BRA `(.L_x_1233) ;  /* 0x0000000000100947 */ /* 0x001fec0003800000 */
[----:B------:R-:W-:Y:S05]  /*18b30*/  @!P1 BRA `(.L_x_1233) ;  /* 0x00000000000c9947 */ /* 0x000fea0003800000 */
[----:B------:R-:W2:Y:S04]  /*18b40*/  LDG.E R5, desc[UR40][R32.64] ;  /* 0x0000002820057981 */ /* 0x000ea8000c1e1900 */
[----:B-----5:R-:W2:Y:S02]  /*18b50*/  LDG.E R34, desc[UR40][R32.64+0x4] ;  /* 0x0000042820227981 */ /* 0x020ea4000c1e1900 */
[----:B--2---:R-:W-:-:S07]  /*18b60*/  IMAD.IADD R34, R34, 0x1, -R5 ;  /* 0x0000000122227824 */ /* 0x004fce00078e0a05 */
.L_x_1233:
[----:B------:R-:W2:Y:S01]  /*18b70*/  LDL R8, [R1+0x70] ;  /* 0x0000700001087983 */ /* 0x000ea20000100800 */
[----:B------:R-:W-:-:S03]  /*18b80*/  ULDC.64 UR4, c[0x0][0xb70] ;  /* 0x0002dc0000047ab9 */ /* 0x000fc60000000a00 */
[----:B------:R-:W2:Y:S01]  /*18b90*/  LDL.LU R38, [R1+0x64] ;  /* 0x0000640001267983 */ /* 0x000ea20000300800 */
[----:B------:R-:W-:Y:S01]  /*18ba0*/  IMAD R6, R36, UR4, RZ ;  /* 0x0000000424067c24 */ /* 0x000fe2000f8e02ff */
[----:B------:R-:W-:Y:S01]  /*18bb0*/  SHF.R.S32.HI R33, RZ, 0x1f, R50 ;  /* 0x0000001fff217819 */ /* 0x000fe20000011432 */
[----:B------:R-:W-:Y:S01]  /*18bc0*/  IMAD.MOV.U32 R4, RZ, RZ, R35 ;  /* 0x000000ffff047224 */ /* 0x000fe200078e0023 */
[----:B------:R-:W-:Y:S01]  /*18bd0*/  LEA.HI R26, R26, R3, RZ, 0x7 ;  /* 0x000000031a1a7211 */ /* 0x000fe200078f38ff */
[----:B------:R-:W-:Y:S01]  /*18be0*/  IMAD.MOV.U32 R5, RZ, RZ, R28 ;  /* 0x000000ffff057224 */ /* 0x000fe200078e001c */
[----:B------:R-:W-:Y:S01]  /*18bf0*/  SEL R33, R33, RZ, !P1 ;  /* 0x000000ff21217207 */ /* 0x000fe20004800000 */
[C---:B------:R-:W-:Y:S01]  /*18c00*/  IMAD R7, R49.reuse, UR5, R6 ;  /* 0x0000000531077c24 */ /* 0x040fe2000f8e0206 */
[----:B------:R-:W-:Y:S01]  /*18c10*/  SEL R37, R50, RZ, !P1 ;  /* 0x000000ff32257207 */ /* 0x000fe20004800000 */
[----:B------:R-:W-:Y:S01]  /*18c20*/  IMAD.WIDE.U32 R4, R49, UR4, R4 ;  /* 0x0000000431047c25 */ /* 0x000fe2000f8e0004 */
[----:B------:R-:W-:Y:S01]  /*18c30*/  ULDC.64 UR4, c[0x0][0xb78] ;  /* 0x0002de0000047ab9 */ /* 0x000fe20000000a00 */
[----:B------:R-:W-:-:S02]  /*18c40*/  LOP3.LUT R26, R26, 0xffffff80, RZ, 0xc0, !PT ;  /* 0xffffff801a1a7812 */ /* 0x000fc400078ec0ff */
[----:B------:R-:W-:Y:S02]  /*18c50*/  IMAD.IADD R5, R5, 0x1, R7 ;  /* 0x0000000105057824 */ /* 0x000fe400078e0207 */
[----:B------:R-:W-:Y:S02]  /*18c60*/  IMAD R6, R33, UR4, RZ ;  /* 0x0000000421067c24 */ /* 0x000fe4000f8e02ff */
[----:B------:R-:W-:-:S04]  /*18c70*/  IMAD.WIDE.U32 R4, R37, UR4, R4 ;  /* 0x0000000425047c25 */ /* 0x000fc8000f8e0004 */
[----:B------:R-:W-:Y:S02]  /*18c80*/  IMAD.IADD R26, R3, 0x1, -R26 ;  /* 0x00000001031a7824 */ /* 0x000fe400078e0a1a */
[----:B------:R-:W-:Y:S01]  /*18c90*/  IMAD R6, R37, UR5, R6 ;  /* 0x0000000525067c24 */ /* 0x000fe2000f8e0206 */
[----:B------:R-:W-:Y:S01]  /*18ca0*/  ULDC.64 UR4, c[0x0][0xb40] ;  /* 0x0002d00000047ab9 */ /* 0x000fe20000000a00 */
[----:B------:R-:W-:Y:S01]  /*18cb0*/  IMAD R3, R2, 0x40, R0 ;  /* 0x0000004002037824 */ /* 0x000fe200078e0200 */
[----:B------:R-:W-:-:S03]  /*18cc0*/  LOP3.LUT P0, RZ, R26, 0x3, RZ, 0xc0, !PT ;  /* 0x000000031aff7812 */ /* 0x000fc6000780c0ff */
[----:B------:R-:W-:-:S03]  /*18cd0*/  IMAD.WIDE R24, R3, 0x2, R24 ;  /* 0x0000000203187825 */ /* 0x000fc600078e0218 */
[----:B------:R-:W-:Y:S02]  /*18ce0*/  IADD3 R10, P3, R24, 0x3000, RZ ;  /* 0x00003000180a7810 */ /* 0x000fe40007f7e0ff */
[----:B------:R-:W-:-:S03]  /*18cf0*/  SHF.R.S32.HI R29, RZ, 0x1f, R0 ;  /* 0x0000001fff1d7819 */ /* 0x000fc60000011400 */
[----:B------:R-:W-:Y:S01]  /*18d00*/  IMAD.X R13, RZ, RZ, R25, P3 ;  /* 0x000000ffff0d7224 */ /* 0x000fe200018e0619 */
[----:B------:R-:W-:Y:S01]  /*18d10*/  BSSY B1, `(.L_x_1234) ;  /* 0x0000052000017945 */ /* 0x000fe20003800000 */
[----:B--2---:R-:W-:-:S04]  /*18d20*/  IMAD R9, R38, 0xc0, R8 ;  /* 0x000000c026097824 */ /* 0x004fc800078e0208 */
[C---:B------:R-:W-:Y:S01]  /*18d30*/  VIADD R3, R9.reuse, 0x8 ;  /* 0x0000000809037836 */ /* 0x040fe20000000000 */
[----:B------:R-:W-:Y:S02]  /*18d40*/  SHF.R.S32.HI R7, RZ, 0x1f, R9 ;  /* 0x0000001fff077819 */ /* 0x000fe40000011409 */
[----:B------:R-:W-:-:S04]  /*18d50*/  IADD3 R4, P1, R9, R4, RZ ;  /* 0x0000000409047210 */ /* 0x000fc80007f3e0ff */
[----:B------:R-:W-:Y:S02]  /*18d60*/  IADD3.X R7, R7, R5, R6, P1, !PT ;  /* 0x0000000507077210 */ /* 0x000fe40000ffe406 */
[----:B------:R-:W-:Y:S02]  /*18d70*/  LEA R30, P2, R4, UR4, 0x2 ;  /* 0x00000004041e7c11 */ /* 0x000fe4000f8410ff */
[----:B------:R-:W-:Y:S02]  /*18d80*/  IADD3 R6, P4, R24, 0x4800, RZ ;  /* 0x0000480018067810 */ /* 0x000fe40007f9e0ff */
[----:B------:R-:W-:Y:S01]  /*18d90*/  LEA.HI.X R31, R4, UR5, R7, 0x2, P2 ;  /* 0x00000005041f7c11 */ /* 0x000fe200090f1407 */
[----:B------:R-:W-:Y:S01]  /*18da0*/  ULDC.64 UR4, c[0x0][0xaa0] ;  /* 0x0002a80000047ab9 */ /* 0x000fe20000000a00 */
[----:B------:R-:W-:Y:S01]  /*18db0*/  IADD3 R11, P2, R24, 0x1800, RZ ;  /* 0x00001800180b7810 */ /* 0x000fe20007f5e0ff */
[----:B------:R-:W-:Y:S01]  /*18dc0*/  IMAD.X R27, RZ, RZ, R25, P4 ;  /* 0x000000ffff1b7224 */ /* 0x000fe200020e0619 */
[----:B-----5:R-:W-:-:S02]  /*18dd0*/  ISETP.GE.OR P1, PT, R9, R34, P0 ;  /* 0x000000220900720c */ /* 0x020fc40000726670 */
[----:B------:R-:W-:Y:S01]  /*18de0*/  ISETP.GE.OR P0, PT, R3, R34, P0 ;  /* 0x000000220300720c */ /* 0x000fe20000706670 */
[----:B------:R-:W-:Y:S01]  /*18df0*/  IMAD.X R9, RZ, RZ, R25, P2 ;  /* 0x000000ffff097224 */ /* 0x000fe200010e0619 */
[----:B------:R-:W-:Y:S02]  /*18e00*/  LOP3.LUT R5, R24, 0x380, RZ, 0xc0, !PT ;  /* 0x0000038018057812 */ /* 0x000fe400078ec0ff */
[----:B------:R-:W-:Y:S02]  /*18e10*/  LOP3.LUT R8, R11, 0x380, RZ, 0xc0, !PT ;  /* 0x000003800b087812 */ /* 0x000fe400078ec0ff */
[----:B------:R-:W-:Y:S02]  /*18e20*/  LOP3.LUT R7, R10, 0x380, RZ, 0xc0, !PT ;  /* 0x000003800a077812 */ /* 0x000fe400078ec0ff */
[----:B------:R-:W-:Y:S02]  /*18e30*/  LOP3.LUT R3, R6, 0x380, RZ, 0xc0, !PT ;  /* 0x0000038006037812 */ /* 0x000fe400078ec0ff */
[----:B------:R-:W-:Y:S01]  /*18e40*/  SHF.R.U64 R5, R5, 0x3, RZ ;  /* 0x0000000305057819 */ /* 0x000fe200000012ff */
[----:B------:R-:W-:Y:S01]  /*18e50*/  IMAD R32, R28, UR4, RZ ;  /* 0x000000041c207c24 */ /* 0x000fe2000f8e02ff */
[----:B------:R-:W-:Y:S01]  /*18e60*/  SHF.R.U64 R8, R8, 0x3, RZ ;  /* 0x0000000308087819 */ /* 0x000fe200000012ff */
[----:B------:R-:W-:Y:S01]  /*18e70*/  @!P1 STG.E desc[UR40][R30.64], R21 ;  /* 0x000000151e009986 */ /* 0x000fe2000c101928 */
[----:B------:R-:W-:-:S02]  /*18e80*/  SHF.R.U64 R7, R7, 0x3, RZ ;  /* 0x0000000307077819 */ /* 0x000fc400000012ff */
[----:B------:R-:W-:Y:S01]  /*18e90*/  SHF.R.U64 R3, R3, 0x3, RZ ;  /* 0x0000000303037819 */ /* 0x000fe200000012ff */
[----:B------:R0:W-:Y:S01]  /*18ea0*/  @!P0 STG.E desc[UR40][R30.64+0x20], R20 ;  /* 0x000020141e008986 */ /* 0x0001e2000c101928 */
[----:B------:R-:W-:Y:S01]  /*18eb0*/  LOP3.LUT R4, R5, R24, RZ, 0x3c, !PT ;  /* 0x0000001805047212 */ /* 0x000fe200078e3cff */
[----:B------:R-:W-:Y:S01]  /*18ec0*/  IMAD.MOV.U32 R5, RZ, RZ, R25 ;  /* 0x000000ffff057224 */ /* 0x000fe200078e0019 */
[----:B------:R-:W-:Y:S02]  /*18ed0*/  LOP3.LUT R8, R8, R11, RZ, 0x3c, !PT ;  /* 0x0000000b08087212 */ /* 0x000fe400078e3cff */
[----:B------:R-:W-:Y:S02]  /*18ee0*/  LOP3.LUT R12, R7, R10, RZ, 0x3c, !PT ;  /* 0x0000000a070c7212 */ /* 0x000fe400078e3cff */
[----:B------:R-:W-:Y:S01]  /*18ef0*/  LOP3.LUT R26, R3, R6, RZ, 0x3c, !PT ;  /* 0x00000006031a7212 */ /* 0x000fe200078e3cff */
[----:B------:R-:W-:Y:S01]  /*18f00*/  IMAD.MOV.U32 R28, RZ, RZ, R0 ;  /* 0x000000ffff1c7224 */ /* 0x000fe200078e0000 */
[----:B------:R-:W5:Y:S03]  /*18f10*/  LD.E.128 R4, desc[UR40][R4.64] ;  /* 0x0000002804047980 */ /* 0x000f66000c101d00 */
[----:B------:R-:W-:Y:S01]  /*18f20*/  IMAD.WIDE.U32 R28, R35, UR4, R28 ;  /* 0x00000004231c7c25 */ /* 0x000fe2000f8e001c */
[----:B------:R-:W5:Y:S01]  /*18f30*/  LD.E.128 R8, desc[UR40][R8.64] ;  /* 0x0000002808087980 */ /* 0x000f62000c101d00 */
[----:B------:R-:W-:-:S03]  /*18f40*/  ULDC UR4, c[0x0][0xa8c] ;  /* 0x0002a30000047ab9 */ /* 0x000fc60000000800 */
[----:B------:R-:W5:Y:S01]  /*18f50*/  LD.E.128 R12, desc[UR40][R12.64] ;  /* 0x000000280c0c7980 */ /* 0x000f62000c101d00 */
[----:B------:R-:W-:-:S03]  /*18f60*/  IMAD R35, R35, UR5, R32 ;  /* 0x0000000523237c24 */ /* 0x000fc6000f8e0220 */
[----:B------:R-:W5:Y:S01]  /*18f70*/  LD.E.128 R24, desc[UR40][R26.64] ;  /* 0x000000281a187980 */ /* 0x000f62000c101d00 */
[----:B------:R-:W-:Y:S01]  /*18f80*/  IMAD.IADD R29, R29, 0x1, R35 ;  /* 0x000000011d1d7824 */ /* 0x000fe200078e0223 */
[----:B------:R-:W-:Y:S01]  /*18f90*/  ISETP.GE.AND P0, PT, R0, UR4, PT ;  /* 0x0000000400007c0c */ /* 0x000fe2000bf06270 */
[----:B------:R-:W-:Y:S01]  /*18fa0*/  VIADD R0, R2, 0x30 ;  /* 0x0000003002007836 */ /* 0x000fe20000000000 */
[----:B------:R-:W-:Y:S01]  /*18fb0*/  @!PT LDS RZ, [RZ] ;  /* 0x00000000fffff984 */ /* 0x000fe20000000800 */
[----:B------:R-:W-:Y:S01]  /*18fc0*/  @!PT LDS RZ, [RZ] ;  /* 0x00000000fffff984 */ /* 0x000fe20000000800 */
[----:B------:R-:W-:Y:S01]  /*18fd0*/  @!PT LDS RZ, [RZ] ;  /* 0x00000000fffff984 */ /* 0x000fe20000000800 */
[----:B------:R-:W-:Y:S01]  /*18fe0*/  @!PT LDS RZ, [RZ] ;  /* 0x00000000fffff984 */ /* 0x000fe20000000800 */
[----:B------:R1:W-:Y:S06]  /*18ff0*/  MEMBAR.ALL.CTA ;  /* 0x0000000000007992 */ /* 0x0003ec0000008000 */
[----:B-1----:R-:W1:Y:S01]  /*19000*/  FENCE.VIEW.ASYNC.S ;  /* 0x00000000000073c6 */ /* 0x002e620000000000 */
[----:B------:R-:W-:Y:S01]  /*19010*/  IMAD R35, R38, -0xc0, R34 ;  /* 0xffffff4026237824 */ /* 0x000fe200078e0222 */
[----:B------:R-:W-:Y:S01]  /*19020*/  ULDC.64 UR4, c[0x0][0xae0] ;  /* 0x0002b80000047ab9 */ /* 0x000fe20000000a00 */
[----:B------:R-:W-:-:S02]  /*19030*/  VIADD R3, R2, 0x60 ;  /* 0x0000006002037836 */ /* 0x000fc40000000000 */
[----:B0-----:R-:W-:Y:S01]  /*19040*/  VIADD R30, R2, 0x90 ;  /* 0x00000090021e7836 */ /* 0x001fe20000000000 */
[-C--:B------:R-:W-:Y:S01]  /*19050*/  ISETP.GE.OR P3, PT, R0, R35.reuse, P0 ;  /* 0x000000230000720c */ /* 0x080fe20000766670 */
[----:B------:R-:W-:Y:S01]  /*19060*/  IMAD R20, R36, UR4, RZ ;  /* 0x0000000424147c24 */ /* 0x000fe2000f8e02ff */
[-C--:B------:R-:W-:Y:S01]  /*19070*/  ISETP.GE.OR P1, PT, R3, R35.reuse, P0 ;  /* 0x000000230300720c */ /* 0x080fe20000726670 */
[----:B------:R-:W-:Y:S01]  /*19080*/  VIADD R0, R18, 0x13220 ;  /* 0x0001322012007836 */ /* 0x000fe20000000000 */
[-C--:B------:R-:W-:Y:S01]  /*19090*/  ISETP.GE.OR P2, PT, R30, R35.reuse, P0 ;  /* 0x000000231e00720c */ /* 0x080fe20000746670 */
[C---:B------:R-:W-:Y:S01]  /*190a0*/  IMAD R31, R49.reuse, UR5, R20 ;  /* 0x00000005311f7c24 */ /* 0x040fe2000f8e0214 */
[----:B------:R-:W-:Y:S01]  /*190b0*/  ISETP.GE.OR P0, PT, R2, R35, P0 ;  /* 0x000000230200720c */ /* 0x000fe20000706670 */
[----:B------:R-:W-:Y:S01]  /*190c0*/  IMAD.WIDE.U32 R20, R49, UR4, R28 ;  /* 0x0000000431147c25 */ /* 0x000fe2000f8e001c */
[----:B------:R-:W-:Y:S01]  /*190d0*/  ULDC.64 UR4, c[0x0][0xae8] ;  /* 0x0002ba0000047ab9 */ /* 0x000fe20000000a00 */
[----:B------:R-:W-:-:S02]  /*190e0*/  PRMT R0, RZ, 0x654, R0 ;  /* 0x00000654ff007816 */ /* 0x000fc40000000000 */
[----:B------:R-:W-:Y:S01]  /*190f0*/  IMAD.IADD R21, R21, 0x1, R31 ;  /* 0x0000000115157824 */ /* 0x000fe200078e021f */
[----:B------:R-:W-:Y:S01]  /*19100*/  SHF.R.S32.HI R3, RZ, 0x1f, R2 ;  /* 0x0000001fff037819 */ /* 0x000fe20000011402 */
[----:B------:R-:W-:Y:S02]  /*19110*/  IMAD R28, R33, UR4, RZ ;  /* 0x00000004211c7c24 */ /* 0x000fe4000f8e02ff */
[C---:B------:R-:W-:Y:S01]  /*19120*/  IMAD.WIDE.U32 R30, R37.reuse, UR4, R20 ;  /* 0x00000004251e7c25 */ /* 0x040fe2000f8e0014 */
[----:B-1----:R0:W-:Y:S03]  /*19130*/  SYNCS.ARRIVE.TRANS64.RED.A1T0 RZ, [R0+URZ], RZ ;  /* 0x000000ff00ff79a7 */ /* 0x0021e6000810043f */
        /* <DEDUP_REMOVED lines=15> */
.L_x_1235:
[----:B------:R-:W-:Y:S05]  /*19230*/  BSYNC B1 ;  /* 0x0000000000017941 */ /* 0x000fea0003800000 */
.L_x_1234:
        /* <DEDUP_REMOVED lines=15> */
.L_x_1237:
[----:B------:R-:W-:Y:S05]  /*19330*/  BSYNC B1 ;  /* 0x0000000000017941 */ /* 0x000fea0003800000 */
.L_x_1236:
        /* <DEDUP_REMOVED lines=15> */
.L_x_1239:
[----:B------:R-:W-:Y:S05]  /*19430*/  BSYNC B1 ;  /* 0x0000000000017941 */ /* 0x000fea0003800000 */
.L_x_1238:
        /* <DEDUP_REMOVED lines=15> */
.L_x_1232:
[----:B------:R-:W2:Y:S01]  /*19530*/  LDL R10, [R1+0x5c] ;  /* 0x00005c00010a7983 */ /* 0x000ea20000100800 */
[----:B------:R-:W-:Y:S01]  /*19540*/  ULDC.64 UR4, c[0x0][0xbd8] ;  /* 0x0002f60000047ab9 */ /* 0x000fe20000000a00 */
[----:B------:R-:W2:Y:S01]  /*19550*/  LDC.64 R4, c[0x0][0xbd8] ;  /* 0x0002f600ff047b82 */ /* 0x000ea20000000a00 */
[----:B------:R-:W-:Y:S01]  /*19560*/  ISETP.NE.U32.AND P0, PT, RZ, UR4, PT ;  /* 0x00000004ff007c0c */ /* 0x000fe2000bf05070 */
[----:B------:R-:W-:-:S03]  /*19570*/  IMAD.MOV.U32 R9, RZ, RZ, RZ ;  /* 0x000000ffff097224 */ /* 0x000fc600078e00ff */
[----:B------:R-:W-:Y:S01]  /*19580*/  ISETP.NE.AND.EX P0, PT, RZ, UR5, PT, P0 ;  /* 0x00000005ff007c0c */ /* 0x000fe2000bf05300 */
[----:B------:R-:W-:Y:S02]  /*19590*/  ULDC.64 UR4, c[0x0][0xbe0] ;  /* 0x0002f80000047ab9 */ /* 0x000fe40000000a00 */
[----:B------:R-:W-:-:S04]  /*195a0*/  ISETP.NE.U32.AND P1, PT, RZ, UR4, PT ;  /* 0x00000004ff007c0c */ /* 0x000fc8000bf25070 */
[----:B------:R-:W-:-:S13]  /*195b0*/  ISETP.NE.AND.EX P1, PT, RZ, UR5, PT, P1 ;  /* 0x00000005ff007c0c */ /* 0x000fda000bf25310 */
[----:B------:R-:W1:Y:S01]  /*195c0*/  @P1 LDC.64 R6, c[0x0][0xbe0] ;  /* 0x0002f800ff061b82 */ /* 0x000e620000000a00 */
[----:B------:R-:W-:Y:S02]  /*195d0*/  ULDC UR4, c[0x0][0xa88] ;  /* 0x0002a20000047ab9 */ /* 0x000fe40000000800 */
[----:B------:R-:W-:Y:S02]  /*195e0*/  IMAD.U32 R8, RZ, RZ, UR4 ;  /* 0x00000004ff087e24 */ /* 0x000fe4000f8e00ff */
[----:B--2---:R-:W-:-:S04]  /*195f0*/  IMAD.WIDE R4, R10, 0x4, R4 ;  /* 0x000000040a047825 */ /* 0x004fc800078e0204 */
[----:B-1----:R-:W-:Y:S01]  /*19600*/  @P1 IMAD.WIDE R6, R10, 0x4, R6 ;  /* 0x000000040a061825 */ /* 0x002fe200078e0206 */
[----:B------:R1:W5:Y:S04]  /*19610*/  @P0 LDG.E R9, desc[UR40][R4.64] ;  /* 0x0000002804090981 */ /* 0x000368000c1e1900 */
[----:B------:R1:W5:Y:S01]  /*19620*/  @P1 LDG.E R8, desc[UR40][R6.64] ;  /* 0x0000002806081981 */ /* 0x000362000c1e1900 */
[----:B------:R-:W-:Y:S01]  /*19630*/  ISETP.GT.AND P2, PT, R3, 0xbf, PT ;  /* 0x000000bf0300780c */ /* 0x000fe20003f44270 */
[----:B------:R-:W-:-:S12]  /*19640*/  @P1 BRA `(.L_x_1241) ;  /* 0x0000000000101947 */ /* 0x000fd80003800000 */
[----:B------:R-:W-:Y:S05]  /*19650*/  @!P0 BRA `(.L_x_1241) ;  /* 0x00000000000c8947 */ /* 0x000fea0003800000 */
[----:B-1----:R-:W2:Y:S04]  /*19660*/  LDG.E R7, desc[UR40][R4.64] ;  /* 0x0000002804077981 */ /* 0x002ea8000c1e1900 */
[----:B-----5:R-:W2:Y:S02]  /*19670*/  LDG.E R8, desc[UR40][R4.64+0x4] ;  /* 0x0000042804087981 */ /* 0x020ea4000c1e1900 */
[----:B--2---:R-:W-:-:S07]  /*19680*/  IMAD.IADD R8, R8, 0x1, -R7 ;  /* 0x0000000108087824 */ /* 0x004fce00078e0a07 */
.L_x_1241:
[----:B------:R-:W2:Y:S04]  /*19690*/  LDL R20, [R1+0x58] ;  /* 0x0000580001147983 */ /* 0x000ea80000100800 */
[----:B------:R3:W5:Y:S01]  /*196a0*/  LDL R14, [R1+0x64] ;  /* 0x00006400010e7983 */ /* 0x0007620000100800 */
[----:B-1----:R-:W-:Y:S01]  /*196b0*/  SHF.R.S32.HI R4, RZ, 0x1f, R10 ;  /* 0x0000001fff047819 */ /* 0x002fe2000001140a */
[----:B------:R-:W-:Y:S01]  /*196c0*/  BSSY B1, `(.L_x_1242) ;  /* 0x000001c000017945 */ /* 0x000fe20003800000 */
[----:B------:R-:W-:Y:S02]  /*196d0*/  SEL R13, R10, RZ, !P0 ;  /* 0x000000ff0a0d7207 */ /* 0x000fe40004000000 */
[----:B------:R-:W-:Y:S02]  /*196e0*/  SHF.R.S32.HI R15, RZ, 0x1f, R0 ;  /* 0x0000001fff0f7819 */ /* 0x000fe40000011400 */
[----:B------:R-:W-:-:S02]  /*196f0*/  SEL R12, R4, RZ, !P0 ;  /* 0x000000ff040c7207 */ /* 0x000fc40004000000 */
[----:B-----5:R-:W-:Y:S02]  /*19700*/  SHF.R.S32.HI R10, RZ, 0x1f, R9 ;  /* 0x0000001fff0a7819 */ /* 0x020fe40000011409 */
[----:B--2---:R-:W-:Y:S01]  /*19710*/  SHF.R.S32.HI R11, RZ, 0x1f, R20 ;  /* 0x0000001fff0b7819 */ /* 0x004fe20000011414 */
[----:B---3--:R-:W-:Y:S06]  /*19720*/  @P2 BRA `(.L_x_1243) ;  /* 0x0000000000542947 */ /* 0x008fec0003800000 */
[----:B------:R-:W-:-:S04]  /*19730*/  IMAD R4, R14, 0xc0, R48 ;  /* 0x000000c00e047824 */ /* 0x000fc800078e0230 */
[----:B------:R-:W-:-:S05]  /*19740*/  VIADD R5, R4, 0xffffff80 ;  /* 0xffffff8004057836 */ /* 0x000fca0000000000 */
[----:B------:R-:W-:-:S13]  /*19750*/  ISETP.GE.AND P0, PT, R5, R8, PT ;  /* 0x000000080500720c */ /* 0x000fda0003f06270 */
[----:B------:R-:W-:Y:S05]  /*19760*/  @P0 BRA `(.L_x_1243) ;  /* 0x0000000000440947 */ /* 0x000fea0003800000 */
[----:B------:R-:W-:Y:S01]  /*19770*/  IADD3 R4, P0, R5, R9, RZ ;  /* 0x0000000905047210 */ /* 0x000fe20007f1e0ff */
        /* <DEDUP_REMOVED lines=16> */
.L_x_1243:
[----:B------:R-:W-:Y:S05]  /*19880*/  BSYNC B1 ;  /* 0x0000000000017941 */ /* 0x000fea0003800000 */
.L_x_1242:
[----:B------:R-:W-:Y:S01]  /*19890*/  ULDC.64 UR4, c[0x0][0xaa0] ;  /* 0x0002a80000047ab9 */ /* 0x000fe20000000a00 */
[----:B------:R-:W-:Y:S01]  /*198a0*/  IMAD.MOV.U32 R4, RZ, RZ, R0 ;  /* 0x000000ffff047224 */ /* 0x000fe200078e0000 */
[----:B------:R-:W-:Y:S01]  /*198b0*/  ULDC.64 UR6, c[0x0][0xae0] ;  /* 0x0002b80000067ab9 */ /* 0x000fe20000000a00 */
[----:B-1----:R-:W-:Y:S01]  /*198c0*/  IMAD.MOV.U32 R5, RZ, RZ, R15 ;  /* 0x000000ffff057224 */ /* 0x002fe200078e000f */
[----:B------:R-:W-:Y:S01]  /*198d0*/  BSSY B1, `(.L_x_1244) ;  /* 0x0000026000017945 */ /* 0x000fe20003800000 */
[----:B------:R-:W-:Y:S02]  /*198e0*/  IMAD R6, R10, UR4, RZ ;  /* 0x000000040a067c24 */ /* 0x000fe4000f8e02ff */
[C---:B------:R-:W-:Y:S01]  /*198f0*/  IMAD.WIDE.U32 R4, R9.reuse, UR4, R4 ;  /* 0x0000000409047c25 */ /* 0x040fe2000f8e0004 */
[----:B------:R-:W-:Y:S02]  /*19900*/  ULDC UR4, c[0x0][0xa8c] ;  /* 0x0002a30000047ab9 */ /* 0x000fe40000000800 */
[----:B------:R-:W-:Y:S01]  /*19910*/  ISETP.GE.AND P0, PT, R0, UR4, PT ;  /* 0x0000000400007c0c */ /* 0x000fe2000bf06270 */
[----:B------:R-:W-:Y:S01]  /*19920*/  IMAD R9, R9, UR5, R6 ;  /* 0x0000000509097c24 */ /* 0x000fe2000f8e0206 */
[----:B------:R-:W-:Y:S01]  /*19930*/  ULDC.64 UR4, c[0x0][0xae8] ;  /* 0x0002ba0000047ab9 */ /* 0x000fe20000000a00 */
[----:B------:R-:W-:-:S02]  /*19940*/  VIADD R6, R2, 0x30 ;  /* 0x0000003002067836 */ /* 0x000fc40000000000 */
[----:B------:R-:W-:Y:S02]  /*19950*/  IMAD R7, R14, -0xc0, R8 ;  /* 0xffffff400e077824 */ /* 0x000fe400078e0208 */
[----:B------:R-:W-:Y:S02]  /*19960*/  IMAD R0, R11, UR6, RZ ;  /* 0x000000060b007c24 */ /* 0x000fe4000f8e02ff */
[----:B------:R-:W-:Y:S01]  /*19970*/  IMAD.IADD R5, R5, 0x1, R9 ;  /* 0x0000000105057824 */ /* 0x000fe200078e0209 */
[----:B------:R-:W-:Y:S01]  /*19980*/  ISETP.GE.OR P3, PT, R6, R7, P0 ;  /* 0x000000070600720c */ /* 0x000fe20000766670 */
[----:B------:R-:W-:Y:S02]  /*19990*/  IMAD R3, R20, UR7, R0 ;  /* 0x0000000714037c24 */ /* 0x000fe4000f8e0200 */
[C---:B------:R-:W-:Y:S02]  /*199a0*/  VIADD R0, R2.reuse, 0x60 ;  /* 0x0000006002007836 */ /* 0x040fe40000000000 */
[----:B------:R-:W-:-:S02]  /*199b0*/  VIADD R6, R2, 0x90 ;  /* 0x0000009002067836 */ /* 0x000fc40000000000 */
[----:B------:R-:W-:Y:S01]  /*199c0*/  IMAD.WIDE.U32 R4, R20, UR6, R4 ;  /* 0x0000000614047c25 */ /* 0x000fe2000f8e0004 */
[-C--:B------:R-:W-:Y:S02]  /*199d0*/  ISETP.GE.OR P1, PT, R0, R7.reuse, P0 ;  /* 0x000000070000720c */ /* 0x080fe40000726670 */
[-C--:B------:R-:W-:Y:S01]  /*199e0*/  ISETP.GE.OR P2, PT, R6, R7.reuse, P0 ;  /* 0x000000070600720c */ /* 0x080fe20000746670 */
[----:B------:R-:W-:Y:S01]  /*199f0*/  IMAD.IADD R5, R5, 0x1, R3 ;  /* 0x0000000105057824 */ /* 0x000fe200078e0203 */
[----:B------:R-:W-:Y:S01]  /*19a00*/  ISETP.GE.OR P0, PT, R2, R7, P0 ;  /* 0x000000070200720c */ /* 0x000fe20000706670 */
[----:B------:R-:W-:Y:S01]  /*19a10*/  IMAD R0, R12, UR4, RZ ;  /* 0x000000040c007c24 */ /* 0x000fe2000f8e02ff */
[----:B------:R-:W-:Y:S01]  /*19a20*/  SHF.R.S32.HI R3, RZ, 0x1f, R2 ;  /* 0x0000001fff037819 */ /* 0x000fe20000011402 */
[----:B------:R-:W-:-:S04]  /*19a30*/  IMAD.WIDE.U32 R4, R13, UR4, R4 ;  /* 0x000000040d047c25 */ /* 0x000fc8000f8e0004 */
[----:B------:R-:W-:Y:S02]  /*19a40*/  IMAD R9, R13, UR5, R0 ;  /* 0x000000050d097c24 */ /* 0x000fe4000f8e0200 */
[----:B------:R-:W-:-:S04]  /*19a50*/  IMAD.WIDE R6, R14, 0xc0, R2 ;  /* 0x000000c00e067825 */ /* 0x000fc800078e0202 */
[----:B------:R-:W-:Y:S01]  /*19a60*/  IMAD.IADD R11, R5, 0x1, R9 ;  /* 0x00000001050b7824 */ /* 0x000fe200078e0209 */
        /* <DEDUP_REMOVED lines=12> */
.L_x_1245:
[----:B------:R-:W-:Y:S05]  /*19b30*/  BSYNC B1 ;  /* 0x0000000000017941 */ /* 0x000fea0003800000 */
.L_x_1244:
[----:B------:R-:W-:Y:S04]  /*19b40*/  BSSY B1, `(.L_x_1246) ;  /* 0x000000f000017945 */ /* 0x000fe80003800000 */
[----:B------:R-:W-:Y:S05]  /*19b50*/  @P3 BRA `(.L_x_1247) ;  /* 0x0000000000343947 */ /* 0x000fea0003800000 */
[----:B-1----:R-:W-:Y:S01]  /*19b60*/  IADD3 R9, P0, R6, 0x30, RZ ;  /* 0x0000003006097810 */ /* 0x002fe20007f1e0ff */
        /* <DEDUP_REMOVED lines=12> */
.L_x_1247:
[----:B------:R-:W-:Y:S05]  /*19c30*/  BSYNC B1 ;  /* 0x0000000000017941 */ /* 0x000fea0003800000 */
.L_x_1246:
[----:B------:R-:W-:Y:S04]  /*19c40*/  BSSY B1, `(.L_x_1248) ;  /* 0x000000f000017945 */ /* 0x000fe80003800000 */
[----:B------:R-:W-:Y:S05]  /*19c50*/  @P1 BRA `(.L_x_1249) ;  /* 0x0000000000341947 */ /* 0x000fea0003800000 */
[----:B-12---:R-:W-:Y:S01]  /*19c60*/  IADD3 R9, P0, R6, 0x60, RZ ;  /* 0x0000006006097810 */ /* 0x006fe20007f1e0ff */
        /* <DEDUP_REMOVED lines=12> */
.L_x_1249:
[----:B------:R-:W-:Y:S05]  /*19d30*/  BSYNC B1 ;  /* 0x0000000000017941 */ /* 0x000fea0003800000 */
.L_x_1248:
        /* <DEDUP_REMOVED lines=14> */
.L_x_1240:
[----:B------:R-:W-:Y:S05]  /*19e20*/  BSYNC B0 ;  /* 0x0000000000007941 */ /* 0x000fea0003800000 */
.L_x_1231:
[----:B------:R-:W3:Y:S01]  /*19e30*/  LDL R0, [R1+0x3c] ;  /* 0x00003c0001007983 */ /* 0x000ee20000100800 */
[----:B------:R-:W-:Y:S02]  /*19e40*/  ULDC UR4, c[0x0][0xc14] ;  /* 0x0003050000047ab9 */ /* 0x000fe40000000800 */
[----:B---3--:R-:W-:-:S13]  /*19e50*/  ISETP.GE.AND P0, PT, R0, UR4, PT ;  /* 0x0000000400007c0c */ /* 0x008fda000bf06270 */
[----:B------:R-:W-:Y:S05]  /*19e60*/  @!P0 BRA `(.L_x_1250) ;  /* 0xfffffe70002c8947 */ /* 0x000fea000383ffff */
[----:B------:R-:W-:Y:S05]  /*19e70*/  BRA `(.L_x_1059) ;  /* 0x0000005800c07947 */ /* 0x000fea0003800000 */
.L_x_1057:
[----:B------:R-:W-:-:S08]  /*19e80*/  NOP ;  /* 0x0000000000007918 */ /* 0x000fd00000000000 */
[----:B0-----:R-:W0:-:S00]  /*19e90*/  USETMAXREG.DEALLOC.CTAPOOL 0x20 ;  /* 0x00000020000079c8 */ /* 0x001e0000080e0500 */
        /* <DEDUP_REMOVED lines=14> */
.L_x_1251:
        /* <DEDUP_REMOVED lines=42> */
.L_x_1257:
        /* <DEDUP_REMOVED lines=12> */
.L_x_1256:
[----:B------:R-:W-:Y:S05]  /*1a2e0*/  BSYNC B0 ;  /* 0x0000000000007941 */ /* 0x000fea0003800000 */
.L_x_1255:
        /* <DEDUP_REMOVED lines=20> */
[----:B------:R-:W-:Y:S02]  /*1a430*/  IMAD.MOV.U32 R6, RZ, RZ, R9 ;  /* 0x000000ffff067224 */ /* 0x000fe400078e0009 */
[----:B------:R-:W-:-:S07]  /*1a440*/  IMAD.MOV.U32 R9, RZ, RZ, R3 ;  /* 0x000000ffff097224 */ /* 0x000fce00078e0003 */
.L_x_1253:
[----:B------:R-:W-:-:S04]  /*1a450*/  IMAD.IADD R9, R4, 0x1, -R9 ;  /* 0x0000000104097824 */ /* 0x000fc800078e0a09 */
[----:B------:R-:W-:-:S05]  /*1a460*/  IMAD R2, R6, UR5, R9 ;  /* 0x0000000506027c24 */ /* 0x000fca000f8e0209 */
[----:B------:R-:W-:Y:S02]  /*1a470*/  ISETP.GT.AND P0, PT, R2, UR6, PT ;  /* 0x0000000602007c0c */ /* 0x000fe4000bf04270 */
[----:B------:R-:W0:Y:S11]  /*1a480*/  LDC.64 R2, c[0x0][0xc68] ;  /* 0x00031a00ff027b82 */ /* 0x000e360000000a00 */
[----:B------:R-:W-:-:S04]  /*1a490*/  VOTE.ANY R10, PT, !P0 ;  /* 0x00000000000a7806 */ /* 0x000fc800040e0100 */
[----:B------:R-:W1:Y:S02]  /*1a4a0*/  POPC R13, R10 ;  /* 0x0000000a000d7309 */ /* 0x000e640000000000 */
[----:B-1----:R-:W-:-:S04]  /*1a4b0*/  VIADD R27, R13, UR4 ;  /* 0x000000040d1b7c36 */ /* 0x002fc80008000000 */
[----:B0-----:R-:W-:-:S05]  /*1a4c0*/  IMAD.WIDE R2, R27, 0x4, R2 ;  /* 0x000000041b027825 */ /* 0x001fca00078e0202 */
[----:B------:R-:W2:Y:S01]  /*1a4d0*/  LDG.E R7, desc[UR40][R2.64] ;  /* 0x0000002802077981 */ /* 0x000ea2000c1e1900 */
[----:B------:R-:W-:-:S03]  /*1a4e0*/  ISETP.NE.AND P0, PT, R10, RZ, PT ;  /* 0x000000ff0a00720c */ /* 0x000fc60003f05270 */
        /* <DEDUP_REMOVED lines=9> */
[----:B------:R-:W-:-:S05]  /*1a580*/  VIADD R11, R13, 0xffffffff ;  /* 0xffffffff0d0b7836 */ /* 0x000fca0000000000 */
[----:B------:R0:W1:Y:S02]  /*1a590*/  SHFL.IDX PT, R24, R6, R11, 0x1f ;  /* 0x00001f0b06187589 */ /* 0x00006400000e0000 */
.L_x_1258:
[----:B-1----:R-:W-:Y:S01]  /*1a5a0*/  IMAD R24, R24, UR5, R9 ;  /* 0x0000000518187c24 */ /* 0x002fe2000f8e0209 */
[----:B0-----:R-:W-:Y:S01]  /*1a5b0*/  IABS R6, R4 ;  /* 0x0000000400067213 */ /* 0x001fe20000000000 */
[----:B------:R-:W-:Y:S02]  /*1a5c0*/  IMAD R11, R15, R8, RZ ;  /* 0x000000080f0b7224 */ /* 0x000fe400078e02ff */
[----:B------:R-:W-:Y:S01]  /*1a5d0*/  IMAD.MOV.U32 R2, RZ, RZ, RZ ;  /* 0x000000ffff027224 */ /* 0x000fe200078e00ff */
[----:B------:R-:W-:Y:S01]  /*1a5e0*/  IADD3 R9, -R24, UR6, RZ ;  /* 0x0000000618097c10 */ /* 0x000fe2000fffe1ff */
[----:B------:R-:W-:Y:S02]  /*1a5f0*/  IMAD.MOV R6, RZ, RZ, -R6 ;  /* 0x000000ffff067224 */ /* 0x000fe400078e0a06 */
[----:B------:R-:W-:Y:S01]  /*1a600*/  IMAD.HI.U32 R2, R3, R11, R2 ;  /* 0x0000000b03027227 */ /* 0x000fe200078e0002 */
[----:B------:R-:W-:-:S05]  /*1a610*/  IABS R3, R9 ;  /* 0x0000000900037213 */ /* 0x000fca0000000000 */
        /* <DEDUP_REMOVED lines=15> */
[----:B------:R-:W-:Y:S02]  /*1a710*/  IMAD R4, R4, R2, R9 ;  /* 0x0000000204047224 */ /* 0x000fe400078e0209 */
[----:B------:R-:W-:Y:S01]  /*1a720*/  IMAD.MOV.U32 R2, RZ, RZ, RZ ;  /* 0x000000ffff027224 */ /* 0x000fe200078e00ff */
[----:B------:R-:W-:-:S04]  /*1a730*/  VIADDMNMX R7, R8, UR5, R7, PT ;  /* 0x0000000508077c46 */ /* 0x000fc8000b800107 */
        /* <DEDUP_REMOVED lines=20> */
[----:B------:R-:W-:-:S06]  /*1a880*/  IMAD.IADD R3, R4, 0x1, R6 ;  /* 0x0000000104037824 */ /* 0x000fcc00078e0206 */
[----:B------:R-:W-:-:S06]  /*1a890*/  @P0 VIADD R2, R2, 0x1 ;  /* 0x0000000102020836 */ /* 0x000fcc0000000000 */
[----:B------:R-:W-:Y:S01]  /*1a8a0*/  @!P2 IMAD.MOV R2, RZ, RZ, -R2 ;  /* 0x000000ffff02a224 */ /* 0x000fe200078e0a02 */
[----:B------:R-:W-:Y:S01]  /*1a8b0*/  @!P1 LOP3.LUT R2, RZ, R7, RZ, 0x33, !PT ;  /* 0x00000007ff029212 */ /* 0x000fe200078e33ff */
[----:B------:R-:W-:-:S03]  /*1a8c0*/  IMAD.MOV R7, RZ, RZ, -R7 ;  /* 0x000000ffff077224 */ /* 0x000fc600078e0a07 */
[----:B------:R-:W-:Y:S01]  /*1a8d0*/  LOP3.LUT R25, RZ, R2, RZ, 0x33, !PT ;  /* 0x00000002ff197212 */ /* 0x000fe200078e33ff */
[----:B------:R-:W-:-:S04]  /*1a8e0*/  IMAD R26, R2, R7, R3 ;  /* 0x00000007021a7224 */ /* 0x000fc800078e0203 */
[----:B------:R-:W-:Y:S01]  /*1a8f0*/  IMAD.IADD R25, R0, 0x1, R25 ;  /* 0x0000000100197824 */ /* 0x000fe200078e0219 */
[----:B------:R-:W-:Y:S06]  /*1a900*/  BRA `(.L_x_1259) ;  /* 0x00000000000c7947 */ /* 0x000fec0003800000 */
.L_x_1254:
[----:B------:R-:W-:Y:S02]  /*1a910*/  IMAD.MOV.U32 R25, RZ, RZ, RZ ;  /* 0x000000ffff197224 */ /* 0x000fe400078e00ff */
[----:B------:R-:W-:Y:S02]  /*1a920*/  IMAD.U32 R24, RZ, RZ, UR6 ;  /* 0x00000006ff187e24 */ /* 0x000fe4000f8e00ff */
[----:B------:R-:W-:-:S07]  /*1a930*/  IMAD.MOV.U32 R26, RZ, RZ, RZ ;  /* 0x000000ffff1a7224 */ /* 0x000fce00078e00ff */
.L_x_1259:
[----:B------:R-:W-:-:S13]  /*1a940*/  ISETP.NE.AND P0, PT, R5, RZ, PT ;  /* 0x000000ff0500720c */ /* 0x000fda0003f05270 */
[----:B------:R-:W0:Y:S01]  /*1a950*/  @!P0 S2R R3, SR_CgaCtaId ;  /* 0x0000000000038919 */ /* 0x000e220000008800 */
[----:B------:R-:W-:-:S04]  /*1a960*/  @!P0 MOV R0, 0x400 ;  /* 0x0000040000008802 */ /* 0x000fc80000000f00 */
[----:B0-----:R-:W-:-:S05]  /*1a970*/  @!P0 LEA R0, R3, R0, 0x18 ;  /* 0x0000000003008211 */ /* 0x001fca00078ec0ff */
[----:B------:R1:W-:Y:S01]  /*1a980*/  @!P0 STS.128 [R0+0x132d0], R24 ;  /* 0x0132d01800008388 */ /* 0x0003e20000000c00 */
[----:B------:R-:W-:Y:S06]  /*1a990*/  BAR.ARV 0x5, 0x200 ;  /* 0x0148000000007b1d */ /* 0x000fec0000002000 */
.L_x_1252:
[----:B------:R2:W-:Y:S01]  /*1a9a0*/  STL [R1+0x18], RZ ;  /* 0x000018ff01007387 */ /* 0x0005e20000100800 */
[----:B------:R-:W-:Y:S01]  /*1a9b0*/  ULDC UR4, c[0x0][0xc14] ;  /* 0x0003050000047ab9 */ /* 0x000fe20000000800 */
[----:B------:R-:W-:Y:S01]  /*1a9c0*/  IMAD.MOV.U32 R19, RZ, RZ, 0x1 ;  /* 0x00000001ff137424 */ /* 0x000fe200078e00ff */
[----:B0-----:R-:W-:Y:S01]  /*1a9d0*/  ISETP.GE.AND P0, PT, R27, UR4, PT ;  /* 0x000000041b007c0c */ /* 0x001fe2000bf06270 */
[----:B------:R-:W-:-:S12]  /*1a9e0*/  IMAD.MOV.U32 R17, RZ, RZ, RZ ;  /* 0x000000ffff117224 */ /* 0x000fd800078e00ff */
[----:B--2---:R-:W-:Y:S05]  /*1a9f0*/  @P0 BRA `(.L_x_1260) ;  /* 0x0000004800e80947 */ /* 0x004fea0003800000 */
[----:B------:R-:W2:Y:S01]  /*1aa00*/  LDL R8, [R1+0x14] ;  /* 0x0000140001087983 */ /* 0x000ea20000100800 */
[----:B-1----:R-:W0:Y:S01]  /*1aa10*/  S2R R0, SR_TID.X ;  /* 0x0000000000007919 */ /* 0x002e220000002100 */
[----:B------:R-:W1:Y:S01]  /*1aa20*/  S2R R9, SR_TID.X ;  /* 0x0000000000097919 */ /* 0x000e620000002100 */
[----:B0-----:R-:W-:Y:S01]  /*1aa30*/  LOP3.LUT R2, R0, 0x7f, RZ, 0xc0, !PT ;  /* 0x0000007f00027812 */ /* 0x001fe200078ec0ff */
[----:B-1----:R-:W-:Y:S01]  /*1aa40*/  IMAD.SHL.U32 R0, R9, 0x40, RZ ;  /* 0x0000004009007824 */ /* 0x002fe200078e00ff */
[----:B------:R-:W-:-:S03]  /*1aa50*/  SHF.R.U32.HI R3, RZ, 0x1, R9 ;  /* 0x00000001ff037819 */ /* 0x000fc60000011609 */
[----:B------:R-:W-:Y:S01]  /*1aa60*/  IMAD.SHL.U32 R5, R2, 0x10, RZ ;  /* 0x0000001002057824 */ /* 0x000fe200078e00ff */
[----:B------:R-:W-:-:S04]  /*1aa70*/  LOP3.LUT R2, R0, 0x180, RZ, 0xc0, !PT ;  /* 0x0000018000027812 */ /* 0x000fc800078ec0ff */
[----:B------:R-:W-:Y:S01]  /*1aa80*/  LOP3.LUT R2, R2, 0x30, R3, 0xf8, !PT ;  /* 0x0000003002027812 */ /* 0x000fe200078ef803 */
[----:B------:R-:W-:-:S05]  /*1aa90*/  IMAD.SHL.U32 R3, R9, 0x8, RZ ;  /* 0x0000000809037824 */ /* 0x000fca00078e00ff */
[----:B------:R-:W-:-:S04]  /*1aaa0*/  LOP3.LUT R3, R2, 0x30, R3, 0x78, !PT ;  /* 0x0000003002037812 */ /* 0x000fc800078e7803 */
[----:B------:R-:W-:-:S05]  /*1aab0*/  LOP3.LUT R0, R3, 0x640, R0, 0xf8, !PT ;  /* 0x0000064003007812 */ /* 0x000fca00078ef800 */
[----:B------:R0:W-:Y:S01]  /*1aac0*/  STL [R1], R0 ;  /* 0x0000000001007387 */ /* 0x0001e20000100800 */
[----:B------:R-:W-:Y:S01]  /*1aad0*/  IMAD.SHL.U32 R4, R9, 0x20, RZ ;  /* 0x0000002009047824 */ /* 0x000fe200078e00ff */
[----:B------:R-:W-:Y:S01]  /*1aae0*/  LOP3.LUT R7, R5, 0x600, RZ, 0xc0, !PT ;  /* 0x0000060005077812 */ /* 0x000fe200078ec0ff */
[----:B------:R-:W-:-:S03]  /*1aaf0*/  IMAD.SHL.U32 R6, R9, 0x4, RZ ;  /* 0x0000000409067824 */ /* 0x000fc600078e00ff */
[----:B------:R-:W-:Y:S02]  /*1ab00*/  LOP3.LUT R5, R4, 0x80, RZ, 0xc0, !PT ;  /* 0x0000008004057812 */ /* 0x000fe400078ec0ff */
[--C-:B------:R-:W-:Y:S02]  /*1ab10*/  LOP3.LUT R7, R7, 0x60, R4.reuse, 0xf8, !PT ;  /* 0x0000006007077812 */ /* 0x100fe400078ef804 */
[----:B------:R-:W-:Y:S02]  /*1ab20*/  LOP3.LUT R5, R5, 0x10, R9, 0xf8, !PT ;  /* 0x0000001005057812 */ /* 0x000fe400078ef809 */
[----:B------:R-:W-:Y:S02]  /*1ab30*/  LOP3.LUT R4, R7, 0x100, R4, 0xf8, !PT ;  /* 0x0000010007047812 */ /* 0x000fe400078ef804 */
[----:B------:R-:W-:Y:S01]  /*1ab40*/  LOP3.LUT R5, R5, 0x10, R6, 0x78, !PT ;  /* 0x0000001005057812 */ /* 0x000fe200078e7806 */
[----:B------:R-:W-:Y:S01]  /*1ab50*/  BSSY B7, `(.L_x_1260) ;  /* 0x00004a4000077945 */ /* 0x000fe20003800000 */
[----:B------:R-:W-:-:S02]  /*1ab60*/  IMAD.MOV.U32 R22, RZ, RZ, 0x1 ;  /* 0x00000001ff167424 */ /* 0x000fc400078e00ff */
[----:B------:R-:W-:Y:S01]  /*1ab70*/  LOP3.LUT R29, R4, R5, RZ, 0xfc, !PT ;  /* 0x00000005041d7212 */ /* 0x000fe200078efcff */
[----:B------:R-:W-:Y:S02]  /*1ab80*/  IMAD.MOV.U32 R18, RZ, RZ, RZ ;  /* 0x000000ffff127224 */ /* 0x000fe400078e00ff */
[----:B------:R-:W-:Y:S02]  /*1ab90*/  IMAD.MOV.U32 R17, RZ, RZ, RZ ;  /* 0x000000ffff117224 */ /* 0x000fe400078e00ff */
[----:B------:R-:W-:Y:S01]  /*1aba0*/  IMAD.MOV.U32 R19, RZ, RZ, 0x1 ;  /* 0x00000001ff137424 */ /* 0x000fe200078e00ff */
[----:B------:R-:W-:Y:S01]  /*1abb0*/  ULDC.64 UR38, c[0x0][0x198] ;  /* 0x0000660000267ab9 */ /* 0x000fe20000000a00 */
[----:B------:R-:W-:Y:S01]  /*1abc0*/  ULDC UR36, c[0x0][0xc] ;  /* 0x0000030000247ab9 */ /* 0x000fe20000000800 */
[C---:B--2---:R-:W-:Y:S02]  /*1abd0*/  LOP3.LUT R2, R8.reuse, 0x1, RZ, 0xfc, !PT ;  /* 0x0000000108027812 */ /* 0x044fe400078efcff */
[----:B0-----:R-:W-:-:S03]  /*1abe0*/  LOP3.LUT R0, R8, 0x2, RZ, 0xfc, !PT ;  /* 0x0000000208007812 */ /* 0x001fc600078efcff */
[----:B------:R0:W-:Y:S04]  /*1abf0*/  STL [R1+0x20], R2 ;  /* 0x0000200201007387 */ /* 0x0001e80000100800 */
[----:B------:R0:W-:Y:S04]  /*1ac00*/  STL [R1+0x8], R0 ;  /* 0x0000080001007387 */ /* 0x0001e80000100800 */
[----:B------:R0:W-:Y:S02]  /*1ac10*/  STL [R1+0x18], RZ ;  /* 0x000018ff01007387 */ /* 0x0001e40000100800 */
.L_x_1373:
[----:B------:R-:W-:Y:S05]  /*1ac20*/  YIELD ;  /* 0x0000000000007946 */ /* 0x000fea0003800000 */
[----:B------:R-:W-:Y:S01]  /*1ac30*/  ULDC.64 UR4, c[0x0][0xa28] ;  /* 0x00028a0000047ab9 */ /* 0x000fe20000000a00 */
[----:B0-----:R-:W-:Y:S02]  /*1ac40*/  CS2R R8, SRZ ;  /* 0x0000000000087805 */ /* 0x001fe4000001ff00 */
[----:B------:R-:W-:Y:S01]  /*1ac50*/  ISETP.NE.U32.AND P0, PT, RZ, UR4, PT ;  /* 0x00000004ff007c0c */ /* 0x000fe2000bf05070 */
[----:B------:R-:W1:Y:S01]  /*1ac60*/  LDC.64 R6, c[0x0][0xa00] ;  /* 0x00028000ff067b82 */ /* 0x000e620000000a00 */
[----:B------:R-:W-:Y:S01]  /*1ac70*/  ULDC.64 UR6, c[0x0][0xa08] ;  /* 0x0002820000067ab9 */ /* 0x000fe20000000a00 */
[----:B------:R-:W-:Y:S01]  /*1ac80*/  ULDC.64 UR8, c[0x0][0xa10] ;  /* 0x0002840000087ab9 */ /* 0x000fe20000000a00 */
[----:B------:R-:W-:Y:S01]  /*1ac90*/  ISETP.NE.AND.EX P0, PT, RZ, UR5, PT, P0 ;  /* 0x00000005ff007c0c */ /* 0x000fe2000bf05300 */
[----:B------:R-:W-:-:S04]  /*1aca0*/  ULDC.64 UR4, c[0x0][0xa18] ;  /* 0x0002860000047ab9 */ /* 0x000fc80000000a00 */
[----:B--2---:R-:W2:Y:S08]  /*1acb0*/  LDC.64 R4, c[0x0][0xa08] ;  /* 0x00028200ff047b82 */ /* 0x004eb00000000a00 */
[----:B0-----:R-:W0:Y:S02]  /*1acc0*/  @P0 LDC.64 R2, c[0x0][0xa28] ;  /* 0x00028a00ff020b82 */ /* 0x001e240000000a00 */
[----:B0-----:R-:W-:-:S05]  /*1acd0*/  @P0 IMAD.WIDE R2, R27, 0x4, R2 ;  /* 0x000000041b020825 */ /* 0x001fca00078e0202 */
[----:B------:R0:W5:Y:S01]  /*1ace0*/  @P0 LDG.E R9, desc[UR40][R2.64] ;  /* 0x0000002802090981 */ /* 0x000162000c1e1900 */
[----:B------:R-:W-:Y:S01]  /*1acf0*/  ISETP.NE.U32.AND P0, PT, RZ, UR4, PT ;  /* 0x00000004ff007c0c */ /* 0x000fe2000bf05070 */
[----:B-1----:R-:W-:Y:S01]  /*1ad00*/  IMAD.WIDE R6, R27, 0x4, R6 ;  /* 0x000000041b067825 */ /* 0x002fe200078e0206 */
[----:B------:R-:W-:Y:S02]  /*1ad10*/  ISETP.NE.U32.AND P2, PT, RZ, UR6, PT ;  /* 0x00000006ff007c0c */ /* 0x000fe4000bf45070 */
[----:B------:R-:W-:Y:S01]  /*1ad20*/  ISETP.NE.AND.EX P0, PT, RZ, UR5, PT, P0 ;  /* 0x00000005ff007c0c */ /* 0x000fe2000bf05300 */
[----:B------:R-:W-:Y:S01]  /*1ad30*/  ULDC.64 UR4, c[0x0][0xa00] ;  /* 0x0002800000047ab9 */ /* 0x000fe20000000a00 */
[----:B------:R-:W-:Y:S01]  /*1ad40*/  ISETP.NE.U32.AND P4, PT, RZ, UR8, PT ;  /* 0x00000008ff007c0c */ /* 0x000fe2000bf85070 */
[----:B------:R-:W-:Y:S01]  /*1ad50*/  IMAD.MOV.U32 R28, RZ, RZ, RZ ;  /* 0x000000ffff1c7224 */ /* 0x000fe200078e00ff */
[----:B------:R-:W-:Y:S01]  /*1ad60*/  ISETP.NE.U32.AND P1, PT, RZ, UR4, PT ;  /* 0x00000004ff007c0c */ /* 0x000fe2000bf25070 */
[----:B0-----:R-:W0:Y:S01]  /*1ad70*/  LDC.64 R2, c[0x0][0xa10] ;  /* 0x00028400ff027b82 */ /* 0x001e220000000a00 */
[----:B------:R-:W-:-:S02]  /*1ad80*/  IMAD.MOV.U32 R0, RZ, RZ, RZ ;  /* 0x000000ffff007224 */ /* 0x000fc400078e00ff */
[----:B------:R-:W-:Y:S01]  /*1ad90*/  ISETP.NE.AND.EX P3, PT, RZ, UR5, PT, P1 ;  /* 0x00000005ff007c0c */ /* 0x000fe2000bf65310 */
[----:B--2---:R-:W-:Y:S01]  /*1ada0*/  IMAD.WIDE R4, R27, 0x4, R4 ;  /* 0x000000041b047825 */ /* 0x004fe200078e0204 */
[----:B------:R-:W-:Y:S02]  /*1adb0*/  ISETP.NE.AND.EX P1, PT, RZ, UR7, PT, P2 ;  /* 0x00000007ff007c0c */ /* 0x000fe4000bf25320 */
[----:B------:R-:W-:Y:S01]  /*1adc0*/  ISETP.NE.AND.EX P2, PT, RZ, UR9, PT, P4 ;  /* 0x00000009ff007c0c */ /* 0x000fe2000bf45340 */
[----:B------:R-:W1:Y:S01]  /*1add0*/  @P0 LDC.64 R12, c[0x0][0xa18] ;  /* 0x00028600ff0c0b82 */ /* 0x000e620000000a00 */
[----:B------:R-:W-:Y:S02]  /*1ade0*/  ULDC UR4, c[0x0][0x288] ;  /* 0x0000a20000047ab9 */ /* 0x000fe40000000800 */
[----:B------:R-:W-:Y:S01]  /*1adf0*/  IMAD.U32 R10, RZ, RZ, UR4 ;  /* 0x00000004ff0a7e24 */ /* 0x000fe2000f8e00ff */
[----:B------:R-:W-:-:S04]  /*1ae00*/  ULDC.64 UR4, c[0x0][0x3f8] ;  /* 0x0000fe0000047ab9 */ /* 0x000fc80000000a00 */
[----:B------:R-:W2:Y:S04]  /*1ae10*/  @P3 LDG.E R8, desc[UR40][R6.64] ;  /* 0x0000002806083981 */ /* 0x000ea8000c1e1900 */
[----:B------:R3:W5:Y:S01]  /*1ae20*/  @P1 LDG.E R28, desc[UR40][R4.64] ;  /* 0x00000028041c1981 */ /* 0x000762000c1e1900 */
[----:B0-----:R-:W-:-:S05]  /*1ae30*/  IMAD.WIDE R2, R27, 0x4, R2 ;  /* 0x000000041b027825 */ /* 0x001fca00078e0202 */
[----:B------:R3:W5:Y:S01]  /*1ae40*/  @P2 LDG.E R0, desc[UR40][R2.64] ;  /* 0x0000002802002981 */ /* 0x000762000c1e1900 */
[----:B-1----:R-:W-:-:S05]  /*1ae50*/  @P0 IMAD.WIDE R12, R27, 0x4, R12 ;  /* 0x000000041b0c0825 */ /* 0x002fca00078e020c */
[----:B------:R3:W5:Y:S01]  /*1ae60*/  @P0 LDG.E R10, desc[UR40][R12.64] ;  /* 0x000000280c0a0981 */ /* 0x000762000c1e1900 */
[----:B------:R-:W-:-:S03]  /*1ae70*/  UISETP.NE.U32.AND UP0, UPT, UR4, URZ, UPT ;  /* 0x0000003f0400728c */ /* 0x000fc6000bf05070 */
[----:B------:R-:W-:Y:S01]  /*1ae80*/  ULDC UR4, c[0x0][0x404] ;  /* 0x0001010000047ab9 */ /* 0x000fe20000000800 */
[----:B------:R-:W-:-:S03]  /*1ae90*/  UISETP.NE.AND.EX UP0, UPT, UR5, URZ, UPT, UP0 ;  /* 0x0000003f0500728c */ /* 0x000fc6000bf05300 */
[----:B------:R-:W-:Y:S01]  /*1aea0*/  ULDC UR5, c[0x0][0x2e0] ;  /* 0x0000b80000057ab9 */ /* 0x000fe20000000800 */
[----:B------:R-:W-:-:S04]  /*1aeb0*/  USEL UR4, UR4, 0x1, UP0 ;  /* 0x0000000104047887 */ /* 0x000fc80008000000 */
[----:B------:R-:W-:-:S03]  /*1aec0*/  UIMAD UR4, UR4, UR5, URZ ;  /* 0x00000005040472a4 */ /* 0x000fc6000f8e023f */
[----:B------:R-:W-:-:S03]  /*1aed0*/  ULDC UR5, c[0x0][0x338] ;  /* 0x0000ce0000057ab9 */ /* 0x000fc60000000800 */
[----:B------:R-:W-:Y:S01]  /*1aee0*/  IMAD.U32 R11, RZ, RZ, UR4 ;  /* 0x00000004ff0b7e24 */ /* 0x000fe2000f8e00ff */
[----:B--2---:R0:W-:Y:S02]  /*1aef0*/  STL [R1+0x1c], R8 ;  /* 0x00001c0801007387 */ /* 0x0041e40000100800 */
[----:B0-----:R-:W-:Y:S01]  /*1af00*/  IMAD.U32 R8, RZ, RZ, UR5 ;  /* 0x00000005ff087e24 */ /* 0x001fe2000f8e00ff */
[----:B---3--:R-:W-:Y:S06]  /*1af10*/  @P0 BRA `(.L_x_1261) ;  /* 0x0000000000100947 */ /* 0x008fec0003800000 */
[----:B------:R-:W-:Y:S05]  /*1af20*/  @!P3 BRA `(.L_x_1261) ;  /* 0x00000000000cb947 */ /* 0x000fea0003800000 */
[----:B-----5:R-:W2:Y:S04]  /*1af30*/  LDG.E R10, desc[UR40][R6.64] ;  /* 0x00000028060a7981 */ /* 0x020ea8000c1e1900 */
[----:B------:R-:W2:Y:S02]  /*1af40*/  LDG.E R6, desc[UR40][R6.64+0x4] ;  /* 0x0000042806067981 */ /* 0x000ea4000c1e1900 */
[----:B--2---:R-:W-:-:S07]  /*1af50*/  IMAD.IADD R10, R6, 0x1, -R10 ;  /* 0x00000001060a7824 */ /* 0x004fce00078e0a0a */
.L_x_1261:
[----:B------:R-:W-:Y:S01]  /*1af60*/  ULDC.64 UR4, c[0x0][0xa20] ;  /* 0x0002880000047ab9 */ /* 0x000fe20000000a00 */
[----:B-----5:R-:W-:Y:S01]  /*1af70*/  IMAD.IADD R28, R28, 0x1, R9 ;  /* 0x000000011c1c7824 */ /* 0x020fe200078e0209 */
[----:B------:R-:W-:-:S04]  /*1af80*/  ISETP.NE.U32.AND P0, PT, RZ, UR4, PT ;  /* 0x00000004ff007c0c */ /* 0x000fc8000bf05070 */
[----:B------:R-:W-:-:S13]  /*1af90*/  ISETP.NE.AND.EX P0, PT, RZ, UR5, PT, P0 ;  /* 0x00000005ff007c0c */ /* 0x000fda000bf05300 */
[----:B------:R-:W-:Y:S05]  /*1afa0*/  @!P0 BRA `(.L_x_1262) ;  /* 0x0000000000108947 */ /* 0x000fea0003800000 */
[----:B------:R-:W0:Y:S02]  /*1afb0*/  LDC.64 R4, c[0x0][0xa20] ;  /* 0x00028800ff047b82 */ /* 0x000e240000000a00 */
[----:B0-----:R-:W-:-:S05]  /*1afc0*/  IMAD.WIDE R4, R27, 0x4, R4 ;  /* 0x000000041b047825 */ /* 0x001fca00078e0204 */
[----:B------:R0:W5:Y:S01]  /*1afd0*/  LDG.E R11, desc[UR40][R4.64] ;  /* 0x00000028040b7981 */ /* 0x000162000c1e1900 */
[----:B------:R-:W-:Y:S05]  /*1afe0*/  BRA `(.L_x_1263) ;  /* 0x0000000000107947 */ /* 0x000fea0003800000 */
.L_x_1262:
[----:B------:R-:W-:Y:S05]  /*1aff0*/  @!P1 BRA `(.L_x_1263) ;  /* 0x00000000000c9947 */ /* 0x000fea0003800000 */
[----:B------:R-:W2:Y:S04]  /*1b000*/  LDG.E R11, desc[UR40][R4.64] ;  /* 0x00000028040b7981 */ /* 0x000ea8000c1e1900 */
[----:B------:R-:W2:Y:S02]  /*1b010*/  LDG.E R6, desc[UR40][R4.64+0x4] ;  /* 0x0000042804067981 */ /* 0x000ea4000c1e1900 */
[----:B--2---:R-:W-:-:S07]  /*1b020*/  IMAD.IADD R11, R6, 0x1, -R11 ;  /* 0x00000001060b7824 */ /* 0x004fce00078e0a0b */
.L_x_1263:
[----:B0-----:R-:W2:Y:S04]  /*1b030*/  @P2 LDG.E R5, desc[UR40][R2.64] ;  /* 0x0000002802052981 */ /* 0x001ea8000c1e1900 */
[----:B------:R-:W2:Y:S01]  /*1b040*/  @P2 LDG.E R4, desc[UR40][R2.64+0x4] ;  /* 0x0000042802042981 */ /* 0x000ea2000c1e1900 */
[----:B-----5:R-:W-:Y:S02]  /*1b050*/  IMAD.IADD R9, R11, 0x1, -R9 ;  /* 0x000000010b097824 */ /* 0x020fe400078e0a09 */
[----:B------:R-:W-:-:S05]  /*1b060*/  IMAD R7, R25, 0xc0, RZ ;  /* 0x000000c019077824 */ /* 0x000fca00078e02ff */
[----:B------:R-:W-:Y:S01]  /*1b070*/  IADD3 R6, -R10, 0xc0, R7 ;  /* 0x000000c00a067810 */ /* 0x000fe20007ffe107 */
[----:B--2---:R-:W-:-:S04]  /*1b080*/  @P2 IMAD.IADD R8, R4, 0x1, -R5 ;  /* 0x0000000104082824 */ /* 0x004fc800078e0a05 */
[----:B------:R-:W-:-:S04]  /*1b090*/  IMAD.IADD R3, R9, 0x1, R8 ;  /* 0x0000000109037824 */ /* 0x000fc800078e0208 */
[C---:B------:R-:W-:Y:S02]  /*1b0a0*/  VIADD R4, R3.reuse, 0x9f ;  /* 0x0000009f03047836 */ /* 0x040fe40000000000 */
[----:B------:R-:W-:Y:S02]  /*1b0b0*/  IMAD.IADD R2, R3, 0x1, R6 ;  /* 0x0000000103027824 */ /* 0x000fe400078e0206 */
[----:B------:R-:W-:-:S05]  /*1b0c0*/  IMAD.HI R4, R4, 0x66666667, RZ ;  /* 0x6666666704047827 */ /* 0x000fca00078e02ff */
[----:B------:R-:W-:-:S04]  /*1b0d0*/  SHF.R.U32.HI R5, RZ, 0x1f, R4 ;  /* 0x0000001fff057819 */ /* 0x000fc80000011604 */
[----:B------:R-:W-:Y:S02]  /*1b0e0*/  LEA.HI.SX32 R20, R4, R5, 0x1a ;  /* 0x0000000504147211 */ /* 0x000fe400078fd2ff */
[----:B------:R-:W0:Y:S02]  /*1b0f0*/  LDC.64 R4, c[0x0][0x9e0] ;  /* 0x00027800ff047b82 */ /* 0x000e240000000a00 */
[----:B0-----:R-:W-:Y:S01]  /*1b100*/  ISETP.GE.AND P1, PT, R5, 0x1, PT ;  /* 0x000000010500780c */ /* 0x001fe20003f26270 */
[----:B------:R-:W-:-:S12]  /*1b110*/  IMAD.IADD R4, R2, 0x1, R4 ;  /* 0x0000000102047824 */ /* 0x000fd800078e0204 */
[----:B------:R-:W-:Y:S05]  /*1b120*/  @!P1 BRA `(.L_x_1264) ;  /* 0x0000000000489947 */ /* 0x000fea0003800000 */
        /* <DEDUP_REMOVED lines=11> */
.L_x_1266:
[----:B------:R-:W-:-:S13]  /*1b1e0*/  ISETP.NE.AND P0, PT, R5, 0x1, PT ;  /* 0x000000010500780c */ /* 0x000fda0003f05270 */
[----:B------:R-:W0:Y:S02]  /*1b1f0*/  @P0 LDC.64 R6, c[0x0][0x9e8] ;  /* 0x00027a00ff060b82 */ /* 0x000e240000000a00 */
[----:B0-----:R-:W-:-:S05]  /*1b200*/  @P0 IMAD.HI.U32 R6, R11, R6, RZ ;  /* 0x000000060b060227 */ /* 0x001fca00078e00ff */
[----:B------:R-:W-:-:S07]  /*1b210*/  @P0 SHF.R.U32.HI R11, RZ, R7, R6 ;  /* 0x00000007ff0b0219 */ /* 0x000fce0000011606 */
.L_x_1267:
[----:B------:R-:W-:Y:S05]  /*1b220*/  BSYNC B0 ;  /* 0x0000000000007941 */ /* 0x000fea0003800000 */
.L_x_1265:
[----:B------:R-:W-:-:S05]  /*1b230*/  IMAD R11, R11, R5, R5 ;  /* 0x000000050b0b7224 */ /* 0x000fca00078e0205 */
[----:B------:R-:W-:-:S07]  /*1b240*/  VIMNMX R4, R4, R11, PT ;  /* 0x0000000b04047248 */ /* 0x000fce0003fe0100 */
.L_x_1264:
        /* <DEDUP_REMOVED lines=15> */
.L_x_1270:
[----:B------:R-:W-:Y:S01]  /*1b340*/  ISETP.NE.AND P0, PT, R5, 0x1, PT ;  /* 0x000000010500780c */ /* 0x000fe20003f05270 */
[----:B------:R-:W-:-:S12]  /*1b350*/  IMAD.MOV.U32 R11, RZ, RZ, R3 ;  /* 0x000000ffff0b7224 */ /* 0x000fd800078e0003 */
[----:B------:R-:W0:Y:S02]  /*1b360*/  @P0 LDC.64 R6, c[0x0][0x9e8] ;  /* 0x00027a00ff060b82 */ /* 0x000e240000000a00 */
[----:B0-----:R-:W-:-:S05]  /*1b370*/  @P0 IMAD.HI.U32 R6, R3, R6, RZ ;  /* 0x0000000603060227 */ /* 0x001fca00078e00ff */
[----:B------:R-:W-:-:S07]  /*1b380*/  @P0 SHF.R.U32.HI R11, RZ, R7, R6 ;  /* 0x00000007ff0b0219 */ /* 0x000fce0000011606 */
.L_x_1271:
[----:B------:R-:W-:Y:S05]  /*1b390*/  BSYNC B0 ;  /* 0x0000000000007941 */ /* 0x000fea0003800000 */
.L_x_1269:
[----:B------:R-:W-:-:S05]  /*1b3a0*/  IMAD R5, R11, R5, RZ ;  /* 0x000000050b057224 */ /* 0x000fca00078e02ff */
[----:B------:R-:W-:-:S07]  /*1b3b0*/  VIMNMX R10, R10, R5, !PT ;  /* 0x000000050a0a7248 */ /* 0x000fce0007fe0100 */
.L_x_1268:
[----:B------:R-:W-:Y:S01]  /*1b3c0*/  VIADD R4, R4, 0x9f ;  /* 0x0000009f04047836 */ /* 0x000fe20000000000 */
[----:B------:R-:W-:Y:S01]  /*1b3d0*/  BSSY B0, `(.L_x_1272) ;  /* 0x00000e6000007945 */ /* 0x000fe20003800000 */
        /* <DEDUP_REMOVED lines=11> */
[----:B------:R-:W-:-:S04]  /*1b490*/  VIMNMX R9, R9, R8, PT ;  /* 0x0000000809097248 */ /* 0x000fc80003fe0100 */
[----:B------:R-:W-:Y:S01]  /*1b4a0*/  ISETP.GT.AND P0, PT, R9, R4, PT ;  /* 0x000000040900720c */ /* 0x000fe20003f04270 */
[----:B------:R-:W-:-:S05]  /*1b4b0*/  IMAD.WIDE.U32 R4, R4, -0x33333333, RZ ;  /* 0xcccccccd04047825 */ /* 0x000fca00078e00ff */
[----:B------:R-:W-:-:S07]  /*1b4c0*/  SHF.R.U32.HI R7, RZ, 0x7, R5 ;  /* 0x00000007ff077819 */ /* 0x000fce0000011605 */
[----:B------:R-:W-:-:S04]  /*1b4d0*/  @P0 VIADD R6, R9, 0x9f ;  /* 0x0000009f09060836 */ /* 0x000fc80000000000 */
[----:B------:R-:W-:-:S04]  /*1b4e0*/  @P0 IMAD.HI R4, R6, 0x66666667, RZ ;  /* 0x6666666706040827 */ /* 0x000fc800078e02ff */
[----:B------:R-:W-:Y:S01]  /*1b4f0*/  IMAD.MOV.U32 R6, RZ, RZ, R7 ;  /* 0x000000ffff067224 */ /* 0x000fe200078e0007 */
[----:B------:R-:W-:-:S04]  /*1b500*/  @P0 SHF.R.U32.HI R5, RZ, 0x1f, R4 ;  /* 0x0000001fff050819 */ /* 0x000fc80000011604 */
[----:B------:R-:W-:Y:S02]  /*1b510*/  @P0 LEA.HI.SX32 R6, R4, R5, 0x1a ;  /* 0x0000000504060211 */ /* 0x000fe400078fd2ff */
[----:B------:R-:W-:Y:S02]  /*1b520*/  PLOP3.LUT P0, PT, PT, PT, PT, 0x80, 0x0 ;  /* 0x000000000000781c */ /* 0x000fe40003f0f070 */
[----:B------:R-:W-:-:S13]  /*1b530*/  ISETP.GT.AND P1, PT, R6, R7, PT ;  /* 0x000000070600720c */ /* 0x000fda0003f24270 */
[----:B------:R-:W-:Y:S05]  /*1b540*/  @!P1 BRA `(.L_x_1273) ;  /* 0x0000000c00389947 */ /* 0x000fea0003800000 */
[----:B------:R-:W0:Y:S01]  /*1b550*/  LDC R4, c[0x0][0x428] ;  /* 0x00010a00ff047b82 */ /* 0x000e220000000800 */
[----:B------:R-:W-:Y:S01]  /*1b560*/  UMOV UR4, 0xffffffff ;  /* 0xffffffff00047882 */ /* 0x000fe20000000000 */
[----:B------:R-:W-:Y:S01]  /*1b570*/  IMAD.MOV.U32 R5, RZ, RZ, R26 ;  /* 0x000000ffff057224 */ /* 0x000fe200078e001a */
[----:B0-----:R-:W-:-:S13]  /*1b580*/  ISETP.NE.AND P0, PT, R4, 0x1, PT ;  /* 0x000000010400780c */ /* 0x001fda0003f05270 */
[----:B------:R-:W0:Y:S08]  /*1b590*/  @P0 LDC R9, c[0x0][0x42c] ;  /* 0x00010b00ff090b82 */ /* 0x000e300000000800 */
[----:B------:R-:W1:Y:S01]  /*1b5a0*/  @P0 LDC R4, c[0x0][0x430] ;  /* 0x00010c00ff040b82 */ /* 0x000e620000000800 */
[----:B0-----:R-:W-:-:S05]  /*1b5b0*/  @P0 IMAD.HI.U32 R9, R26, R9, RZ ;  /* 0x000000091a090227 */ /* 0x001fca00078e00ff */
[----:B-1----:R-:W-:Y:S02]  /*1b5c0*/  @P0 SHF.R.U32.HI R5, RZ, R4, R9 ;  /* 0x00000004ff050219 */ /* 0x002fe40000011609 */
[----:B------:R-:W-:Y:S01]  /*1b5d0*/  SEL R4, R27, RZ, !P2 ;  /* 0x000000ff1b047207 */ /* 0x000fe20005000000 */
[----:B------:R-:W-:Y:S06]  /*1b5e0*/  BRA.DIV UR4, `(.L_x_1274) ;  /* 0x0000004e043c7947 */ /* 0x000fec000b800000 */
[----:B------:R-:W0:Y:S02]  /*1b5f0*/  S2R R8, SR_TID.X ;  /* 0x0000000000087919 */ /* 0x000e240000002100 */
[----:B0-----:R-:W-:-:S04]  /*1b600*/  SHF.R.U32.HI R8, RZ, 0x5, R8 ;  /* 0x00000005ff087819 */ /* 0x001fc80000011608 */
[----:B------:R-:W-:-:S05]  /*1b610*/  LOP3.LUT R8, R8, 0x3, RZ, 0xc0, !PT ;  /* 0x0000000308087812 */ /* 0x000fca00078ec0ff */
[----:B------:R0:W1:Y:S02]  /*1b620*/  SHFL.IDX PT, R14, R8, RZ, 0x1f ;  /* 0x00001fff080e7589 */ /* 0x00006400000e0000 */
.L_x_1420:
[----:B-1----:R-:W-:Y:S02]  /*1b630*/  ISETP.NE.AND P0, PT, R14, RZ, PT ;  /* 0x000000ff0e00720c */ /* 0x002fe40003f05270 */
[----:B------:R-:W-:-:S11]  /*1b640*/  PLOP3.LUT P6, PT, PT, PT, PT, 0x8, 0x0 ;  /* 0x000000000000781c */ /* 0x000fd60003fce170 */
[----:B------:R-:W-:Y:S05]  /*1b650*/  @P0 BRA `(.L_x_1275) ;  /* 0x00000000000c0947 */ /* 0x000fea0003800000 */
[----:B------:R-:W-:-:S03]  /*1b660*/  UMOV UR4, 0xffffffff ;  /* 0xffffffff00047882 */ /* 0x000fc60000000000 */
[----:B------:R-:W-:Y:S05]  /*1b670*/  BRA.DIV UR4, `(.L_x_1276) ;  /* 0x0000004e044c7947 */ /* 0x000fea000b800000 */
[----:B------:R-:W-:-:S13]  /*1b680*/  ELECT P6, URZ, PT ;  /* 0x00000000003f782f */ /* 0x000fda00038c0000 */
.L_x_1275:
        /* <DEDUP_REMOVED lines=12> */
.L_x_1423:
[----:B------:R-:W-:Y:S05]  /*1b750*/  BSYNC B1 ;  /* 0x0000000000017941 */ /* 0x000fea0003800000 */
.L_x_1277:
        /* <DEDUP_REMOVED lines=10> */
.L_x_1424:
[----:B------:R-:W-:Y:S05]  /*1b800*/  BSYNC B2 ;  /* 0x0000000000027941 */ /* 0x000fea0003800000 */
.L_x_1281:
        /* <DEDUP_REMOVED lines=9> */
.L_x_1284:
[----:B------:R-:W-:Y:S05]  /*1b8a0*/  BSYNC B2 ;  /* 0x0000000000027941 */ /* 0x000fea0003800000 */
.L_x_1283:
        /* <DEDUP_REMOVED lines=12> */
.L_x_1285:
        /* <DEDUP_REMOVED lines=13> */
.L_x_1425:
[----:B------:R-:W-:Y:S05]  /*1ba40*/  BSYNC B2 ;  /* 0x0000000000027941 */ /* 0x000fea0003800000 */
.L_x_1286:
[----:B------:R-:W-:Y:S04]  /*1ba50*/  BSSY B2, `(.L_x_1288) ;  /* 0x0000009000027945 */ /* 0x000fe80003800000 */
        /* <DEDUP_REMOVED lines=8> */
.L_x_1289:
[----:B------:R-:W-:Y:S05]  /*1bae0*/  BSYNC B2 ;  /* 0x0000000000027941 */ /* 0x000fea0003800000 */
.L_x_1288:
[----:B------:R-:W-:Y:S01]  /*1baf0*/  R2UR UR10, R15 ;  /* 0x000000000f0a72ca */ /* 0x000fe200000e0000 */
[----:B------:R-:W-:Y:S01]  /*1bb00*/  IMAD.MOV.U32 R14, RZ, RZ, 0x0 ;  /* 0x00000000ff0e7424 */ /* 0x000fe200078e00ff */
[----:B------:R-:W-:Y:S01]  /*1bb10*/  UIADD3 UR4, UP0, UR38, 0x670, URZ ;  /* 0x0000067026047890 */ /* 0x000fe2000ff1e03f */
[----:B------:R-:W-:Y:S01]  /*1bb20*/  IMAD.MOV.U32 R15, RZ, RZ, 0x12f00000 ;  /* 0x12f00000ff0f7424 */ /* 0x000fe200078e00ff */
[----:B------:R-:W-:Y:S01]  /*1bb30*/  PLOP3.LUT P0, PT, PT, PT, PT, 0x80, 0x0 ;  /* 0x000000000000781c */ /* 0x000fe20003f0f070 */
[----:B------:R-:W-:Y:S01]  /*1bb40*/  VIADD R11, R11, 0x6000 ;  /* 0x000060000b0b7836 */ /* 0x000fe20000000000 */
[----:B------:R-:W-:Y:S01]  /*1bb50*/  R2UR UR6, R14 ;  /* 0x000000000e0672ca */ /* 0x000fe200000e0000 */
[----:B01----:R-:W-:Y:S01]  /*1bb60*/  VIADD R9, R9, 0x132b0 ;  /* 0x000132b009097836 */ /* 0x003fe20000000000 */
[----:B------:R-:W-:Y:S01]  /*1bb70*/  R2UR UR7, R15 ;  /* 0x000000000f0772ca */ /* 0x000fe200000e0000 */
[----:B------:R-:W-:-:S14]  /*1bb80*/  UIADD3.X UR5, URZ, UR39, URZ, UP0, !UPT ;  /* 0x000000273f057290 */ /* 0x000fdc00087fe43f */
.L_x_1290:
        /* <DEDUP_REMOVED lines=10> */
.L_x_1280:
[----:B------:R-:W-:Y:S05]  /*1bc30*/  BSYNC B1 ;  /* 0x0000000000017941 */ /* 0x000fea0003800000 */
.L_x_1279:
        /* <DEDUP_REMOVED lines=9> */
.L_x_1303:
        /* <DEDUP_REMOVED lines=11> */
.L_x_1426:
[----:B------:R-:W-:Y:S05]  /*1bd80*/  BSYNC B2 ;  /* 0x0000000000027941 */ /* 0x000fea0003800000 */
.L_x_1293:
        /* <DEDUP_REMOVED lines=9> */
.L_x_1296:
[----:B------:R-:W-:Y:S05]  /*1be20*/  BSYNC B2 ;  /* 0x0000000000027941 */ /* 0x000fea0003800000 */
.L_x_1295:
        /* <DEDUP_REMOVED lines=11> */
.L_x_1297:
        /* <DEDUP_REMOVED lines=13> */
.L_x_1427:
[----:B------:R-:W-:Y:S05]  /*1bfb0*/  BSYNC B2 ;  /* 0x0000000000027941 */ /* 0x000fea0003800000 */
.L_x_1298:
        /* <DEDUP_REMOVED lines=9> */
.L_x_1301:
[----:B------:R-:W-:Y:S05]  /*1c050*/  BSYNC B2 ;  /* 0x0000000000027941 */ /* 0x000fea0003800000 */
.L_x_1300:
        /* <DEDUP_REMOVED lines=10> */
.L_x_1302:
        /* <DEDUP_REMOVED lines=10> */
.L_x_1292:
[----:B------:R-:W-:Y:S05]  /*1c1a0*/  BSYNC B1 ;  /* 0x0000000000017941 */ /* 0x000fea0003800000 */
.L_x_1291:
        /* <DEDUP_REMOVED lines=8> */
.L_x_1273:
[----:B------:R-:W-:Y:S05]  /*1c230*/  BSYNC B0 ;  /* 0x0000000000007941 */ /* 0x000fea0003800000 */
.L_x_1272:
[----:B------:R-:W0:Y:S01]  /*1c240*/  LDC.64 R4, c[0x0][0x9e0] ;  /* 0x00027800ff047b82 */ /* 0x000e220000000a00 */
[----:B------:R-:W-:Y:S07]  /*1c250*/  @!P0 WARPSYNC.ALL ;  /* 0x0000000000008948 */ /* 0x000fee0003800000 */
[----:B------:R-:W-:Y:S01]  /*1c260*/  @!P0 BAR.SYNC.DEFER_BLOCKING 0xc, 0x200 ;  /* 0x0308000000008b1d */ /* 0x000fe20000010000 */
        /* <DEDUP_REMOVED lines=14> */
.L_x_1306:
[----:B------:R-:W-:-:S13]  /*1c350*/  ISETP.NE.AND P1, PT, R5, 0x1, PT ;  /* 0x000000010500780c */ /* 0x000fda0003f25270 */
[----:B------:R-:W0:Y:S02]  /*1c360*/  @P1 LDC.64 R6, c[0x0][0x9e8] ;  /* 0x00027a00ff061b82 */ /* 0x000e240000000a00 */
[----:B0-----:R-:W-:-:S05]  /*1c370*/  @P1 IMAD.HI.U32 R6, R0, R6, RZ ;  /* 0x0000000600061227 */ /* 0x001fca00078e00ff */
[----:B------:R-:W-:-:S07]  /*1c380*/  @P1 SHF.R.U32.HI R0, RZ, R7, R6 ;  /* 0x00000007ff001219 */ /* 0x000fce0000011606 */
.L_x_1307:
[----:B------:R-:W-:Y:S05]  /*1c390*/  BSYNC B0 ;  /* 0x0000000000007941 */ /* 0x000fea0003800000 */
.L_x_1305:
[----:B------:R-:W-:-:S05]  /*1c3a0*/  IMAD R7, R0, R5, R5 ;  /* 0x0000000500077224 */ /* 0x000fca00078e0205 */
[----:B------:R-:W-:-:S07]  /*1c3b0*/  VIMNMX R4, R4, R7, PT ;  /* 0x0000000704047248 */ /* 0x000fce0003fe0100 */
.L_x_1304:
[----:B------:R-:W-:Y:S01]  /*1c3c0*/  VIADD R4, R4, 0x9f ;  /* 0x0000009f04047836 */ /* 0x000fe20000000000 */
[----:B------:R-:W-:Y:S02]  /*1c3d0*/  ULDC UR4, c[0x0][0x9dc] ;  /* 0x0002770000047ab9 */ /* 0x000fe40000000800 */
[----:B------:R-:W-:Y:S02]  /*1c3e0*/  VIADD R0, R3, -UR4 ;  /* 0x8000000403007c36 */ /* 0x000fe40008000000 */
[----:B------:R-:W-:-:S05]  /*1c3f0*/  IMAD.HI R4, R4, 0x66666667, RZ ;  /* 0x6666666704047827 */ /* 0x000fca00078e02ff */
[----:B------:R-:W-:-:S04]  /*1c400*/  SHF.R.U32.HI R7, RZ, 0x1f, R4 ;  /* 0x0000001fff077819 */ /* 0x000fc80000011604 */
[----:B------:R-:W-:-:S04]  /*1c410*/  LEA.HI.SX32 R7, R4, R7, 0x1a ;  /* 0x0000000704077211 */ /* 0x000fc800078fd2ff */
[----:B------:R-:W-:-:S05]  /*1c420*/  VIMNMX R2, R20, R7, PT ;  /* 0x0000000714027248 */ /* 0x000fca0003fe0100 */
[----:B------:R0:W-:Y:S01]  /*1c430*/  STL [R1+0xc], R2 ;  /* 0x00000c0201007387 */ /* 0x0001e20000100800 */
[----:B------:R-:W-:Y:S05]  /*1c440*/  @!P0 BRA `(.L_x_1308) ;  /* 0x0000000000448947 */ /* 0x000fea0003800000 */
        /* <DEDUP_REMOVED lines=10> */
.L_x_1310:
[----:B------:R-:W-:-:S13]  /*1c4f0*/  ISETP.NE.AND P0, PT, R5, 0x1, PT ;  /* 0x000000010500780c */ /* 0x000fda0003f05270 */
[----:B------:R-:W1:Y:S02]  /*1c500*/  @P0 LDC.64 R6, c[0x0][0x9e8] ;  /* 0x00027a00ff060b82 */ /* 0x000e640000000a00 */
[----:B-1----:R-:W-:-:S05]  /*1c510*/  @P0 IMAD.HI.U32 R6, R3, R6, RZ ;  /* 0x0000000603060227 */ /* 0x002fca00078e00ff */
[----:B------:R-:W-:-:S07]  /*1c520*/  @P0 SHF.R.U32.HI R3, RZ, R7, R6 ;  /* 0x00000007ff030219 */ /* 0x000fce0000011606 */
.L_x_1311:
[----:B------:R-:W-:Y:S05]  /*1c530*/  BSYNC B0 ;  /* 0x0000000000007941 */ /* 0x000fea0003800000 */
.L_x_1309:
[----:B------:R-:W-:-:S05]  /*1c540*/  IMAD R3, R3, R5, RZ ;  /* 0x0000000503037224 */ /* 0x000fca00078e02ff */
[----:B------:R-:W-:-:S07]  /*1c550*/  VIMNMX R0, R0, R3, !PT ;  /* 0x0000000300007248 */ /* 0x000fce0007fe0100 */
.L_x_1308:
[----:B------:R-:W-:Y:S01]  /*1c560*/  IMAD.HI R0, R0, 0x66666667, RZ ;  /* 0x6666666700007827 */ /* 0x000fe200078e02ff */
[----:B------:R-:W-:Y:S04]  /*1c570*/  BSSY B6, `(.L_x_1312) ;  /* 0x0000241000067945 */ /* 0x000fe80003800000 */
[----:B------:R-:W-:-:S04]  /*1c580*/  SHF.R.U32.HI R3, RZ, 0x1f, R0 ;  /* 0x0000001fff037819 */ /* 0x000fc80000011600 */
[----:B------:R-:W-:-:S04]  /*1c590*/  LEA.HI.SX32 R3, R0, R3, 0x1a ;  /* 0x0000000300037211 */ /* 0x000fc800078fd2ff */
[----:B------:R-:W-:-:S04]  /*1c5a0*/  VIMNMX R23, RZ, R3, !PT ;  /* 0x00000003ff177248 */ /* 0x000fc80007fe0100 */
[----:B------:R-:W-:-:S13]  /*1c5b0*/  ISETP.GT.AND P0, PT, R2, R23, PT ;  /* 0x000000170200720c */ /* 0x000fda0003f04270 */
[----:B------:R-:W-:Y:S05]  /*1c5c0*/  @P0 BRA `(.L_x_1313) ;  /* 0x0000000000440947 */ /* 0x000fea0003800000 */
[----:B0-----:R-:W0:Y:S02]  /*1c5d0*/  S2R R2, SR_TID.X ;  /* 0x0000000000027919 */ /* 0x001e240000002100 */
[----:B0-----:R-:W-:-:S04]  /*1c5e0*/  LOP3.LUT R2, R2, 0x7f, RZ, 0xc0, !PT ;  /* 0x0000007f02027812 */ /* 0x001fc800078ec0ff */
[----:B------:R-:W-:-:S13]  /*1c5f0*/  ISETP.NE.AND P0, PT, R2, RZ, PT ;  /* 0x000000ff0200720c */ /* 0x000fda0003f05270 */
[----:B------:R-:W-:Y:S05]  /*1c600*/  @P0 BRA `(.L_x_1314) ;  /* 0x0000002000dc0947 */ /* 0x000fea0003800000 */
[----:B------:R-:W0:Y:S01]  /*1c610*/  S2R R5, SR_LANEID ;  /* 0x0000000000057919 */ /* 0x000e220000000000 */
[----:B------:R-:W-:Y:S01]  /*1c620*/  VOTEU.ANY UR4, UPT, PT ;  /* 0x0000000000047886 */ /* 0x000fe200038e0100 */
[----:B------:R-:W1:Y:S01]  /*1c630*/  LDC.64 R2, c[0x0][0xc38] ;  /* 0x00030e00ff027b82 */ /* 0x000e620000000a00 */
[----:B------:R-:W0:Y:S02]  /*1c640*/  FLO.U32 R0, UR4 ;  /* 0x0000000400007d00 */ /* 0x000e2400080e0000 */
[----:B0-----:R-:W-:-:S06]  /*1c650*/  ISETP.EQ.U32.AND P0, PT, R0, R5, PT ;  /* 0x000000050000720c */ /* 0x001fcc0003f02070 */
[----:B------:R-:W1:Y:S07]  /*1c660*/  POPC R5, UR4 ;  /* 0x0000000400057d09 */ /* 0x000e6e0008000000 */
[----:B-1----:R-:W2:Y:S01]  /*1c670*/  @P0 ATOMG.E.ADD.STRONG.GPU PT, R3, desc[UR40][R2.64], R5 ;  /* 0x00000005020309a8 */ /* 0x002ea200081ee1e8 */
[----:B------:R-:W0:Y:S02]  /*1c680*/  S2R R4, SR_LTMASK ;  /* 0x0000000000047919 */ /* 0x000e240000003900 */
[----:B0-----:R-:W-:-:S04]  /*1c690*/  LOP3.LUT R4, R4, UR4, RZ, 0xc0, !PT ;  /* 0x0000000404047c12 */ /* 0x001fc8000f8ec0ff */
[----:B------:R-:W0:Y:S01]  /*1c6a0*/  POPC R7, R4 ;  /* 0x0000000400077309 */ /* 0x000e220000000000 */
[----:B--2---:R-:W0:Y:S02]  /*1c6b0*/  SHFL.IDX PT, R0, R3, R0, 0x1f ;  /* 0x00001f0003007589 */ /* 0x004e2400000e0000 */
[----:B0-----:R-:W-:Y:S01]  /*1c6c0*/  IADD3 R24, R0, UR36, R7 ;  /* 0x0000002400187c10 */ /* 0x001fe2000fffe007 */
[----:B------:R-:W-:Y:S06]  /*1c6d0*/  BRA `(.L_x_1314) ;  /* 0x0000002000a87947 */ /* 0x000fec0003800000 */
.L_x_1313:
        /* <DEDUP_REMOVED lines=22> */
.L_x_1315:
        /* <DEDUP_REMOVED lines=24> */
.L_x_1316:
        /* <DEDUP_REMOVED lines=22> */
.L_x_1317:
        /* <DEDUP_REMOVED lines=22> */
.L_x_1318:
[----:B------:R-:W2:Y:S01]  /*1cc80*/  LDL.LU R21, [R1+0x1c] ;  /* 0x00001c0001157983 */ /* 0x000ea20000300800 */
[----:B------:R-:W0:Y:S01]  /*1cc90*/  LDC R0, c[0x0][0x428] ;  /* 0x00010a00ff007b82 */ /* 0x000e220000000800 */
[----:B------:R-:W-:Y:S01]  /*1cca0*/  ULDC.64 UR4, c[0x0][0x9f8] ;  /* 0x00027e0000047ab9 */ /* 0x000fe20000000a00 */
[----:B------:R-:W1:Y:S01]  /*1ccb0*/  S2R R20, SR_TID.X ;  /* 0x0000000000147919 */ /* 0x000e620000002100 */
[----:B------:R-:W-:-:S04]  /*1ccc0*/  ISETP.NE.U32.AND P0, PT, RZ, UR4, PT ;  /* 0x00000004ff007c0c */ /* 0x000fc8000bf05070 */
[----:B------:R-:W-:Y:S01]  /*1ccd0*/  ISETP.NE.AND.EX P0, PT, RZ, UR5, PT, P0 ;  /* 0x00000005ff007c0c */ /* 0x000fe2000bf05300 */
[----:B------:R-:W-:Y:S01]  /*1cce0*/  ULDC.64 UR4, c[0x0][0xa00] ;  /* 0x0002800000047ab9 */ /* 0x000fe20000000a00 */
[----:B0-----:R-:W-:Y:S01]  /*1ccf0*/  ISETP.NE.AND P1, PT, R0, 0x1, PT ;  /* 0x000000010000780c */ /* 0x001fe20003f25270 */
[----:B------:R-:W-:Y:S01]  /*1cd00*/  IMAD.MOV.U32 R0, RZ, RZ, R26 ;  /* 0x000000ffff007224 */ /* 0x000fe200078e001a */
[----:B-1----:R-:W-:Y:S01]  /*1cd10*/  LOP3.LUT R4, R20, 0x7f, RZ, 0xc0, !PT ;  /* 0x0000007f14047812 */ /* 0x002fe200078ec0ff */
[----:B------:R-:W-:-:S10]  /*1cd20*/  IMAD.MOV.U32 R20, RZ, RZ, R27 ;  /* 0x000000ffff147224 */ /* 0x000fd400078e001b */
[----:B------:R-:W0:Y:S08]  /*1cd30*/  @P1 LDC R3, c[0x0][0x42c] ;  /* 0x00010b00ff031b82 */ /* 0x000e300000000800 */
[----:B------:R-:W1:Y:S01]  /*1cd40*/  @P1 LDC R2, c[0x0][0x430] ;  /* 0x00010c00ff021b82 */ /* 0x000e620000000800 */
[----:B0-----:R-:W-:-:S05]  /*1cd50*/  @P1 IMAD.HI.U32 R3, R26, R3, RZ ;  /* 0x000000031a031227 */ /* 0x001fca00078e00ff */
[----:B-1----:R-:W-:Y:S02]  /*1cd60*/  @P1 SHF.R.U32.HI R0, RZ, R2, R3 ;  /* 0x00000002ff001219 */ /* 0x002fe40000011603 */
[----:B------:R-:W0:Y:S01]  /*1cd70*/  @P0 LDC.64 R2, c[0x0][0x9f8] ;  /* 0x00027e00ff020b82 */ /* 0x000e220000000a00 */
[----:B------:R-:W-:-:S04]  /*1cd80*/  ISETP.NE.AND P1, PT, R4, RZ, PT ;  /* 0x000000ff0400720c */ /* 0x000fc80003f25270 */
[----:B------:R-:W-:-:S09]  /*1cd90*/  PLOP3.LUT P3, PT, P1, PT, PT, 0x8, 0x0 ;  /* 0x000000000000781c */ /* 0x000fd20000f6e170 */
[----:B------:R-:W-:Y:S01]  /*1cda0*/  VOTEU.ALL UP1, P1 ;  /* 0x00000000003f7886 */ /* 0x000fe20000820000 */
[----:B0-----:R-:W-:-:S05]  /*1cdb0*/  @P0 IMAD.WIDE R2, R27, 0x4, R2 ;  /* 0x000000041b020825 */ /* 0x001fca00078e0202 */
[----:B------:R0:W5:Y:S01]  /*1cdc0*/  @P0 LDG.E R20, desc[UR40][R2.64] ;  /* 0x0000002802140981 */ /* 0x000162000c1e1900 */
[----:B------:R-:W-:Y:S01]  /*1cdd0*/  ISETP.NE.U32.AND P0, PT, RZ, UR4, PT ;  /* 0x00000004ff007c0c */ /* 0x000fe2000bf05070 */
[----:B------:R-:W-:-:S03]  /*1cde0*/  @!UP1 UIADD3 UR8, UP0, UR38, 0x270, URZ ;  /* 0x0000027026089890 */ /* 0x000fc6000ff1e03f */
[----:B------:R-:W-:Y:S01]  /*1cdf0*/  ISETP.NE.AND.EX P2, PT, RZ, UR5, PT, P0 ;  /* 0x00000005ff007c0c */ /* 0x000fe2000bf45300 */
[----:B------:R-:W-:-:S03]  /*1ce00*/  @!UP1 UIADD3.X UR9, URZ, UR39, URZ, UP0, !UPT ;  /* 0x000000273f099290 */ /* 0x000fc600087fe43f */
[----:B------:R-:W-:Y:S01]  /*1ce10*/  SEL R6, R27, RZ, !P2 ;  /* 0x000000ff1b067207 */ /* 0x000fe20005000000 */
[----:B------:R-:W-:Y:S01]  /*1ce20*/  VOTEU.ALL UP0, P1 ;  /* 0x00000000003f7886 */ /* 0x000fe20000800000 */
[----:B0-2---:R-:W-:-:S07]  /*1ce30*/  IMAD R25, R25, 0xc0, R21 ;  /* 0x000000c019197824 */ /* 0x005fce00078e0215 */
.L_x_1319:
        /* <DEDUP_REMOVED lines=22> */
.L_x_1430:
[----:B-1----:R-:W-:Y:S02]  /*1cfa0*/  ISETP.NE.AND P0, PT, R14, RZ, PT ;  /* 0x000000ff0e00720c */ /* 0x002fe40003f05270 */
[----:B------:R-:W-:-:S11]  /*1cfb0*/  PLOP3.LUT P6, PT, PT, PT, PT, 0x8, 0x0 ;  /* 0x000000000000781c */ /* 0x000fd60003fce170 */
[----:B------:R-:W-:Y:S05]  /*1cfc0*/  @P0 BRA `(.L_x_1321) ;  /* 0x0000000400ac0947 */ /* 0x000fea0003800000 */
[----:B------:R-:W-:-:S03]  /*1cfd0*/  UMOV UR4, 0xffffffff ;  /* 0xffffffff00047882 */ /* 0x000fc60000000000 */
[----:B------:R-:W-:Y:S05]  /*1cfe0*/  BRA.DIV UR4, `(.L_x_1322) ;  /* 0x0000003604a87947 */ /* 0x000fea000b800000 */
[----:B------:R-:W-:-:S13]  /*1cff0*/  ELECT P6, URZ, PT ;  /* 0x00000000003f782f */ /* 0x000fda00038c0000 */
.L_x_1433:
        /* <DEDUP_REMOVED lines=23> */
.L_x_1324:
        /* <DEDUP_REMOVED lines=10> */
.L_x_1434:
        /* <DEDUP_REMOVED lines=8> */
.L_x_1326:
        /* <DEDUP_REMOVED lines=20> */
.L_x_1435:
        /* <DEDUP_REMOVED lines=8> */
.L_x_1328:
        /* <DEDUP_REMOVED lines=14> */
.L_x_1323:
[----:B01----:R-:W0:Y:S01]  /*1d530*/  S2R R5, SR_CgaCtaId ;  /* 0x0000000000057919 */ /* 0x003e220000008800 */
[----:B------:R-:W-:Y:S01]  /*1d540*/  MOV R4, 0x400 ;  /* 0x0000040000047802 */ /* 0x000fe20000000f00 */
        /* <DEDUP_REMOVED lines=12> */
[----:B0-----:R-:W-:-:S04]  /*1d610*/  LEA R4, R5, R4, 0x18 ;  /* 0x0000000405047211 */ /* 0x001fc800078ec0ff */
[----:B------:R-:W-:Y:S01]  /*1d620*/  R2UR UR9, R4 ;  /* 0x00000000040972ca */ /* 0x000fe200000e0000 */
[----:B------:R1:W-:-:S12]  /*1d630*/  @P0 SYNCS.ARRIVE.TRANS64 RZ, [R4+URZ+0x13200], R3 ;  /* 0x0132000304ff09a7 */ /* 0x0003d8000800003f */
[----:B------:R-:W-:Y:S02]  /*1d640*/  UIADD3 UR8, UR9, 0xb000, URZ ;  /* 0x0000b00009087890 */ /* 0x000fe4000fffe03f */
[----:B------:R-:W-:-:S09]  /*1d650*/  UIADD3 UR9, UR9, 0x13200, URZ ;  /* 0x0001320009097890 */ /* 0x000fd2000fffe03f */
[----:B------:R1:W-:Y:S02]  /*1d660*/  UTMALDG.4D [UR8], [UR4], desc[UR6] ;  /* 0x00000608040075b4 */ /* 0x0003e40008019000 */
[----:B-1----:R-:W-:Y:S01]  /*1d670*/  NOP ;  /* 0x0000000000007918 */ /* 0x002fe20000000000 */
.L_x_1321:
[----:B------:R-:W2:Y:S04]  /*1d680*/  LDL.LU R4, [R1+0x18] ;  /* 0x0000180001047983 */ /* 0x000ea80000300800 */
[----:B------:R-:W3:Y:S01]  /*1d690*/  LDL.LU R5, [R1+0xc] ;  /* 0x00000c0001057983 */ /* 0x000ee20000300800 */
[----:B------:R-:W-:Y:S01]  /*1d6a0*/  MOV R6, 0x400 ;  /* 0x0000040000067802 */ /* 0x000fe20000000f00 */
[----:B------:R-:W-:Y:S01]  /*1d6b0*/  BSSY B0, `(.L_x_1329) ;  /* 0x000000d000007945 */ /* 0x000fe20003800000 */
[----:B------:R-:W1:Y:S02]  /*1d6c0*/  S2R R7, SR_CgaCtaId ;  /* 0x0000000000077919 */ /* 0x000e640000008800 */
[----:B-1----:R-:W-:Y:S01]  /*1d6d0*/  LEA R6, R7, R6, 0x18 ;  /* 0x0000000607067211 */ /* 0x002fe200078ec0ff */
[----:B--2---:R-:W-:-:S05]  /*1d6e0*/  VIADD R4, R4, 0x1 ;  /* 0x0000000104047836 */ /* 0x004fca0000000000 */
[----:B0-----:R-:W-:Y:S01]  /*1d6f0*/  LEA.HI R3, R4, R4, RZ, 0x1 ;  /* 0x0000000404037211 */ /* 0x001fe200078f08ff */
[----:B------:R0:W-:Y:S03]  /*1d700*/  STL [R1+0x18], R4 ;  /* 0x0000180401007387 */ /* 0x0001e60000100800 */
[----:B------:R-:W-:-:S05]  /*1d710*/  LOP3.LUT R3, R3, 0xfffffffe, RZ, 0xc0, !PT ;  /* 0xfffffffe03037812 */ /* 0x000fca00078ec0ff */
[----:B------:R-:W-:-:S05]  /*1d720*/  IMAD.IADD R3, R4, 0x1, -R3 ;  /* 0x0000000104037824 */ /* 0x000fca00078e0a03 */
[----:B0-----:R-:W-:Y:S01]  /*1d730*/  SHF.L.U32 R4, R3, 0x1f, RZ ;  /* 0x0000001f03047819 */ /* 0x001fe200000006ff */
[----:B---3--:R-:W-:-:S03]  /*1d740*/  VIADD R3, R5, 0xfffffffe ;  /* 0xfffffffe05037836 */ /* 0x008fc60000000000 */
[----:B------:R-:W0:Y:S02]  /*1d750*/  SYNCS.PHASECHK.TRANS64.TRYWAIT P0, [R6+URZ+0x13220], R4 ;  /* 0x01322004060075a7 */ /* 0x000e24000800017f */
[----:B------:R-:W-:Y:S01]  /*1d760*/  ISETP.GE.AND P2, PT, R3, R23, PT ;  /* 0x000000170300720c */ /* 0x000fe20003f46270 */
[----:B0-----:R-:W-:-:S12]  /*1d770*/  @!P0 BRA `(.L_x_1330) ;  /* 0x00000030000c8947 */ /* 0x001fd80003800000 */
.L_x_1436:
[----:B------:R-:W-:Y:S05]  /*1d780*/  BSYNC B0 ;  /* 0x0000000000007941 */ /* 0x000fea0003800000 */
.L_x_1329:
[----:B------:R-:W-:Y:S05]  /*1d790*/  @!P2 BRA `(.L_x_1331) ;  /* 0x0000000c0000a947 */ /* 0x000fea0003800000 */
[----:B------:R-:W-:Y:S02]  /*1d7a0*/  IMAD.MOV.U32 R8, RZ, RZ, R17 ;  /* 0x000000ffff087224 */ /* 0x000fe400078e0011 */
[----:B------:R-:W-:-:S07]  /*1d7b0*/  IMAD.MOV.U32 R9, RZ, RZ, R19 ;  /* 0x000000ffff097224 */ /* 0x000fce00078e0013 */
.L_x_1351:
[----:B------:R-:W-:Y:S01]  /*1d7c0*/  VIADD R17, R8, 0x1 ;  /* 0x0000000108117836 */ /* 0x000fe20000000000 */
[----:B------:R-:W-:Y:S05]  /*1d7d0*/  YIELD ;  /* 0x0000000000007946 */ /* 0x000fea0003800000 */
[----:B------:R-:W-:Y:S01]  /*1d7e0*/  ISETP.NE.AND P0, PT, R17, 0x2, PT ;  /* 0x000000021100780c */ /* 0x000fe20003f05270 */
[----:B------:R-:W-:Y:S03]  /*1d7f0*/  BSSY B0, `(.L_x_1332) ;  /* 0x000006b000007945 */ /* 0x000fe60003800000 */
[----:B01----:R-:W-:-:S02]  /*1d800*/  SEL R4, RZ, 0x1, P0 ;  /* 0x00000001ff047807 */ /* 0x003fc40000000000 */
        /* <DEDUP_REMOVED lines=9> */
[----:B------:R-:W-:Y:S01]  /*1d8a0*/  ULDC.64 UR6, c[0x0][0x408] ;  /* 0x0001020000067ab9 */ /* 0x000fe20000000a00 */
[----:B0-----:R-:W-:-:S13]  /*1d8b0*/  ISETP.NE.AND P0, PT, R10, 0x1, PT ;  /* 0x000000010a00780c */ /* 0x001fda0003f05270 */
[----:B------:R-:W0:Y:S02]  /*1d8c0*/  @P0 LDC.64 R4, c[0x0][0x420] ;  /* 0x00010800ff040b82 */ /* 0x000e240000000a00 */
[----:B0-----:R-:W-:-:S04]  /*1d8d0*/  @P0 IMAD.HI.U32 R2, R3, R4, RZ ;  /* 0x0000000403020227 */ /* 0x001fc800078e00ff */
[----:B------:R-:W-:Y:S01]  /*1d8e0*/  IMAD.MOV.U32 R4, RZ, RZ, R3 ;  /* 0x000000ffff047224 */ /* 0x000fe200078e0003 */
[----:B------:R-:W-:-:S04]  /*1d8f0*/  @P0 SHF.R.U32.HI R4, RZ, R5, R2 ;  /* 0x00000005ff040219 */ /* 0x000fc80000011602 */
[--C-:B------:R-:W-:Y:S01]  /*1d900*/  SHF.R.S32.HI R5, RZ, 0x1f, R4.reuse ;  /* 0x0000001fff057819 */ /* 0x100fe20000011404 */
[----:B------:R-:W-:-:S04]  /*1d910*/  IMAD.MOV R2, RZ, RZ, -R4 ;  /* 0x000000ffff027224 */ /* 0x000fc800078e0a04 */
[----:B------:R-:W-:Y:S02]  /*1d920*/  IMAD R10, R10, R2, R3 ;  /* 0x000000020a0a7224 */ /* 0x000fe400078e0203 */
[----:B------:R-:W-:Y:S02]  /*1d930*/  IMAD R2, R21, UR6, RZ ;  /* 0x0000000615027c24 */ /* 0x000fe4000f8e02ff */
[----:B------:R-:W-:-:S04]  /*1d940*/  IMAD.WIDE.U32 R4, R20, UR6, R4 ;  /* 0x0000000614047c25 */ /* 0x000fc8000f8e0004 */
[----:B------:R-:W-:Y:S01]  /*1d950*/  IMAD R2, R20, UR7, R2 ;  /* 0x0000000714027c24 */ /* 0x000fe2000f8e0202 */
[----:B------:R-:W-:-:S03]  /*1d960*/  LEA R6, P0, R4, UR4, 0x2 ;  /* 0x0000000404067c11 */ /* 0x000fc6000f8010ff */
[----:B------:R-:W-:-:S05]  /*1d970*/  IMAD.IADD R2, R2, 0x1, R5 ;  /* 0x0000000102027824 */ /* 0x000fca00078e0205 */
[----:B------:R-:W-:-:S05]  /*1d980*/  LEA.HI.X R7, R4, UR5, R2, 0x2, P0 ;  /* 0x0000000504077c11 */ /* 0x000fca00080f1402 */
[----:B------:R0:W5:Y:S02]  /*1d990*/  LDG.E R2, desc[UR40][R6.64] ;  /* 0x0000002806027981 */ /* 0x000164000c1e1900 */
.L_x_1334:
        /* <DEDUP_REMOVED lines=11> */
.L_x_1437:
[----:B------:R-:W-:Y:S05]  /*1da50*/  BSYNC B1 ;  /* 0x0000000000017941 */ /* 0x000fea0003800000 */
.L_x_1335:
        /* <DEDUP_REMOVED lines=9> */
.L_x_1338:
[----:B------:R-:W-:Y:S05]  /*1daf0*/  BSYNC B1 ;  /* 0x0000000000017941 */ /* 0x000fea0003800000 */
.L_x_1337:
[----:B------:R-:W1:Y:S01]  /*1db00*/  S2R R7, SR_CgaCtaId ;  /* 0x0000000000077919 */ /* 0x000e620000008800 */
[----:B------:R-:W-:Y:S01]  /*1db10*/  IMAD.MOV.U32 R12, RZ, RZ, RZ ;  /* 0x000000ffff0c7224 */ /* 0x000fe200078e00ff */
[----:B------:R-:W-:Y:S01]  /*1db20*/  MOV R4, 0x400 ;  /* 0x0000040000047802 */ /* 0x000fe20000000f00 */
[----:B------:R-:W-:Y:S01]  /*1db30*/  UIADD3 UR4, UP0, UR38, 0x470, URZ ;  /* 0x0000047026047890 */ /* 0x000fe2000ff1e03f */
[----:B------:R-:W-:Y:S01]  /*1db40*/  PLOP3.LUT P0, PT, PT, PT, PT, 0x80, 0x0 ;  /* 0x000000000000781c */ /* 0x000fe20003f0f070 */
[----:B------:R-:W-:Y:S01]  /*1db50*/  UMOV UR6, 0x0 ;  /* 0x0000000000067882 */ /* 0x000fe20000000000 */
[----:B------:R-:W-:Y:S01]  /*1db60*/  R2UR UR10, R12 ;  /* 0x000000000c0a72ca */ /* 0x000fe200000e0000 */
[----:B------:R-:W-:Y:S01]  /*1db70*/  UIADD3.X UR5, URZ, UR39, URZ, UP0, !UPT ;  /* 0x000000273f057290 */ /* 0x000fe200087fe43f */
[----:B------:R-:W-:Y:S01]  /*1db80*/  UMOV UR7, 0x14f00000 ;  /* 0x14f0000000077882 */ /* 0x000fe20000000000 */
[----:B-1----:R-:W-:Y:S01]  /*1db90*/  LEA R4, R7, R4, 0x18 ;  /* 0x0000000407047211 */ /* 0x002fe200078ec0ff */
[----:B------:R-:W-:-:S02]  /*1dba0*/  IMAD R7, R10, 0xa0, R28 ;  /* 0x000000a00a077824 */ /* 0x000fc400078e021c */
[----:B------:R-:W-:Y:S02]  /*1dbb0*/  VIADD R10, R6, 0x13270 ;  /* 0x00013270060a7836 */ /* 0x000fe40000000000 */
[----:B------:R-:W-:-:S04]  /*1dbc0*/  IMAD R4, R17, 0x2800, R4 ;  /* 0x0000280011047824 */ /* 0x000fc800078e0204 */
[----:B------:R-:W-:-:S07]  /*1dbd0*/  VIADD R11, R4, 0x6000 ;  /* 0x00006000040b7836 */ /* 0x000fce0000000000 */
.L_x_1339:
        /* <DEDUP_REMOVED lines=13> */
.L_x_1438:
[----:B------:R-:W-:Y:S05]  /*1dcb0*/  BSYNC B1 ;  /* 0x0000000000017941 */ /* 0x000fea0003800000 */
.L_x_1340:
        /* <DEDUP_REMOVED lines=11> */
.L_x_1343:
[----:B------:R-:W-:Y:S05]  /*1dd70*/  BSYNC B1 ;  /* 0x0000000000017941 */ /* 0x000fea0003800000 */
.L_x_1342:
        /* <DEDUP_REMOVED lines=8> */
.L_x_1344:
        /* <DEDUP_REMOVED lines=10> */
.L_x_1333:
[----:B------:R-:W-:Y:S05]  /*1dea0*/  BSYNC B0 ;  /* 0x0000000000007941 */ /* 0x000fea0003800000 */
.L_x_1332:
[----:B------:R-:W2:Y:S02]  /*1deb0*/  LDL R5, [R1+0x20] ;  /* 0x0000200001057983 */ /* 0x000ea40000100800 */
[----:B--2---:R-:W-:-:S13]  /*1dec0*/  ISETP.NE.AND P0, PT, R5, 0x3, PT ;  /* 0x000000030500780c */ /* 0x004fda0003f05270 */
[----:B------:R-:W-:Y:S05]  /*1ded0*/  @!P0 BRA `(.L_x_1345) ;  /* 0x0000000000048947 */ /* 0x000fea0003800000 */
[----:B------:R-:W-:Y:S01]  /*1dee0*/  BPT.TRAP 0x1 ;  /* 0x000000040000795c */ /* 0x000fe20000300000 */
.L_x_1345:
[----:B------:R-:W2:Y:S01]  /*1def0*/  LDL R5, [R1+0x8] ;  /* 0x0000080001057983 */ /* 0x000ea20000100800 */
[----:B------:R-:W-:Y:S01]  /*1df00*/  MOV R6, 0x400 ;  /* 0x0000040000067802 */ /* 0x000fe20000000f00 */
[----:B------:R-:W0:Y:S01]  /*1df10*/  S2R R7, SR_CgaCtaId ;  /* 0x0000000000077919 */ /* 0x000e220000008800 */
[----:B------:R-:W-:-:S04]  /*1df20*/  LOP3.LUT R4, R9, 0x1, RZ, 0x3c, !PT ;  /* 0x0000000109047812 */ /* 0x000fc800078e3cff */
[----:B------:R-:W-:Y:S02]  /*1df30*/  SHF.L.U32 R4, R4, 0x1f, RZ ;  /* 0x0000001f04047819 */ /* 0x000fe400000006ff */
[----:B0-----:R-:W-:-:S05]  /*1df40*/  LEA R6, R7, R6, 0x18 ;  /* 0x0000000607067211 */ /* 0x001fca00078ec0ff */
[----:B------:R-:W-:-:S04]  /*1df50*/  IMAD R13, R8, 0x8, R6 ;  /* 0x00000008080d7824 */ /* 0x000fc800078e0206 */
[----:B------:R-:W0:Y:S01]  /*1df60*/  SYNCS.PHASECHK.TRANS64.TRYWAIT P2, [R13+URZ+0x13270], R4 ;  /* 0x013270040d0075a7 */ /* 0x000e22000804017f */
[----:B------:R-:W-:Y:S01]  /*1df70*/  BSSY B0, `(.L_x_1346) ;  /* 0x0000003000007945 */ /* 0x000fe20003800000 */
[----:B--2---:R-:W-:-:S03]  /*1df80*/  ISETP.NE.AND P0, PT, R5, 0x3, PT ;  /* 0x000000030500780c */ /* 0x004fc60003f05270 */
[----:B0-----:R-:W-:Y:S10]  /*1df90*/  @!P2 BRA `(.L_x_1347) ;  /* 0x00000028004ca947 */ /* 0x001ff40003800000 */
.L_x_1439:
[----:B------:R-:W-:Y:S05]  /*1dfa0*/  BSYNC B0 ;  /* 0x0000000000007941 */ /* 0x000fea0003800000 */
.L_x_1346:
[----:B------:R-:W-:Y:S05]  /*1dfb0*/  @!P0 BRA `(.L_x_1348) ;  /* 0x0000000000048947 */ /* 0x000fea0003800000 */
[----:B------:R-:W-:Y:S01]  /*1dfc0*/  BPT.TRAP 0x1 ;  /* 0x000000040000795c */ /* 0x000fe20000300000 */
.L_x_1348:
[----:B0-----:R-:W-:Y:S01]  /*1dfd0*/  SHF.L.U32 R4, R9, 0x1f, RZ ;  /* 0x0000001f09047819 */ /* 0x001fe200000006ff */
[----:B------:R-:W-:-:S03]  /*1dfe0*/  IMAD R10, R8, 0x2800, RZ ;  /* 0x00002800080a7824 */ /* 0x000fc600078e02ff */
[----:B------:R-:W0:Y:S02]  /*1dff0*/  SYNCS.PHASECHK.TRANS64.TRYWAIT P2, [R13+URZ+0x13260], R4 ;  /* 0x013260040d0075a7 */ /* 0x000e24000804017f */
[----:B0-----:R-:W-:Y:S05]  /*1e000*/  @!P2 BRA `(.L_x_1349) ;  /* 0x000000280044a947 */ /* 0x001fea0003800000 */
.L_x_1440:
        /* <DEDUP_REMOVED lines=47> */
.L_x_1350:
[----:B-1----:R1:W-:Y:S01]  /*1e300*/  SYNCS.ARRIVE.TRANS64.A1T0 RZ, [R13+URZ+0x13250], RZ ;  /* 0x013250ff0dff79a7 */ /* 0x0023e2000810003f */
[----:B------:R-:W-:Y:S01]  /*1e310*/  BAR.SYNC.DEFER_BLOCKING 0x2, 0x80 ;  /* 0x0082000000007b1d */ /* 0x000fe20000010000 */
[----:B------:R-:W-:Y:S01]  /*1e320*/  ISETP.GT.AND P0, PT, R3, R23, PT ;  /* 0x000000170300720c */ /* 0x000fe20003f04270 */
[----:B------:R-:W-:Y:S02]  /*1e330*/  @!P1 VIADD R4, R13, 0x13280 ;  /* 0x000132800d049836 */ /* 0x000fe40000000000 */
[----:B------:R-:W-:Y:S02]  /*1e340*/  VIADD R3, R3, 0xffffffff ;  /* 0xffffffff03037836 */ /* 0x000fe40000000000 */
[----:B0-----:R-:W-:Y:S01]  /*1e350*/  IMAD.MOV.U32 R8, RZ, RZ, R17 ;  /* 0x000000ffff087224 */ /* 0x001fe200078e0011 */
[----:B------:R-:W-:Y:S01]  /*1e360*/  @!P1 PRMT R4, RZ, 0x654, R4 ;  /* 0x00000654ff049816 */ /* 0x000fe20000000004 */
[----:B------:R-:W-:-:S03]  /*1e370*/  IMAD.MOV.U32 R9, RZ, RZ, R19 ;  /* 0x000000ffff097224 */ /* 0x000fc600078e0013 */
[----:B------:R1:W-:Y:S03]  /*1e380*/  @!P1 SYNCS.ARRIVE.TRANS64.RED.A1T0 RZ, [R4+URZ], RZ ;  /* 0x000000ff04ff99a7 */ /* 0x0003e6000810043f */
[----:B------:R-:W-:Y:S05]  /*1e390*/  @P0 BRA `(.L_x_1351) ;  /* 0xfffffff400080947 */ /* 0x000fea000383ffff */
.L_x_1331:
[----:B01----:R-:W2:Y:S01]  /*1e3a0*/  LDL R4, [R1+0x20] ;  /* 0x0000200001047983 */ /* 0x003ea20000100800 */
[----:B------:R-:W-:Y:S01]  /*1e3b0*/  BSSY B0, `(.L_x_1352) ;  /* 0x000000f000007945 */ /* 0x000fe20003800000 */
[----:B--2---:R-:W-:-:S03]  /*1e3c0*/  ISETP.NE.AND P2, PT, R4, 0x3, PT ;  /* 0x000000030400780c */ /* 0x004fc60003f45270 */
[----:B------:R-:W-:Y:S10]  /*1e3d0*/  @P1 BRA `(.L_x_1353) ;  /* 0x0000000000301947 */ /* 0x000ff40003800000 */
        /* <DEDUP_REMOVED lines=11> */
[----:B0-----:R-:W-:-:S07]  /*1e490*/  IADD3 R24, R0, UR36, R7 ;  /* 0x0000002400187c10 */ /* 0x001fce000fffe007 */
.L_x_1353:
[----:B------:R-:W-:Y:S05]  /*1e4a0*/  BSYNC B0 ;  /* 0x0000000000007941 */ /* 0x000fea0003800000 */
.L_x_1352:
[----:B------:R-:W-:Y:S05]  /*1e4b0*/  @!P2 BRA `(.L_x_1354) ;  /* 0x000000000004a947 */ /* 0x000fea0003800000 */
[----:B------:R-:W-:Y:S01]  /*1e4c0*/  BPT.TRAP 0x1 ;  /* 0x000000040000795c */ /* 0x000fe20000300000 */
.L_x_1354:
        /* <DEDUP_REMOVED lines=11> */
.L_x_1441:
[----:B------:R-:W-:Y:S05]  /*1e580*/  BSYNC B0 ;  /* 0x0000000000007941 */ /* 0x000fea0003800000 */
.L_x_1355:
[----:B------:R-:W-:Y:S05]  /*1e590*/  @!P2 BRA `(.L_x_1357) ;  /* 0x000000000004a947 */ /* 0x000fea0003800000 */
[----:B------:R-:W-:Y:S01]  /*1e5a0*/  BPT.TRAP 0x1 ;  /* 0x000000040000795c */ /* 0x000fe20000300000 */
.L_x_1357:
[----:B0-----:R-:W-:-:S04]  /*1e5b0*/  SHF.L.U32 R0, R19, 0x1f, RZ ;  /* 0x0000001f13007819 */ /* 0x001fc800000006ff */
[----:B------:R-:W0:Y:S02]  /*1e5c0*/  SYNCS.PHASECHK.TRANS64.TRYWAIT P0, [R3+URZ+0x13260], R0 ;  /* 0x01326000030075a7 */ /* 0x000e24000800017f */
[----:B0-----:R-:W-:Y:S05]  /*1e5d0*/  @!P0 BRA `(.L_x_1358) ;  /* 0x0000002000f88947 */ /* 0x001fea0003800000 */
.L_x_1442:
[----:B------:R-:W0:Y:S01]  /*1e5e0*/  LDL R4, [R1] ;  /* 0x0000000001047983 */ /* 0x000e220000100800 */
[----:B------:R-:W-:Y:S01]  /*1e5f0*/  IMAD R2, R17, 0x2800, RZ ;  /* 0x0000280011027824 */ /* 0x000fe200078e02ff */
[----:B------:R-:W-:Y:S01]  /*1e600*/  MOV R8, 0x400 ;  /* 0x0000040000087802 */ /* 0x000fe20000000f00 */
[----:B------:R-:W-:Y:S05]  /*1e610*/  WARPSYNC.ALL ;  /* 0x0000000000007948 */ /* 0x000fea0003800000 */
[----:B------:R-:W1:Y:S02]  /*1e620*/  S2R R9, SR_CgaCtaId ;  /* 0x0000000000097919 */ /* 0x000e640000008800 */
[----:B-1----:R-:W-:-:S02]  /*1e630*/  LEA R8, R9, R8, 0x18 ;  /* 0x0000000809087211 */ /* 0x002fc400078ec0ff */
[C---:B0-----:R-:W-:Y:S02]  /*1e640*/  LOP3.LUT R0, R2.reuse, R4, RZ, 0xfc, !PT ;  /* 0x0000000402007212 */ /* 0x041fe400078efcff */
[----:B------:R-:W-:-:S03]  /*1e650*/  LOP3.LUT R2, R2, R29, RZ, 0xfc, !PT ;  /* 0x0000001d02027212 */ /* 0x000fc600078efcff */
[C---:B------:R-:W-:Y:S02]  /*1e660*/  IMAD.IADD R0, R8.reuse, 0x1, R0 ;  /* 0x0000000108007824 */ /* 0x040fe400078e0200 */
[----:B------:R-:W-:-:S03]  /*1e670*/  IMAD.IADD R2, R8, 0x1, R2 ;  /* 0x0000000108027824 */ /* 0x000fc600078e0202 */
[----:B------:R-:W0:Y:S02]  /*1e680*/  LDSM.16.MT88.4 R4, [R0+0x6000] ;  /* 0x006000000004783b */ /* 0x000e240000004200 */
        /* <DEDUP_REMOVED lines=37> */
.L_x_1359:
        /* <DEDUP_REMOVED lines=10> */
.L_x_1314:
[----:B------:R-:W-:Y:S05]  /*1e980*/  BSYNC B6 ;  /* 0x0000000000067941 */ /* 0x000fea0003800000 */
.L_x_1312:
        /* <DEDUP_REMOVED lines=10> */
.L_x_1360:
        /* <DEDUP_REMOVED lines=14> */
[----:B------:R-:W-:Y:S01]  /*1eb10*/  SHFL.IDX PT, R0, R24, RZ, 0x1f ;  /* 0x00001fff18007589 */ /* 0x000fe200000e0000 */
[C---:B------:R-:W-:Y:S02]  /*1eb20*/  ISETP.GE.U32.AND P4, PT, R8.reuse, 0x8, PT ;  /* 0x000000080800780c */ /* 0x040fe40003f86070 */
[C---:B------:R-:W-:Y:S01]  /*1eb30*/  ISETP.GE.U32.AND P5, PT, R8.reuse, 0x10, PT ;  /* 0x000000100800780c */ /* 0x040fe20003fa6070 */
[----:B--2---:R-:W-:Y:S01]  /*1eb40*/  @!P1 IMAD.MOV.U32 R25, RZ, RZ, R2 ;  /* 0x000000ffff199224 */ /* 0x004fe200078e0002 */
[----:B------:R-:W-:-:S04]  /*1eb50*/  ISETP.NE.AND P1, PT, R8, RZ, PT ;  /* 0x000000ff0800720c */ /* 0x000fc80003f25270 */
[----:B------:R-:W0:Y:S02]  /*1eb60*/  SHFL.UP PT, R14, R25, 0x1, RZ ;  /* 0x04200000190e7989 */ /* 0x000e2400000e00ff */
[----:B0-----:R-:W-:-:S05]  /*1eb70*/  SEL R4, R14, RZ, P1 ;  /* 0x000000ff0e047207 */ /* 0x001fca0000800000 */
[----:B------:R-:W-:-:S05]  /*1eb80*/  IMAD.IADD R4, R25, 0x1, R4 ;  /* 0x0000000119047824 */ /* 0x000fca00078e0204 */
        /* <DEDUP_REMOVED lines=14> */
.L_x_1452:
[----:B------:R-:W-:Y:S02]  /*1ec70*/  ULDC UR4, c[0x0][0xc10] ;  /* 0x0003040000047ab9 */ /* 0x000fe40000000800 */
[----:B------:R-:W-:-:S04]  /*1ec80*/  IMAD.U32 R4, RZ, RZ, UR4 ;  /* 0x00000004ff047e24 */ /* 0x000fc8000f8e00ff */
[----:B-1----:R-:W-:-:S04]  /*1ec90*/  IMAD R14, R14, R4, RZ ;  /* 0x000000040e0e7224 */ /* 0x002fc800078e02ff */
[----:B------:R-:W-:-:S05]  /*1eca0*/  IMAD.IADD R5, R5, 0x1, R14 ;  /* 0x0000000105057824 */ /* 0x000fca00078e020e */
[----:B------:R-:W-:-:S13]  /*1ecb0*/  ISETP.GT.AND P6, PT, R5, R0, PT ;  /* 0x000000000500720c */ /* 0x000fda0003fc4270 */
[----:B------:R-:W-:Y:S05]  /*1ecc0*/  @P6 BRA `(.L_x_1363) ;  /* 0x00000000009c6947 */ /* 0x000fea0003800000 */
.L_x_1368:
[----:B------:R-:W1:Y:S01]  /*1ecd0*/  LDC R2, c[0x0][0xc14] ;  /* 0x00030500ff027b82 */ /* 0x000e620000000800 */
[----:B------:R-:W-:-:S05]  /*1ece0*/  VIADD R27, R27, 0x1f ;  /* 0x0000001f1b1b7836 */ /* 0x000fca0000000000 */
[----:B-1----:R-:W-:-:S13]  /*1ecf0*/  ISETP.GE.AND P6, PT, R27, R2, PT ;  /* 0x000000021b00720c */ /* 0x002fda0003fc6270 */
[----:B------:R-:W-:Y:S05]  /*1ed00*/  @P6 BRA `(.L_x_1364) ;  /* 0x0000000400d06947 */ /* 0x000fea0003800000 */
[----:B0-----:R-:W0:Y:S01]  /*1ed10*/  S2R R3, SR_TID.X ;  /* 0x0000000000037919 */ /* 0x001e220000002100 */
        /* <DEDUP_REMOVED lines=9> */
.L_x_1366:
[----:B------:R-:W-:Y:S05]  /*1edb0*/  BSYNC B0 ;  /* 0x0000000000007941 */ /* 0x000fea0003800000 */
.L_x_1365:
        /* <DEDUP_REMOVED lines=18> */
.L_x_1460:
[----:B------:R-:W-:Y:S02]  /*1eee0*/  ULDC UR4, c[0x0][0xc10] ;  /* 0x0003040000047ab9 */ /* 0x000fe40000000800 */
[----:B------:R-:W-:-:S04]  /*1eef0*/  IMAD.U32 R4, RZ, RZ, UR4 ;  /* 0x00000004ff047e24 */ /* 0x000fc8000f8e00ff */
[----:B-1----:R-:W-:-:S04]  /*1ef00*/  IMAD R14, R14, R4, RZ ;  /* 0x000000040e0e7224 */ /* 0x002fc800078e02ff */
[----:B------:R-:W-:-:S05]  /*1ef10*/  IMAD.IADD R5, R14, 0x1, R5 ;  /* 0x000000010e057824 */ /* 0x000fca00078e0205 */
[----:B------:R-:W-:-:S13]  /*1ef20*/  ISETP.GT.AND P6, PT, R5, R0, PT ;  /* 0x000000000500720c */ /* 0x000fda0003fc4270 */
[----:B------:R-:W-:Y:S05]  /*1ef30*/  @!P6 BRA `(.L_x_1368) ;  /* 0xfffffffc0064e947 */ /* 0x000fea000383ffff */
.L_x_1363:
        /* <DEDUP_REMOVED lines=8> */
.L_x_1464:
[----:B------:R-:W-:Y:S01]  /*1efc0*/  ISETP.NE.AND P0, PT, R2, RZ, PT ;  /* 0x000000ff0200720c */ /* 0x000fe20003f05270 */
[----:B------:R-:W-:-:S12]  /*1efd0*/  IMAD.MOV.U32 R14, RZ, RZ, RZ ;  /* 0x000000ffff0e7224 */ /* 0x000fd800078e00ff */
[----:B------:R-:W-:Y:S05]  /*1efe0*/  @!P0 BRA `(.L_x_1370) ;  /* 0x0000000000108947 */ /* 0x000fea0003800000 */
[----:B------:R-:W-:Y:S01]  /*1eff0*/  UMOV UR4, 0xffffffff ;  /* 0xffffffff00047882 */ /* 0x000fe20000000000 */
[----:B------:R-:W-:Y:S02]  /*1f000*/  VIADD R12, R6, 0xffffffff ;  /* 0xffffffff060c7836 */ /* 0x000fe40000000000 */
[----:B------:R-:W-:Y:S05]  /*1f010*/  BRA.DIV UR4, `(.L_x_1371) ;  /* 0x0000002204a47947 */ /* 0x000fea000b800000 */
[----:B------:R3:W4:Y:S02]  /*1f020*/  SHFL.IDX PT, R14, R3, R12, 0x1f ;  /* 0x00001f0c030e7589 */ /* 0x00072400000e0000 */
.L_x_1370:
[----:B0--3--:R-:W0:Y:S01]  /*1f030*/  LDC.64 R2, c[0x0][0xc68] ;  /* 0x00031a00ff027b82 */ /* 0x009e220000000a00 */
[----:B------:R-:W-:-:S04]  /*1f040*/  IMAD.IADD R27, R6, 0x1, R27 ;  /* 0x00000001061b7824 */ /* 0x000fc800078e021b */
[----:B0-----:R-:W-:-:S05]  /*1f050*/  IMAD.WIDE R2, R27, 0x4, R2 ;  /* 0x000000041b027825 */ /* 0x001fca00078e0202 */
[----:B-1----:R0:W2:Y:S01]  /*1f060*/  LDG.E R6, desc[UR40][R2.64] ;  /* 0x0000002802067981 */ /* 0x0020a2000c1e1900 */
[----:B----4-:R-:W-:-:S04]  /*1f070*/  IMAD R24, R14, R4, R24 ;  /* 0x000000040e187224 */ /* 0x010fc800078e0218 */
[----:B------:R-:W-:Y:S02]  /*1f080*/  IMAD.IADD R0, R0, 0x1, -R24 ;  /* 0x0000000100007824 */ /* 0x000fe400078e0a18 */
[----:B0-----:R-:W-:Y:S02]  /*1f090*/  IMAD.MOV.U32 R2, RZ, RZ, RZ ;  /* 0x000000ffff027224 */ /* 0x001fe400078e00ff */
[----:B--2---:R-:W-:-:S05]  /*1f0a0*/  IMAD R5, R25, R6, RZ ;  /* 0x0000000619057224 */ /* 0x004fca00078e02ff */
[----:B------:R-:W-:-:S04]  /*1f0b0*/  IABS R7, R5 ;  /* 0x0000000500077213 */ /* 0x000fc80000000000 */
[----:B------:R-:W0:Y:S08]  /*1f0c0*/  I2F.RP R8, R7 ;  /* 0x0000000700087306 */ /* 0x000e300000209400 */
[----:B0-----:R-:W0:Y:S02]  /*1f0d0*/  MUFU.RCP R8, R8 ;  /* 0x0000000800087308 */ /* 0x001e240000001000 */
[----:B0-----:R-:W-:Y:S01]  /*1f0e0*/  VIADD R9, R8, 0xffffffe ;  /* 0x0ffffffe08097836 */ /* 0x001fe20000000000 */
[----:B------:R-:W-:-:S05]  /*1f0f0*/  IABS R8, R5 ;  /* 0x0000000500087213 */ /* 0x000fca0000000000 */
[----:B------:R-:W0:Y:S01]  /*1f100*/  F2I.FTZ.U32.TRUNC.NTZ R3, R9 ;  /* 0x0000000900037305 */ /* 0x000e22000021f000 */
[----:B------:R-:W-:Y:S02]  /*1f110*/  IMAD.MOV R8, RZ, RZ, -R8 ;  /* 0x000000ffff087224 */ /* 0x000fe400078e0a08 */
[----:B0-----:R-:W-:-:S04]  /*1f120*/  IMAD.MOV R10, RZ, RZ, -R3 ;  /* 0x000000ffff0a7224 */ /* 0x001fc800078e0a03 */
[----:B------:R-:W-:-:S04]  /*1f130*/  IMAD R11, R10, R7, RZ ;  /* 0x000000070a0b7224 */ /* 0x000fc800078e02ff */
        /* <DEDUP_REMOVED lines=19> */
[----:B------:R-:W-:-:S04]  /*1f270*/  IABS R6, R4 ;  /* 0x0000000400067213 */ /* 0x000fc80000000000 */
[----:B------:R-:W0:Y:S08]  /*1f280*/  I2F.RP R8, R6 ;  /* 0x0000000600087306 */ /* 0x000e300000209400 */
[----:B0-----:R-:W0:Y:S02]  /*1f290*/  MUFU.RCP R8, R8 ;  /* 0x0000000800087308 */ /* 0x001e240000001000 */
[----:B0-----:R-:W-:Y:S01]  /*1f2a0*/  VIADD R2, R8, 0xffffffe ;  /* 0x0ffffffe08027836 */ /* 0x001fe20000000000 */
[----:B------:R-:W-:-:S05]  /*1f2b0*/  IABS R8, R0 ;  /* 0x0000000000087213 */ /* 0x000fca0000000000 */
[----:B------:R0:W1:Y:S02]  /*1f2c0*/  F2I.FTZ.U32.TRUNC.NTZ R3, R2 ;  /* 0x0000000200037305 */ /* 0x000064000021f000 */
[----:B0-----:R-:W-:Y:S02]  /*1f2d0*/  IMAD.MOV.U32 R2, RZ, RZ, RZ ;  /* 0x000000ffff027224 */ /* 0x001fe400078e00ff */
[----:B-1----:R-:W-:-:S04]  /*1f2e0*/  IMAD.MOV R5, RZ, RZ, -R3 ;  /* 0x000000ffff057224 */ /* 0x002fc800078e0a03 */
[----:B------:R-:W-:-:S04]  /*1f2f0*/  IMAD R5, R5, R6, RZ ;  /* 0x0000000605057224 */ /* 0x000fc800078e02ff */
[----:B------:R-:W-:Y:S01]  /*1f300*/  IMAD.HI.U32 R3, R3, R5, R2 ;  /* 0x0000000503037227 */ /* 0x000fe200078e0002 */
[-C--:B------:R-:W-:Y:S02]  /*1f310*/  IABS R5, R4.reuse ;  /* 0x0000000400057213 */ /* 0x080fe40000000000 */
[C---:B------:R-:W-:Y:S01]  /*1f320*/  LOP3.LUT R2, R0.reuse, R4, RZ, 0x3c, !PT ;  /* 0x0000000400027212 */ /* 0x040fe200078e3cff */
[----:B------:R-:W-:Y:S02]  /*1f330*/  IMAD.IADD R0, R0, 0x1, R7 ;  /* 0x0000000100007824 */ /* 0x000fe400078e0207 */
[----:B------:R-:W-:Y:S01]  /*1f340*/  IMAD.MOV R5, RZ, RZ, -R5 ;  /* 0x000000ffff057224 */ /* 0x000fe200078e0a05 */
[----:B------:R-:W-:Y:S01]  /*1f350*/  ISETP.GE.AND P2, PT, R2, RZ, PT ;  /* 0x000000ff0200720c */ /* 0x000fe20003f46270 */
[----:B------:R-:W-:-:S04]  /*1f360*/  IMAD.HI.U32 R3, R3, R8, RZ ;  /* 0x0000000803037227 */ /* 0x000fc800078e00ff */
[----:B------:R-:W-:-:S05]  /*1f370*/  IMAD R5, R3, R5, R8 ;  /* 0x0000000503057224 */ /* 0x000fca00078e0208 */
[----:B------:R-:W-:-:S13]  /*1f380*/  ISETP.GT.U32.AND P1, PT, R6, R5, PT ;  /* 0x000000050600720c */ /* 0x000fda0003f24070 */
[----:B------:R-:W-:Y:S02]  /*1f390*/  @!P1 IMAD.IADD R5, R5, 0x1, -R6 ;  /* 0x0000000105059824 */ /* 0x000fe400078e0a06 */
[----:B------:R-:W-:Y:S01]  /*1f3a0*/  @!P1 VIADD R3, R3, 0x1 ;  /* 0x0000000103039836 */ /* 0x000fe20000000000 */
[----:B------:R-:W-:Y:S02]  /*1f3b0*/  ISETP.NE.AND P1, PT, R4, RZ, PT ;  /* 0x000000ff0400720c */ /* 0x000fe40003f25270 */
[----:B------:R-:W-:-:S13]  /*1f3c0*/  ISETP.GE.U32.AND P0, PT, R5, R6, PT ;  /* 0x000000060500720c */ /* 0x000fda0003f06070 */
[----:B------:R-:W-:-:S04]  /*1f3d0*/  @P0 VIADD R3, R3, 0x1 ;  /* 0x0000000103030836 */ /* 0x000fc80000000000 */
[----:B------:R-:W-:Y:S01]  /*1f3e0*/  @!P2 IMAD.MOV R3, RZ, RZ, -R3 ;  /* 0x000000ffff03a224 */ /* 0x000fe200078e0a03 */
[----:B------:R-:W-:Y:S01]  /*1f3f0*/  @!P1 LOP3.LUT R3, RZ, R4, RZ, 0x33, !PT ;  /* 0x00000004ff039212 */ /* 0x000fe200078e33ff */
[----:B------:R-:W-:-:S04]  /*1f400*/  IMAD.MOV R4, RZ, RZ, -R4 ;  /* 0x000000ffff047224 */ /* 0x000fc800078e0a04 */
[----:B------:R-:W-:Y:S01]  /*1f410*/  IMAD R26, R3, R4, R0 ;  /* 0x00000004031a7224 */ /* 0x000fe200078e0200 */
[----:B------:R-:W-:-:S05]  /*1f420*/  LOP3.LUT R0, RZ, R3, RZ, 0x33, !PT ;  /* 0x00000003ff007212 */ /* 0x000fca00078e33ff */
[----:B------:R-:W-:Y:S01]  /*1f430*/  IMAD.IADD R25, R25, 0x1, R0 ;  /* 0x0000000119197824 */ /* 0x000fe200078e0200 */
[----:B------:R-:W-:Y:S06]  /*1f440*/  BRA `(.L_x_1372) ;  /* 0x00000000001c7947 */ /* 0x000fec0003800000 */
.L_x_1364:
[----:B------:R-:W-:Y:S01]  /*1f450*/  UMOV UR4, URZ ;  /* 0x0000003f00047c82 */ /* 0x000fe20008000000 */
[----:B------:R-:W-:Y:S01]  /*1f460*/  UMOV UR5, URZ ;  /* 0x0000003f00057c82 */ /* 0x000fe20008000000 */
[----:B------:R-:W-:Y:S01]  /*1f470*/  ULDC UR6, c[0x0][0xc14] ;  /* 0x0003050000067ab9 */ /* 0x000fe20000000800 */
[----:B------:R-:W-:Y:S02]  /*1f480*/  IMAD.MOV.U32 R24, RZ, RZ, R0 ;  /* 0x000000ffff187224 */ /* 0x000fe400078e0000 */
[----:B------:R-:W-:Y:S02]  /*1f490*/  IMAD.U32 R25, RZ, RZ, UR4 ;  /* 0x00000004ff197e24 */ /* 0x000fe4000f8e00ff */
[----:B------:R-:W-:Y:S02]  /*1f4a0*/  IMAD.U32 R26, RZ, RZ, UR5 ;  /* 0x00000005ff1a7e24 */ /* 0x000fe4000f8e00ff */
[----:B------:R-:W-:-:S07]  /*1f4b0*/  IMAD.U32 R27, RZ, RZ, UR6 ;  /* 0x00000006ff1b7e24 */ /* 0x000fce000f8e00ff */
.L_x_1372:
[----:B------:R-:W1:Y:S01]  /*1f4c0*/  S2R R0, SR_TID.X ;  /* 0x0000000000007919 */ /* 0x000e620000002100 */
[----:B------:R-:W-:Y:S05]  /*1f4d0*/  WARPSYNC.ALL ;  /* 0x0000000000007948 */ /* 0x000fea0003800000 */
[----:B------:R-:W-:Y:S01]  /*1f4e0*/  BAR.SYNC.DEFER_BLOCKING 0x4, 0x200 ;  /* 0x0108000000007b1d */ /* 0x000fe20000010000 */
[----:B-1----:R-:W-:-:S04]  /*1f4f0*/  LOP3.LUT R0, R0, 0x1f, RZ, 0xc0, !PT ;  /* 0x0000001f00007812 */ /* 0x002fc800078ec0ff */
[----:B------:R-:W-:-:S13]  /*1f500*/  ISETP.NE.AND P0, PT, R0, RZ, PT ;  /* 0x000000ff0000720c */ /* 0x000fda0003f05270 */
[----:B0-----:R-:W0:Y:S01]  /*1f510*/  @!P0 S2R R3, SR_CgaCtaId ;  /* 0x0000000000038919 */ /* 0x001e220000008800 */
[----:B------:R-:W-:-:S04]  /*1f520*/  @!P0 MOV R0, 0x400 ;  /* 0x0000040000008802 */ /* 0x000fc80000000f00 */
[----:B0-----:R-:W-:-:S05]  /*1f530*/  @!P0 LEA R0, R3, R0, 0x18 ;  /* 0x0000000003008211 */ /* 0x001fca00078ec0ff */
[----:B------:R2:W-:Y:S01]  /*1f540*/  @!P0 STS.128 [R0+0x132d0], R24 ;  /* 0x0132d01800008388 */ /* 0x0005e20000000c00 */
[----:B------:R-:W-:Y:S06]  /*1f550*/  BAR.ARV 0x5, 0x200 ;  /* 0x0148000000007b1d */ /* 0x000fec0000002000 */
.L_x_1361:
[----:B------:R-:W-:Y:S02]  /*1f560*/  ULDC UR4, c[0x0][0xc14] ;  /* 0x0003050000047ab9 */ /* 0x000fe40000000800 */
[----:B-1----:R-:W-:-:S13]  /*1f570*/  ISETP.GE.AND P0, PT, R27, UR4, PT ;  /* 0x000000041b007c0c */ /* 0x002fda000bf06270 */
[----:B------:R-:W-:Y:S05]  /*1f580*/  @!P0 BRA `(.L_x_1373) ;  /* 0xffffffb400a48947 */ /* 0x000fea000383ffff */
[----:B------:R-:W-:Y:S05]  /*1f590*/  BSYNC B7 ;  /* 0x0000000000077941 */ /* 0x000fea0003800000 */
.L_x_1260:
[----:B-12---:R-:W2:Y:S01]  /*1f5a0*/  LDL.LU R0, [R1+0x18] ;  /* 0x0000180001007983 */ /* 0x006ea20000300800 */
[----:B------:R-:W-:Y:S01]  /*1f5b0*/  BSSY B0, `(.L_x_1374) ;  /* 0x000000b000007945 */ /* 0x000fe20003800000 */
[----:B------:R-:W1:Y:S01]  /*1f5c0*/  S2R R5, SR_CgaCtaId ;  /* 0x0000000000057919 */ /* 0x000e620000008800 */
[----:B--2---:R-:W-:-:S05]  /*1f5d0*/  VIADD R0, R0, 0x1 ;  /* 0x0000000100007836 */ /* 0x004fca0000000000 */
[----:B0-----:R-:W-:-:S04]  /*1f5e0*/  LEA.HI R2, R0, R0, RZ, 0x1 ;  /* 0x0000000000027211 */ /* 0x001fc800078f08ff */
[----:B------:R-:W-:Y:S02]  /*1f5f0*/  LOP3.LUT R3, R2, 0xfffffffe, RZ, 0xc0, !PT ;  /* 0xfffffffe02037812 */ /* 0x000fe400078ec0ff */
[----:B------:R-:W-:-:S03]  /*1f600*/  MOV R2, 0x400 ;  /* 0x0000040000027802 */ /* 0x000fc60000000f00 */
[----:B------:R-:W-:Y:S01]  /*1f610*/  IMAD.IADD R0, R0, 0x1, -R3 ;  /* 0x0000000100007824 */ /* 0x000fe200078e0a03 */
[----:B-1----:R-:W-:-:S04]  /*1f620*/  LEA R8, R5, R2, 0x18 ;  /* 0x0000000205087211 */ /* 0x002fc800078ec0ff */
[----:B------:R-:W-:-:S04]  /*1f630*/  SHF.L.U32 R0, R0, 0x1f, RZ ;  /* 0x0000001f00007819 */ /* 0x000fc800000006ff */
[----:B------:R-:W0:Y:S02]  /*1f640*/  SYNCS.PHASECHK.TRANS64.TRYWAIT P0, [R8+URZ+0x13220], R0 ;  /* 0x01322000080075a7 */ /* 0x000e24000800017f */
[----:B0-----:R-:W-:Y:S05]  /*1f650*/  @!P0 BRA `(.L_x_1375) ;  /* 0x0000001c00388947 */ /* 0x001fea0003800000 */
.L_x_1467:
[----:B------:R-:W-:Y:S05]  /*1f660*/  BSYNC B0 ;  /* 0x0000000000007941 */ /* 0x000fea0003800000 */
.L_x_1374:
[----:B------:R-:W-:-:S03]  /*1f670*/  UMOV UR4, 0xffffffff ;  /* 0xffffffff00047882 */ /* 0x000fc60000000000 */
[----:B------:R-:W-:Y:S05]  /*1f680*/  BRA.DIV UR4, `(.L_x_1376) ;  /* 0x0000001e04407947 */ /* 0x000fea000b800000 */
[----:B0-----:R-:W0:Y:S02]  /*1f690*/  S2R R0, SR_TID.X ;  /* 0x0000000000007919 */ /* 0x001e240000002100 */
[----:B0-----:R-:W-:-:S04]  /*1f6a0*/  SHF.R.U32.HI R0, RZ, 0x5, R0 ;  /* 0x00000005ff007819 */ /* 0x001fc80000011600 */
[----:B------:R-:W-:-:S05]  /*1f6b0*/  LOP3.LUT R0, R0, 0x3, RZ, 0xc0, !PT ;  /* 0x0000000300007812 */ /* 0x000fca00078ec0ff */
[----:B------:R0:W1:Y:S02]  /*1f6c0*/  SHFL.IDX PT, R14, R0, RZ, 0x1f ;  /* 0x00001fff000e7589 */ /* 0x00006400000e0000 */
.L_x_1470:
[----:B-1----:R-:W-:-:S13]  /*1f6d0*/  ISETP.NE.AND P0, PT, R14, RZ, PT ;  /* 0x000000ff0e00720c */ /* 0x002fda0003f05270 */
[----:B------:R-:W-:Y:S05]  /*1f6e0*/  @P0 BRA `(.L_x_1059) ;  /* 0x0000000000a40947 */ /* 0x000fea0003800000 */
[----:B------:R-:W-:-:S03]  /*1f6f0*/  UMOV UR4, 0xffffffff ;  /* 0xffffffff00047882 */ /* 0x000fc60000000000 */
[----:B------:R-:W-:Y:S05]  /*1f700*/  BRA.DIV UR4, `(.L_x_1377) ;  /* 0x0000001e04547947 */ /* 0x000fea000b800000 */
[----:B------:R-:W-:-:S13]  /*1f710*/  ELECT P6, URZ, PT ;  /* 0x00000000003f782f */ /* 0x000fda00038c0000 */
.L_x_1473:
[----:B------:R-:W-:Y:S05]  /*1f720*/  @!P6 BRA `(.L_x_1059) ;  /* 0x000000000094e947 */ /* 0x000fea0003800000 */
[----:B0-----:R-:W2:Y:S02]  /*1f730*/  LDL.LU R0, [R1+0x14] ;  /* 0x0000140001007983 */ /* 0x001ea40000300800 */
[----:B--2---:R-:W-:-:S04]  /*1f740*/  LOP3.LUT R0, R0, 0x2, RZ, 0xfc, !PT ;  /* 0x0000000200007812 */ /* 0x004fc800078efcff */
[----:B------:R-:W-:-:S13]  /*1f750*/  ISETP.NE.AND P0, PT, R0, 0x3, PT ;  /* 0x000000030000780c */ /* 0x000fda0003f05270 */
[----:B------:R-:W-:Y:S05]  /*1f760*/  @!P0 BRA `(.L_x_1378) ;  /* 0x0000000000048947 */ /* 0x000fea0003800000 */
[----:B------:R-:W-:Y:S01]  /*1f770*/  BPT.TRAP 0x1 ;  /* 0x000000040000795c */ /* 0x000fe20000300000 */
.L_x_1378:
        /* <DEDUP_REMOVED lines=12> */
.L_x_1474:
[----:B------:R-:W1:Y:S02]  /*1f840*/  SYNCS.PHASECHK.TRANS64.TRYWAIT P1, [R7+URZ], R0 ;  /* 0x00000000070075a7 */ /* 0x000e64000802017f */
[----:B-1----:R-:W-:Y:S05]  /*1f850*/  @!P1 BRA `(.L_x_1380) ;  /* 0x0000001c00349947 */ /* 0x002fea0003800000 */
.L_x_1475:
[----:B------:R-:W-:Y:S05]  /*1f860*/  @!P0 BRA `(.L_x_1381) ;  /* 0x0000000000048947 */ /* 0x000fea0003800000 */
[----:B------:R-:W-:Y:S01]  /*1f870*/  BPT.TRAP 0x1 ;  /* 0x000000040000795c */ /* 0x000fe20000300000 */
.L_x_1381:
[----:B------:R-:W-:-:S04]  /*1f880*/  IMAD R2, R17, 0x8, R8 ;  /* 0x0000000811027824 */ /* 0x000fc800078e0208 */
[----:B------:R-:W2:Y:S02]  /*1f890*/  SYNCS.PHASECHK.TRANS64.TRYWAIT P1, [R2+URZ+0x13260], R3 ;  /* 0x01326003020075a7 */ /* 0x000ea4000802017f */
[----:B--2---:R-:W-:Y:S05]  /*1f8a0*/  @!P1 BRA `(.L_x_1382) ;  /* 0x0000001c00349947 */ /* 0x004fea0003800000 */
.L_x_1476:
[----:B------:R-:W-:Y:S05]  /*1f8b0*/  @!P0 BRA `(.L_x_1383) ;  /* 0x0000000000048947 */ /* 0x000fea0003800000 */
[----:B------:R-:W-:Y:S01]  /*1f8c0*/  BPT.TRAP 0x1 ;  /* 0x000000040000795c */ /* 0x000fe20000300000 */
.L_x_1383:
[----:B------:R-:W-:-:S04]  /*1f8d0*/  IMAD R5, R5, 0x8, R8 ;  /* 0x0000000805057824 */ /* 0x000fc800078e0208 */
[----:B------:R-:W3:Y:S02]  /*1f8e0*/  SYNCS.PHASECHK.TRANS64.TRYWAIT P1, [R5+URZ+0x13260], R0 ;  /* 0x01326000050075a7 */ /* 0x000ee4000802017f */
[----:B---3--:R-:W-:Y:S05]  /*1f8f0*/  @!P1 BRA `(.L_x_1384) ;  /* 0x0000001c00349947 */ /* 0x008fea0003800000 */
.L_x_1477:
[----:B------:R-:W-:Y:S05]  /*1f900*/  @!P0 BRA `(.L_x_1385) ;  /* 0x0000000000048947 */ /* 0x000fea0003800000 */
[----:B------:R-:W-:Y:S01]  /*1f910*/  BPT.TRAP 0x1 ;  /* 0x000000040000795c */ /* 0x000fe20000300000 */
.L_x_1385:
[----:B------:R-:W4:Y:S02]  /*1f920*/  SYNCS.PHASECHK.TRANS64.TRYWAIT P0, [R2+URZ+0x13280], R3 ;  /* 0x01328003020075a7 */ /* 0x000f24000800017f */
[----:B----4-:R-:W-:Y:S05]  /*1f930*/  @!P0 BRA `(.L_x_1386) ;  /* 0x0000001c00388947 */ /* 0x010fea0003800000 */
.L_x_1387:
[----:B------:R0:W0:Y:S02]  /*1f940*/  SYNCS.PHASECHK.TRANS64.TRYWAIT P0, [R5+URZ+0x13280], R0 ;  /* 0x01328000050075a7 */ /* 0x000024000800017f */
[----:B0-----:R-:W-:Y:S05]  /*1f950*/  @!P0 NANOSLEEP.SYNCS 0x989680 ;  /* 0x009896800000895d */ /* 0x001fea0003900000 */
[----:B------:R-:W0:Y:S02]  /*1f960*/  @!P0 SYNCS.PHASECHK.TRANS64 P0, [R5+URZ+0x13280], R0 ;  /* 0x01328000050085a7 */ /* 0x000e24000800007f */
[----:B0-----:R-:W-:Y:S05]  /*1f970*/  @!P0 BRA `(.L_x_1387) ;  /* 0xfffffffc00f08947 */ /* 0x001fea000383ffff */
.L_x_1059:
[----:B------:R-:W-:Y:S05]  /*1f980*/  BSYNC B8 ;  /* 0x0000000000087941 */ /* 0x000fea0003800000 */
.L_x_1056:
[----:B------:R-:W-:Y:S05]  /*1f990*/  EXIT ;  /* 0x000000000000794d */ /* 0x000fea0003800000 */
.L_x_1083:
[----:B0-----:R0:W1:Y:S02]  /*1f9a0*/  SYNCS.PHASECHK.TRANS64.TRYWAIT P5, [R74+URZ+0x13290], R77 ;  /* 0x0132904d4a0075a7 */ /* 0x00106400080a017f */
[----:B-1----:R-:W-:Y:S05]  /*1f9b0*/  @!P5 NANOSLEEP.SYNCS 0x989680 ;  /* 0x009896800000d95d */ /* 0x002fea0003900000 */
[----:B------:R-:W1:Y:S02]  /*1f9c0*/  @!P5 SYNCS.PHASECHK.TRANS64 P5, [R74+URZ+0x13290], R77 ;  /* 0x0132904d4a00d5a7 */ /* 0x000e6400080a007f */
[----:B-1----:R-:W-:Y:S05]  /*1f9d0*/  @!P5 BRA `(.L_x_1083) ;  /* 0xfffffffc00f0d947 */ /* 0x002fea000383ffff */
[----:B------:R-:W-:Y:S05]  /*1f9e0*/  BRA `(.L_x_1388) ;  /* 0xfffffe2c00b87947 */ /* 0x000fea000383ffff */
.L_x_1093:
[----:B0-----:R0:W1:Y:S02]  /*1f9f0*/  SYNCS.PHASECHK.TRANS64.TRYWAIT P5, [R74+URZ+0x13290], R77 ;  /* 0x0132904d4a0075a7 */ /* 0x00106400080a017f */
[----:B-1----:R-:W-:Y:S05]  /*1fa00*/  @!P5 NANOSLEEP.SYNCS 0x989680 ;  /* 0x009896800000d95d */ /* 0x002fea0003900000 */
[----:B------:R-:W1:Y:S02]  /*1fa10*/  @!P5 SYNCS.PHASECHK.TRANS64 P5, [R74+URZ+0x13290], R77 ;  /* 0x0132904d4a00d5a7 */ /* 0x000e6400080a007f */
[----:B-1----:R-:W-:Y:S05]  /*1fa20*/  @!P5 BRA `(.L_x_1093) ;  /* 0xfffffffc00f0d947 */ /* 0x002fea000383ffff */
[----:B------:R-:W-:Y:S05]  /*1fa30*/  BRA `(.L_x_1389) ;  /* 0xfffffe3c00e07947 */ /* 0x000fea000383ffff */
.L_x_1098:
[----:B0-----:R0:W1:Y:S02]  /*1fa40*/  SYNCS.PHASECHK.TRANS64.TRYWAIT P1, [R74+URZ+0x13290], R77 ;  /* 0x0132904d4a0075a7 */ /* 0x001064000802017f */
[----:B-1----:R-:W-:Y:S05]  /*1fa50*/  @!P1 NANOSLEEP.SYNCS 0x989680 ;  /* 0x009896800000995d */ /* 0x002fea0003900000 */
[----:B------:R-:W1:Y:S02]  /*1fa60*/  @!P1 SYNCS.PHASECHK.TRANS64 P1, [R74+URZ+0x13290], R77 ;  /* 0x0132904d4a0095a7 */ /* 0x000e64000802007f */
[----:B-1----:R-:W-:Y:S05]  /*1fa70*/  @!P1 BRA `(.L_x_1098) ;  /* 0xfffffffc00f09947 */ /* 0x002fea000383ffff */
[----:B------:R-:W-:Y:S05]  /*1fa80*/  BRA `(.L_x_1390) ;  /* 0xfffffe4c00fc7947 */ /* 0x000fea000383ffff */
.L_x_1102:
[----:B--2---:R2:W0:Y:S02]  /*1fa90*/  SYNCS.PHASECHK.TRANS64.TRYWAIT P0, [R74+URZ+0x132b0], R77 ;  /* 0x0132b04d4a0075a7 */ /* 0x004424000800017f */
[----:B0-----:R-:W-:Y:S05]  /*1faa0*/  @!P0 NANOSLEEP.SYNCS 0x989680 ;  /* 0x009896800000895d */ /* 0x001fea0003900000 */
[----:B------:R-:W0:Y:S02]  /*1fab0*/  @!P0 SYNCS.PHASECHK.TRANS64 P0, [R74+URZ+0x132b0], R77 ;  /* 0x0132b04d4a0085a7 */ /* 0x000e24000800007f */
[----:B0-----:R-:W-:Y:S05]  /*1fac0*/  @!P0 BRA `(.L_x_1102) ;  /* 0xfffffffc00f08947 */ /* 0x001fea000383ffff */
[----:B------:R-:W-:Y:S05]  /*1fad0*/  BRA `(.L_x_1391) ;  /* 0xfffffe5000707947 */ /* 0x000fea000383ffff */
.L_x_1130:
[----:B------:R-:W-:Y:S01]  /*1fae0*/  BSSY B1, `(.L_x_1392) ;  /* 0x0000007000017945 */ /* 0x000fe20003800000 */
[----:B------:R-:W-:Y:S02]  /*1faf0*/  IMAD.MOV.U32 R12, RZ, RZ, RZ ;  /* 0x000000ffff0c7224 */ /* 0x000fe400078e00ff */
[----:B------:R-:W-:Y:S02]  /*1fb00*/  IMAD.MOV.U32 R11, RZ, RZ, 0x1e1f ;  /* 0x00001e1fff0b7424 */ /* 0x000fe400078e00ff */
[----:B------:R-:W-:-:S07]  /*1fb10*/  IMAD.MOV.U32 R15, RZ, RZ, -0x1 ;  /* 0xffffffffff0f7424 */ /* 0x000fce00078e00ff */
[----:B-----5:R-:W-:Y:S05]  /*1fb20*/  WARPSYNC.COLLECTIVE R15, `(.L_x_1393) ;  /* 0x000000000f087348 */ /* 0x020fea0003c00000 */
[----:B------:R0:W1:Y:S02]  /*1fb30*/  SHFL.IDX P6, R14, R13, R12, R11 ;  /* 0x0000000c0d0e7389 */ /* 0x00006400000c000b */
[----:B01---5:R-:W-:Y:S01]  /*1fb40*/  ENDCOLLECTIVE ;  /* 0x000000000000791b */ /* 0x023fe20003800000 */
.L_x_1393:
[----:B------:R-:W-:Y:S05]  /*1fb50*/  BSYNC B1 ;  /* 0x0000000000017941 */ /* 0x000fea0003800000 */
.L_x_1392:
[----:B------:R-:W-:Y:S05]  /*1fb60*/  BRA `(.L_x_1394) ;  /* 0xfffffe6800107947 */ /* 0x000fea000383ffff */
.L_x_1131:
        /* <DEDUP_REMOVED lines=8> */
.L_x_1396:
[----:B------:R-:W-:Y:S05]  /*1fbf0*/  BSYNC B1 ;  /* 0x0000000000017941 */ /* 0x000fea0003800000 */
.L_x_1395:
[----:B------:R-:W-:Y:S05]  /*1fc00*/  BRA `(.L_x_1397) ;  /* 0xfffffe6400f07947 */ /* 0x000fea000383ffff */
.L_x_1132:
        /* <DEDUP_REMOVED lines=8> */
.L_x_1399:
[----:B------:R-:W-:Y:S05]  /*1fc90*/  BSYNC B1 ;  /* 0x0000000000017941 */ /* 0x000fea0003800000 */
.L_x_1398:
[----:B------:R-:W-:Y:S05]  /*1fca0*/  BRA `(.L_x_1400) ;  /* 0xfffffe6400d07947 */ /* 0x000fea000383ffff */
.L_x_1133:
        /* <DEDUP_REMOVED lines=8> */
.L_x_1402:
[----:B------:R-:W-:Y:S05]  /*1fd30*/  BSYNC B1 ;  /* 0x0000000000017941 */ /* 0x000fea0003800000 */
.L_x_1401:
[----:B------:R-:W-:Y:S05]  /*1fd40*/  BRA `(.L_x_1403) ;  /* 0xfffffe6400b07947 */ /* 0x000fea000383ffff */
.L_x_1135:
[----:B0-----:R0:W1:Y:S02]  /*1fd50*/  SYNCS.PHASECHK.TRANS64.TRYWAIT P1, [R18+URZ+0x13200], R5 ;  /* 0x01320005120075a7 */ /* 0x001064000802017f */
[----:B-1----:R-:W-:Y:S05]  /*1fd60*/  @!P1 NANOSLEEP.SYNCS 0x989680 ;  /* 0x009896800000995d */ /* 0x002fea0003900000 */
[----:B------:R-:W1:Y:S02]  /*1fd70*/  @!P1 SYNCS.PHASECHK.TRANS64 P1, [R18+URZ+0x13200], R5 ;  /* 0x01320005120095a7 */ /* 0x000e64000802007f */
[----:B-1----:R-:W-:Y:S05]  /*1fd80*/  @!P1 BRA `(.L_x_1135) ;  /* 0xfffffffc00f09947 */ /* 0x002fea000383ffff */
[----:B------:R-:W-:Y:S05]  /*1fd90*/  BRA `(.L_x_1404) ;  /* 0xfffffe6400a87947 */ /* 0x000fea000383ffff */
.L_x_1139:
[----:B------:R-:W-:Y:S01]  /*1fda0*/  BSSY B1, `(.L_x_1405) ;  /* 0x0000007000017945 */ /* 0x000fe20003800000 */
[----:B------:R-:W-:Y:S02]  /*1fdb0*/  IMAD.MOV.U32 R12, RZ, RZ, RZ ;  /* 0x000000ffff0c7224 */ /* 0x000fe400078e00ff */
[----:B------:R-:W-:Y:S02]  /*1fdc0*/  IMAD.MOV.U32 R11, RZ, RZ, 0x1e1f ;  /* 0x00001e1fff0b7424 */ /* 0x000fe400078e00ff */
[----:B------:R-:W-:-:S07]  /*1fdd0*/  IMAD.MOV.U32 R15, RZ, RZ, -0x1 ;  /* 0xffffffffff0f7424 */ /* 0x000fce00078e00ff */
[----:B-----5:R-:W-:Y:S05]  /*1fde0*/  WARPSYNC.COLLECTIVE R15, `(.L_x_1406) ;  /* 0x000000000f087348 */ /* 0x020fea0003c00000 */
[----:B------:R0:W1:Y:S02]  /*1fdf0*/  SHFL.IDX P6, R14, R13, R12, R11 ;  /* 0x0000000c0d0e7389 */ /* 0x00006400000c000b */
[----:B01---5:R-:W-:Y:S01]  /*1fe00*/  ENDCOLLECTIVE ;  /* 0x000000000000791b */ /* 0x023fe20003800000 */
.L_x_1406:
[----:B------:R-:W-:Y:S05]  /*1fe10*/  BSYNC B1 ;  /* 0x0000000000017941 */ /* 0x000fea0003800000 */
.L_x_1405:
[----:B------:R-:W-:Y:S05]  /*1fe20*/  BRA `(.L_x_1407) ;  /* 0xfffffe7800a47947 */ /* 0x000fea000383ffff */
.L_x_1140:
        /* <DEDUP_REMOVED lines=8> */
.L_x_1409:
[----:B------:R-:W-:Y:S05]  /*1feb0*/  BSYNC B1 ;  /* 0x0000000000017941 */ /* 0x000fea0003800000 */
.L_x_1408:
[----:B------:R-:W-:Y:S05]  /*1fec0*/  BRA `(.L_x_1410) ;  /* 0xfffffe7800887947 */ /* 0x000fea000383ffff */
.L_x_1141:
        /* <DEDUP_REMOVED lines=8> */
.L_x_1412:
[----:B------:R-:W-:Y:S05]  /*1ff50*/  BSYNC B1 ;  /* 0x0000000000017941 */ /* 0x000fea0003800000 */
.L_x_1411:
[----:B------:R-:W-:Y:S05]  /*1ff60*/  BRA `(.L_x_1413) ;  /* 0xfffffe78006c7947 */ /* 0x000fea000383ffff */
.L_x_1142:
        /* <DEDUP_REMOVED lines=8> */
.L_x_1415:
[----:B------:R-:W-:Y:S05]  /*1fff0*/  BSYNC B1 ;  /* 0x0000000000017941 */ /* 0x000fea0003800000 */
.L_x_1414:
[----:B------:R-:W-:Y:S05]  /*20000*/  BRA `(.L_x_1416) ;  /* 0xfffffe7800507947 */ /* 0x000fea000383ffff */
.L_x_1144:
[----:B0-----:R0:W1:Y:S02]  /*20010*/  SYNCS.PHASECHK.TRANS64.TRYWAIT P1, [R18+URZ+0x13200], R3 ;  /* 0x01320003120075a7 */ /* 0x001064000802017f */
[----:B-1----:R-:W-:Y:S05]  /*20020*/  @!P1 NANOSLEEP.SYNCS 0x989680 ;  /* 0x009896800000995d */ /* 0x002fea0003900000 */
[----:B------:R-:W1:Y:S02]  /*20030*/  @!P1 SYNCS.PHASECHK.TRANS64 P1, [R18+URZ+0x13200], R3 ;  /* 0x01320003120095a7 */ /* 0x000e64000802007f */
[----:B-1----:R-:W-:Y:S05]  /*20040*/  @!P1 BRA `(.L_x_1144) ;  /* 0xfffffffc00f09947 */ /* 0x002fea000383ffff */
[----:B------:R-:W-:Y:S05]  /*20050*/  BRA `(.L_x_1417) ;  /* 0xfffffe7800507947 */ /* 0x000fea000383ffff */
.L_x_1148:
[----:B-1----:R1:W2:Y:S02]  /*20060*/  SYNCS.PHASECHK.TRANS64.TRYWAIT P1, [R12+URZ+0x13230], R3 ;  /* 0x013230030c0075a7 */ /* 0x0022a4000802017f */
[----:B--2---:R-:W-:Y:S05]  /*20070*/  @!P1 NANOSLEEP.SYNCS 0x989680 ;  /* 0x009896800000995d */ /* 0x004fea0003900000 */
[----:B------:R-:W2:Y:S02]  /*20080*/  @!P1 SYNCS.PHASECHK.TRANS64 P1, [R12+URZ+0x13230], R3 ;  /* 0x013230030c0095a7 */ /* 0x000ea4000802007f */
[----:B--2---:R-:W-:Y:S05]  /*20090*/  @!P1 BRA `(.L_x_1148) ;  /* 0xfffffffc00f09947 */ /* 0x004fea000383ffff */
[----:B------:R-:W-:Y:S05]  /*200a0*/  BRA `(.L_x_1147) ;  /* 0xfffffe8800a87947 */ /* 0x000fea000383ffff */
.L_x_1168:
[----:B-1----:R1:W2:Y:S02]  /*200b0*/  SYNCS.PHASECHK.TRANS64.TRYWAIT P1, [R9+URZ+0x13230], R10 ;  /* 0x0132300a090075a7 */ /* 0x0022a4000802017f */
[----:B--2---:R-:W-:Y:S05]  /*200c0*/  @!P1 NANOSLEEP.SYNCS 0x989680 ;  /* 0x009896800000995d */ /* 0x004fea0003900000 */
[----:B------:R-:W2:Y:S02]  /*200d0*/  @!P1 SYNCS.PHASECHK.TRANS64 P1, [R9+URZ+0x13230], R10 ;  /* 0x0132300a090095a7 */ /* 0x000ea4000802007f */
[----:B--2---:R-:W-:Y:S05]  /*200e0*/  @!P1 BRA `(.L_x_1168) ;  /* 0xfffffffc00f09947 */ /* 0x004fea000383ffff */
[----:B------:R-:W-:Y:S05]  /*200f0*/  BRA `(.L_x_1167) ;  /* 0xfffffec800647947 */ /* 0x000fea000383ffff */
.L_x_1173:
[----:B-1----:R1:W2:Y:S02]  /*20100*/  SYNCS.PHASECHK.TRANS64.TRYWAIT P1, [R20+URZ+0x13250], R10 ;  /* 0x0132500a140075a7 */ /* 0x0022a4000802017f */
[----:B--2---:R-:W-:Y:S05]  /*20110*/  @!P1 NANOSLEEP.SYNCS 0x989680 ;  /* 0x009896800000995d */ /* 0x004fea0003900000 */
[----:B------:R-:W2:Y:S02]  /*20120*/  @!P1 SYNCS.PHASECHK.TRANS64 P1, [R20+URZ+0x13250], R10 ;  /* 0x0132500a140095a7 */ /* 0x000ea4000802007f */
[----:B--2---:R-:W-:Y:S05]  /*20130*/  @!P1 BRA `(.L_x_1173) ;  /* 0xfffffffc00f09947 */ /* 0x004fea000383ffff */
[----:B------:R-:W-:Y:S05]  /*20140*/  BRA `(.L_x_1172) ;  /* 0xfffffecc00d47947 */ /* 0x000fea000383ffff */
.L_x_1195:
[----:B0-----:R0:W1:Y:S02]  /*20150*/  SYNCS.PHASECHK.TRANS64.TRYWAIT P1, [R0+URZ+0x13230], R3 ;  /* 0x01323003000075a7 */ /* 0x001064000802017f */
[----:B-1----:R-:W-:Y:S05]  /*20160*/  @!P1 NANOSLEEP.SYNCS 0x989680 ;  /* 0x009896800000995d */ /* 0x002fea0003900000 */
[----:B------:R-:W1:Y:S02]  /*20170*/  @!P1 SYNCS.PHASECHK.TRANS64 P1, [R0+URZ+0x13230], R3 ;  /* 0x01323003000095a7 */ /* 0x000e64000802007f */
[----:B-1----:R-:W-:Y:S05]  /*20180*/  @!P1 BRA `(.L_x_1195) ;  /* 0xfffffffc00f09947 */ /* 0x002fea000383ffff */
[----:B------:R-:W-:Y:S05]  /*20190*/  BRA `(.L_x_1194) ;  /* 0xffffff0c00a87947 */ /* 0x000fea000383ffff */
.L_x_1200:
[----:B-1----:R1:W2:Y:S02]  /*201a0*/  SYNCS.PHASECHK.TRANS64.TRYWAIT P1, [R15+URZ+0x13250], R0 ;  /* 0x013250000f0075a7 */ /* 0x0022a4000802017f */
[----:B--2---:R-:W-:Y:S05]  /*201b0*/  @!P1 NANOSLEEP.SYNCS 0x989680 ;  /* 0x009896800000995d */ /* 0x004fea0003900000 */
[----:B------:R-:W2:Y:S02]  /*201c0*/  @!P1 SYNCS.PHASECHK.TRANS64 P1, [R15+URZ+0x13250], R0 ;  /* 0x013250000f0095a7 */ /* 0x000ea4000802007f */
[----:B--2---:R-:W-:Y:S05]  /*201d0*/  @!P1 BRA `(.L_x_1200) ;  /* 0xfffffffc00f09947 */ /* 0x004fea000383ffff */
[----:B------:R-:W-:Y:S05]  /*201e0*/  BRA `(.L_x_1199) ;  /* 0xffffff1400187947 */ /* 0x000fea000383ffff */
.L_x_1209:
[----:B0-----:R0:W2:Y:S02]  /*201f0*/  SYNCS.PHASECHK.TRANS64.TRYWAIT P1, [R0+URZ+0x13230], R3 ;  /* 0x01323003000075a7 */ /* 0x0010a4000802017f */
[----:B--2---:R-:W-:Y:S05]  /*20200*/  @!P1 NANOSLEEP.SYNCS 0x989680 ;  /* 0x009896800000995d */ /* 0x004fea0003900000 */
[----:B------:R-:W2:Y:S02]  /*20210*/  @!P1 SYNCS.PHASECHK.TRANS64 P1, [R0+URZ+0x13230], R3 ;  /* 0x01323003000095a7 */ /* 0x000ea4000802007f */
[----:B--2---:R-:W-:Y:S05]  /*20220*/  @!P1 BRA `(.L_x_1209) ;  /* 0xfffffffc00f09947 */ /* 0x004fea000383ffff */
[----:B------:R-:W-:Y:S05]  /*20230*/  BRA `(.L_x_1208) ;  /* 0xffffff3400147947 */ /* 0x000fea000383ffff */
.L_x_1214:
[----:B-1----:R1:W2:Y:S02]  /*20240*/  SYNCS.PHASECHK.TRANS64.TRYWAIT P1, [R15+URZ+0x13250], R3 ;  /* 0x013250030f0075a7 */ /* 0x0022a4000802017f */
[----:B--2---:R-:W-:Y:S05]  /*20250*/  @!P1 NANOSLEEP.SYNCS 0x989680 ;  /* 0x009896800000995d */ /* 0x004fea0003900000 */
[----:B------:R-:W2:Y:S02]  /*20260*/  @!P1 SYNCS.PHASECHK.TRANS64 P1, [R15+URZ+0x13250], R3 ;  /* 0x013250030f0095a7 */ /* 0x000ea4000802007f */
[----:B--2---:R-:W-:Y:S05]  /*20270*/  @!P1 BRA `(.L_x_1214) ;  /* 0xfffffffc00f09947 */ /* 0x004fea000383ffff */
[----:B------:R-:W-:Y:S05]  /*20280*/  BRA `(.L_x_1213) ;  /* 0xffffff3800847947 */ /* 0x000fea000383ffff */
.L_x_1229:
[----:B---3--:R3:W4:Y:S02]  /*20290*/  SYNCS.PHASECHK.TRANS64.TRYWAIT P1, [R13+URZ+0x13250], R4 ;  /* 0x013250040d0075a7 */ /* 0x008724000802017f */
[----:B----4-:R-:W-:Y:S05]  /*202a0*/  @!P1 NANOSLEEP.SYNCS 0x989680 ;  /* 0x009896800000995d */ /* 0x010fea0003900000 */
[----:B------:R-:W4:Y:S02]  /*202b0*/  @!P1 SYNCS.PHASECHK.TRANS64 P1, [R13+URZ+0x13250], R4 ;  /* 0x013250040d0095a7 */ /* 0x000f24000802007f */
[----:B----4-:R-:W-:Y:S05]  /*202c0*/  @!P1 BRA `(.L_x_1229) ;  /* 0xfffffffc00f09947 */ /* 0x010fea000383ffff */
[----:B------:R-:W-:Y:S05]  /*202d0*/  BRA `(.L_x_1228) ;  /* 0xffffff7400707947 */ /* 0x000fea000383ffff */
.L_x_1274:
[----:B------:R-:W0:Y:S01]  /*202e0*/  S2R R11, SR_TID.X ;  /* 0x00000000000b7919 */ /* 0x000e220000002100 */
[----:B------:R-:W-:Y:S01]  /*202f0*/  BSSY B1, `(.L_x_1418) ;  /* 0x000000a000017945 */ /* 0x000fe20003800000 */
[----:B------:R-:W-:Y:S02]  /*20300*/  IMAD.MOV.U32 R12, RZ, RZ, RZ ;  /* 0x000000ffff0c7224 */ /* 0x000fe400078e00ff */
[----:B------:R-:W-:Y:S01]  /*20310*/  IMAD.MOV.U32 R15, RZ, RZ, -0x1 ;  /* 0xffffffffff0f7424 */ /* 0x000fe200078e00ff */
[----:B0-----:R-:W-:-:S04]  /*20320*/  SHF.R.U32.HI R11, RZ, 0x5, R11 ;  /* 0x00000005ff0b7819 */ /* 0x001fc8000001160b */
[----:B------:R-:W-:-:S05]  /*20330*/  LOP3.LUT R11, R11, 0x3, RZ, 0xc0, !PT ;  /* 0x000000030b0b7812 */ /* 0x000fca00078ec0ff */
[----:B------:R-:W-:Y:S02]  /*20340*/  IMAD.MOV.U32 R13, RZ, RZ, R11 ;  /* 0x000000ffff0d7224 */ /* 0x000fe400078e000b */
[----:B------:R-:W-:-:S07]  /*20350*/  IMAD.MOV.U32 R11, RZ, RZ, 0x1f ;  /* 0x0000001fff0b7424 */ /* 0x000fce00078e00ff */
[----:B------:R-:W-:Y:S05]  /*20360*/  WARPSYNC.COLLECTIVE R15, `(.L_x_1419) ;  /* 0x000000000f087348 */ /* 0x000fea0003c00000 */
[----:B------:R0:W1:Y:S02]  /*20370*/  SHFL.IDX P6, R14, R13, R12, R11 ;  /* 0x0000000c0d0e7389 */ /* 0x00006400000c000b */
[----:B01----:R-:W-:Y:S01]  /*20380*/  ENDCOLLECTIVE ;  /* 0x000000000000791b */ /* 0x003fe20003800000 */
.L_x_1419:
[----:B------:R-:W-:Y:S05]  /*20390*/  BSYNC B1 ;  /* 0x0000000000017941 */ /* 0x000fea0003800000 */
.L_x_1418:
[----:B------:R-:W-:Y:S05]  /*203a0*/  BRA `(.L_x_1420) ;  /* 0xffffffb000a07947 */ /* 0x000fea000383ffff */
.L_x_1276:
[----:B------:R-:W-:Y:S01]  /*203b0*/  BSSY B1, `(.L_x_1421) ;  /* 0x0000006000017945 */ /* 0x000fe20003800000 */
[----:B------:R-:W-:-:S07]  /*203c0*/  IMAD.MOV.U32 R15, RZ, RZ, -0x1 ;  /* 0xffffffffff0f7424 */ /* 0x000fce00078e00ff */
[----:B0-----:R-:W-:Y:S05]  /*203d0*/  WARPSYNC.COLLECTIVE R15, `(.L_x_1422) ;  /* 0x000000000f0c7348 */ /* 0x001fea0003c00000 */
[----:B------:R-:W-:Y:S02]  /*203e0*/  ELECT P6, UR62, PT ;  /* 0x00000000003e782f */ /* 0x000fe400038c0000 */
[----:B------:R-:W-:Y:S01]  /*203f0*/  MOV R14, UR62 ;  /* 0x0000003e000e7c02 */ /* 0x000fe20008000f00 */
[----:B0-----:R-:W-:Y:S10]  /*20400*/  ENDCOLLECTIVE ;  /* 0x000000000000791b */ /* 0x001ff40003800000 */
.L_x_1422:
[----:B------:R-:W-:Y:S05]  /*20410*/  BSYNC B1 ;  /* 0x0000000000017941 */ /* 0x000fea0003800000 */
.L_x_1421:
[----:B------:R-:W-:Y:S05]  /*20420*/  BRA `(.L_x_1275) ;  /* 0xffffffb000987947 */ /* 0x000fea000383ffff */
.L_x_1278:
[----:B0-----:R0:W1:Y:S02]  /*20430*/  SYNCS.PHASECHK.TRANS64.TRYWAIT P0, [R8+URZ+0x13220], R9 ;  /* 0x01322009080075a7 */ /* 0x001064000800017f */
[----:B-1----:R-:W-:Y:S05]  /*20440*/  @!P0 NANOSLEEP.SYNCS 0x989680 ;  /* 0x009896800000895d */ /* 0x002fea0003900000 */
[----:B------:R-:W1:Y:S02]  /*20450*/  @!P0 SYNCS.PHASECHK.TRANS64 P0, [R8+URZ+0x13220], R9 ;  /* 0x01322009080085a7 */ /* 0x000e64000800007f */
[----:B-1----:R-:W-:Y:S05]  /*20460*/  @!P0 BRA `(.L_x_1278) ;  /* 0xfffffffc00f08947 */ /* 0x002fea000383ffff */
[----:B------:R-:W-:Y:S05]  /*20470*/  BRA `(.L_x_1423) ;  /* 0xffffffb000b47947 */ /* 0x000fea000383ffff */
.L_x_1282:
[----:B0-----:R0:W1:Y:S02]  /*20480*/  SYNCS.PHASECHK.TRANS64.TRYWAIT P0, [R9+URZ+0x132a0], R10 ;  /* 0x0132a00a090075a7 */ /* 0x001064000800017f */
[----:B-1----:R-:W-:Y:S05]  /*20490*/  @!P0 NANOSLEEP.SYNCS 0x989680 ;  /* 0x009896800000895d */ /* 0x002fea0003900000 */
[----:B------:R-:W1:Y:S02]  /*204a0*/  @!P0 SYNCS.PHASECHK.TRANS64 P0, [R9+URZ+0x132a0], R10 ;  /* 0x0132a00a090085a7 */ /* 0x000e64000800007f */
[----:B-1----:R-:W-:Y:S05]  /*204b0*/  @!P0 BRA `(.L_x_1282) ;  /* 0xfffffffc00f08947 */ /* 0x002fea000383ffff */
[----:B------:R-:W-:Y:S05]  /*204c0*/  BRA `(.L_x_1424) ;  /* 0xffffffb000cc7947 */ /* 0x000fea000383ffff */
.L_x_1287:
[----:B-1----:R1:W2:Y:S02]  /*204d0*/  SYNCS.PHASECHK.TRANS64.TRYWAIT P0, [R9+URZ+0x132c0], R10 ;  /* 0x0132c00a090075a7 */ /* 0x0022a4000800017f */
[----:B--2---:R-:W-:Y:S05]  /*204e0*/  @!P0 NANOSLEEP.SYNCS 0x989680 ;  /* 0x009896800000895d */ /* 0x004fea0003900000 */
[----:B------:R-:W2:Y:S02]  /*204f0*/  @!P0 SYNCS.PHASECHK.TRANS64 P0, [R9+URZ+0x132c0], R10 ;  /* 0x0132c00a090085a7 */ /* 0x000ea4000800007f */
[----:B--2---:R-:W-:Y:S05]  /*20500*/  @!P0 BRA `(.L_x_1287) ;  /* 0xfffffffc00f08947 */ /* 0x004fea000383ffff */
[----:B------:R-:W-:Y:S05]  /*20510*/  BRA `(.L_x_1425) ;  /* 0xffffffb400487947 */ /* 0x000fea000383ffff */
.L_x_1294:
[----:B0-----:R0:W1:Y:S02]  /*20520*/  SYNCS.PHASECHK.TRANS64.TRYWAIT P1, [R9+URZ+0x132a0], R10 ;  /* 0x0132a00a090075a7 */ /* 0x001064000802017f */
[----:B-1----:R-:W-:Y:S05]  /*20530*/  @!P1 NANOSLEEP.SYNCS 0x989680 ;  /* 0x009896800000995d */ /* 0x002fea0003900000 */
[----:B------:R-:W1:Y:S02]  /*20540*/  @!P1 SYNCS.PHASECHK.TRANS64 P1, [R9+URZ+0x132a0], R10 ;  /* 0x0132a00a090095a7 */ /* 0x000e64000802007f */
[----:B-1----:R-:W-:Y:S05]  /*20550*/  @!P1 BRA `(.L_x_1294) ;  /* 0xfffffffc00f09947 */ /* 0x002fea000383ffff */
[----:B------:R-:W-:Y:S05]  /*20560*/  BRA `(.L_x_1426) ;  /* 0xffffffb800047947 */ /* 0x000fea000383ffff */
.L_x_1299:
[----:B-1----:R1:W2:Y:S02]  /*20570*/  SYNCS.PHASECHK.TRANS64.TRYWAIT P1, [R9+URZ+0x132c0], R10 ;  /* 0x0132c00a090075a7 */ /* 0x0022a4000802017f */
[----:B--2---:R-:W-:Y:S05]  /*20580*/  @!P1 NANOSLEEP.SYNCS 0x989680 ;  /* 0x009896800000995d */ /* 0x004fea0003900000 */
[----:B------:R-:W2:Y:S02]  /*20590*/  @!P1 SYNCS.PHASECHK.TRANS64 P1, [R9+URZ+0x132c0], R10 ;  /* 0x0132c00a090095a7 */ /* 0x000ea4000802007f */
[----:B--2---:R-:W-:Y:S05]  /*205a0*/  @!P1 BRA `(.L_x_1299) ;  /* 0xfffffffc00f09947 */ /* 0x004fea000383ffff */
[----:B------:R-:W-:Y:S05]  /*205b0*/  BRA `(.L_x_1427) ;  /* 0xffffffb8007c7947 */ /* 0x000fea000383ffff */
.L_x_1320:
        /* <DEDUP_REMOVED lines=11> */
.L_x_1429:
[----:B------:R-:W-:Y:S05]  /*20670*/  BSYNC B0 ;  /* 0x0000000000007941 */ /* 0x000fea0003800000 */
.L_x_1428:
[----:B------:R-:W-:Y:S05]  /*20680*/  BRA `(.L_x_1430) ;  /* 0xffffffc800447947 */ /* 0x000fea000383ffff */
.L_x_1322:
[----:B------:R-:W-:Y:S01]  /*20690*/  BSSY B0, `(.L_x_1431) ;  /* 0x0000006000007945 */ /* 0x000fe20003800000 */
[----:B------:R-:W-:-:S07]  /*206a0*/  IMAD.MOV.U32 R15, RZ, RZ, -0x1 ;  /* 0xffffffffff0f7424 */ /* 0x000fce00078e00ff */
[----:B0-----:R-:W-:Y:S05]  /*206b0*/  WARPSYNC.COLLECTIVE R15, `(.L_x_1432) ;  /* 0x000000000f0c7348 */ /* 0x001fea0003c00000 */
[----:B------:R-:W-:Y:S02]  /*206c0*/  ELECT P6, UR62, PT ;  /* 0x00000000003e782f */ /* 0x000fe400038c0000 */
[----:B------:R-:W-:Y:S01]  /*206d0*/  MOV R14, UR62 ;  /* 0x0000003e000e7c02 */ /* 0x000fe20008000f00 */
[----:B0-----:R-:W-:Y:S10]  /*206e0*/  ENDCOLLECTIVE ;  /* 0x000000000000791b */ /* 0x001ff40003800000 */
.L_x_1432:
[----:B------:R-:W-:Y:S05]  /*206f0*/  BSYNC B0 ;  /* 0x0000000000007941 */ /* 0x000fea0003800000 */
.L_x_1431:
[----:B------:R-:W-:Y:S05]  /*20700*/  BRA `(.L_x_1433) ;  /* 0xffffffc8003c7947 */ /* 0x000fea000383ffff */
.L_x_1325:
[----:B0-----:R0:W1:Y:S02]  /*20710*/  SYNCS.PHASECHK.TRANS64.TRYWAIT P2, [R5+URZ+0x13280], R4 ;  /* 0x01328004050075a7 */ /* 0x001064000804017f */
[----:B-1----:R-:W-:Y:S05]  /*20720*/  @!P2 NANOSLEEP.SYNCS 0x989680 ;  /* 0x009896800000a95d */ /* 0x002fea0003900000 */
[----:B------:R-:W1:Y:S02]  /*20730*/  @!P2 SYNCS.PHASECHK.TRANS64 P2, [R5+URZ+0x13280], R4 ;  /* 0x013280040500a5a7 */ /* 0x000e64000804007f */
[----:B-1----:R-:W-:Y:S05]  /*20740*/  @!P2 BRA `(.L_x_1325) ;  /* 0xfffffffc00f0a947 */ /* 0x002fea000383ffff */
[----:B------:R-:W-:Y:S05]  /*20750*/  BRA `(.L_x_1434) ;  /* 0xffffffc800ac7947 */ /* 0x000fea000383ffff */
.L_x_1327:
[----:B-1----:R1:W2:Y:S02]  /*20760*/  SYNCS.PHASECHK.TRANS64.TRYWAIT P2, [R5+URZ+0x13240], R4 ;  /* 0x01324004050075a7 */ /* 0x0022a4000804017f */
[----:B--2---:R-:W-:Y:S05]  /*20770*/  @!P2 NANOSLEEP.SYNCS 0x989680 ;  /* 0x009896800000a95d */ /* 0x004fea0003900000 */
[----:B------:R-:W2:Y:S02]  /*20780*/  @!P2 SYNCS.PHASECHK.TRANS64 P2, [R5+URZ+0x13240], R4 ;  /* 0x013240040500a5a7 */ /* 0x000ea4000804007f */
[----:B--2---:R-:W-:Y:S05]  /*20790*/  @!P2 BRA `(.L_x_1327) ;  /* 0xfffffffc00f0a947 */ /* 0x004fea000383ffff */
[----:B------:R-:W-:Y:S05]  /*207a0*/  BRA `(.L_x_1435) ;  /* 0xffffffcc00087947 */ /* 0x000fea000383ffff */
.L_x_1330:
        /* <DEDUP_REMOVED lines=8> */
.L_x_1336:
[----:B0-----:R0:W1:Y:S02]  /*20830*/  SYNCS.PHASECHK.TRANS64.TRYWAIT P0, [R6+URZ+0x13280], R5 ;  /* 0x01328005060075a7 */ /* 0x001064000800017f */
[----:B-1----:R-:W-:Y:S05]  /*20840*/  @!P0 NANOSLEEP.SYNCS 0x989680 ;  /* 0x009896800000895d */ /* 0x002fea0003900000 */
[----:B------:R-:W1:Y:S02]  /*20850*/  @!P0 SYNCS.PHASECHK.TRANS64 P0, [R6+URZ+0x13280], R5 ;  /* 0x01328005060085a7 */ /* 0x000e64000800007f */
[----:B-1----:R-:W-:Y:S05]  /*20860*/  @!P0 BRA `(.L_x_1336) ;  /* 0xfffffffc00f08947 */ /* 0x002fea000383ffff */
[----:B------:R-:W-:Y:S05]  /*20870*/  BRA `(.L_x_1437) ;  /* 0xffffffd000747947 */ /* 0x000fea000383ffff */
.L_x_1341:
[----:B-1----:R1:W2:Y:S02]  /*20880*/  SYNCS.PHASECHK.TRANS64.TRYWAIT P0, [R6+URZ+0x13240], R5 ;  /* 0x01324005060075a7 */ /* 0x0022a4000800017f */
[----:B--2---:R-:W-:Y:S05]  /*20890*/  @!P0 NANOSLEEP.SYNCS 0x989680 ;  /* 0x009896800000895d */ /* 0x004fea0003900000 */
[----:B------:R-:W2:Y:S02]  /*208a0*/  @!P0 SYNCS.PHASECHK.TRANS64 P0, [R6+URZ+0x13240], R5 ;  /* 0x01324005060085a7 */ /* 0x000ea4000800007f */
[----:B--2---:R-:W-:Y:S05]  /*208b0*/  @!P0 BRA `(.L_x_1341) ;  /* 0xfffffffc00f08947 */ /* 0x004fea000383ffff */
[----:B------:R-:W-:Y:S05]  /*208c0*/  BRA `(.L_x_1438) ;  /* 0xffffffd000f87947 */ /* 0x000fea000383ffff */
.L_x_1347:
[----:B0-----:R0:W1:Y:S02]  /*208d0*/  SYNCS.PHASECHK.TRANS64.TRYWAIT P2, [R13+URZ+0x13270], R4 ;  /* 0x013270040d0075a7 */ /* 0x001064000804017f */
[----:B-1----:R-:W-:Y:S05]  /*208e0*/  @!P2 NANOSLEEP.SYNCS 0x989680 ;  /* 0x009896800000a95d */ /* 0x002fea0003900000 */
[----:B------:R-:W1:Y:S02]  /*208f0*/  @!P2 SYNCS.PHASECHK.TRANS64 P2, [R13+URZ+0x13270], R4 ;  /* 0x013270040d00a5a7 */ /* 0x000e64000804007f */
[----:B-1----:R-:W-:Y:S05]  /*20900*/  @!P2 BRA `(.L_x_1347) ;  /* 0xfffffffc00f0a947 */ /* 0x002fea000383ffff */
[----:B------:R-:W-:Y:S05]  /*20910*/  BRA `(.L_x_1439) ;  /* 0xffffffd400a07947 */ /* 0x000fea000383ffff */
.L_x_1349:
[----:B0-----:R0:W1:Y:S02]  /*20920*/  SYNCS.PHASECHK.TRANS64.TRYWAIT P2, [R13+URZ+0x13260], R4 ;  /* 0x013260040d0075a7 */ /* 0x001064000804017f */
[----:B-1----:R-:W-:Y:S05]  /*20930*/  @!P2 NANOSLEEP.SYNCS 0x989680 ;  /* 0x009896800000a95d */ /* 0x002fea0003900000 */
[----:B------:R-:W1:Y:S02]  /*20940*/  @!P2 SYNCS.PHASECHK.TRANS64 P2, [R13+URZ+0x13260], R4 ;  /* 0x013260040d00a5a7 */ /* 0x000e64000804007f */
[----:B-1----:R-:W-:Y:S05]  /*20950*/  @!P2 BRA `(.L_x_1349) ;  /* 0xfffffffc00f0a947 */ /* 0x002fea000383ffff */
[----:B------:R-:W-:Y:S05]  /*20960*/  BRA `(.L_x_1440) ;  /* 0xffffffd400a87947 */ /* 0x000fea000383ffff */
.L_x_1356:
[----:B0-----:R0:W1:Y:S02]  /*20970*/  SYNCS.PHASECHK.TRANS64.TRYWAIT P0, [R3+URZ+0x13270], R0 ;  /* 0x01327000030075a7 */ /* 0x001064000800017f */
[----:B-1----:R-:W-:Y:S05]  /*20980*/  @!P0 NANOSLEEP.SYNCS 0x989680 ;  /* 0x009896800000895d */ /* 0x002fea0003900000 */
[----:B------:R-:W1:Y:S02]  /*20990*/  @!P0 SYNCS.PHASECHK.TRANS64 P0, [R3+URZ+0x13270], R0 ;  /* 0x01327000030085a7 */ /* 0x000e64000800007f */
[----:B-1----:R-:W-:Y:S05]  /*209a0*/  @!P0 BRA `(.L_x_1356) ;  /* 0xfffffffc00f08947 */ /* 0x002fea000383ffff */
[----:B------:R-:W-:Y:S05]  /*209b0*/  BRA `(.L_x_1441) ;  /* 0xffffffd800f07947 */ /* 0x000fea000383ffff */
.L_x_1358:
[----:B0-----:R0:W1:Y:S02]  /*209c0*/  SYNCS.PHASECHK.TRANS64.TRYWAIT P0, [R3+URZ+0x13260], R0 ;  /* 0x01326000030075a7 */ /* 0x001064000800017f */
[----:B-1----:R-:W-:Y:S05]  /*209d0*/  @!P0 NANOSLEEP.SYNCS 0x989680 ;  /* 0x009896800000895d */ /* 0x002fea0003900000 */
[----:B------:R-:W1:Y:S02]  /*209e0*/  @!P0 SYNCS.PHASECHK.TRANS64 P0, [R3+URZ+0x13260], R0 ;  /* 0x01326000030085a7 */ /* 0x000e64000800007f */
[----:B-1----:R-:W-:Y:S05]  /*209f0*/  @!P0 BRA `(.L_x_1358) ;  /* 0xfffffffc00f08947 */ /* 0x002fea000383ffff */
[----:B------:R-:W-:Y:S05]  /*20a00*/  BRA `(.L_x_1442) ;  /* 0xffffffd800f47947 */ /* 0x000fea000383ffff */
.L_x_1362:
        /* <DEDUP_REMOVED lines=8> */
.L_x_1444:
[----:B------:R-:W-:Y:S05]  /*20a90*/  BSYNC B0 ;  /* 0x0000000000007941 */ /* 0x000fea0003800000 */
.L_x_1443:
        /* <DEDUP_REMOVED lines=9> */
.L_x_1445:
        /* <DEDUP_REMOVED lines=13> */
[----:B------:R-:W-:-:S03]  /*20c00*/  ISETP.NE.AND P1, PT, R8, RZ, PT ;  /* 0x000000ff0800720c */ /* 0x000fc60003f25270 */
[----:B------:R-:W-:-:S10]  /*20c10*/  IMAD.MOV.U32 R13, RZ, RZ, R25 ;  /* 0x000000ffff0d7224 */ /* 0x000fd400078e0019 */
[----:B------:R-:W-:Y:S05]  /*20c20*/  WARPSYNC.COLLECTIVE R15, `(.L_x_1446) ;  /* 0x000000000f087348 */ /* 0x000fea0003c00000 */
[----:B------:R0:W1:Y:S02]  /*20c30*/  SHFL.UP P6, R14, R13, R12, R11 ;  /* 0x0400000c0d0e7389 */ /* 0x00006400000c000b */
[----:B01----:R-:W-:Y:S01]  /*20c40*/  ENDCOLLECTIVE ;  /* 0x000000000000791b */ /* 0x003fe20003800000 */
.L_x_1446:
[----:B------:R-:W-:Y:S01]  /*20c50*/  IMAD.MOV.U32 R12, RZ, RZ, 0x2 ;  /* 0x00000002ff0c7424 */ /* 0x000fe200078e00ff */
[----:B------:R-:W-:-:S05]  /*20c60*/  SEL R4, R14, RZ, P1 ;  /* 0x000000ff0e047207 */ /* 0x000fca0000800000 */
[----:B------:R-:W-:-:S04]  /*20c70*/  IMAD.IADD R4, R25, 0x1, R4 ;  /* 0x0000000119047824 */ /* 0x000fc800078e0204 */
[----:B------:R-:W-:-:S07]  /*20c80*/  IMAD.MOV.U32 R13, RZ, RZ, R4 ;  /* 0x000000ffff0d7224 */ /* 0x000fce00078e0004 */
[----:B------:R-:W-:Y:S05]  /*20c90*/  WARPSYNC.COLLECTIVE R15, `(.L_x_1447) ;  /* 0x000000000f087348 */ /* 0x000fea0003c00000 */
[----:B------:R0:W1:Y:S02]  /*20ca0*/  SHFL.UP P6, R14, R13, R12, R11 ;  /* 0x0400000c0d0e7389 */ /* 0x00006400000c000b */
[----:B01----:R-:W-:Y:S01]  /*20cb0*/  ENDCOLLECTIVE ;  /* 0x000000000000791b */ /* 0x003fe20003800000 */
.L_x_1447:
[----:B------:R-:W-:Y:S01]  /*20cc0*/  IMAD.MOV.U32 R12, RZ, RZ, 0x4 ;  /* 0x00000004ff0c7424 */ /* 0x000fe200078e00ff */
[----:B------:R-:W-:-:S05]  /*20cd0*/  SEL R3, R14, RZ, P2 ;  /* 0x000000ff0e037207 */ /* 0x000fca0001000000 */
[----:B------:R-:W-:-:S04]  /*20ce0*/  IMAD.IADD R6, R4, 0x1, R3 ;  /* 0x0000000104067824 */ /* 0x000fc800078e0203 */
[----:B------:R-:W-:-:S07]  /*20cf0*/  IMAD.MOV.U32 R13, RZ, RZ, R6 ;  /* 0x000000ffff0d7224 */ /* 0x000fce00078e0006 */
[----:B------:R-:W-:Y:S05]  /*20d00*/  WARPSYNC.COLLECTIVE R15, `(.L_x_1448) ;  /* 0x000000000f087348 */ /* 0x000fea0003c00000 */
[----:B------:R0:W1:Y:S02]  /*20d10*/  SHFL.UP P6, R14, R13, R12, R11 ;  /* 0x0400000c0d0e7389 */ /* 0x00006400000c000b */
[----:B01----:R-:W-:Y:S01]  /*20d20*/  ENDCOLLECTIVE ;  /* 0x000000000000791b */ /* 0x003fe20003800000 */
.L_x_1448:
[----:B------:R-:W-:Y:S01]  /*20d30*/  IMAD.MOV.U32 R12, RZ, RZ, 0x8 ;  /* 0x00000008ff0c7424 */ /* 0x000fe200078e00ff */
[----:B------:R-:W-:-:S05]  /*20d40*/  SEL R3, R14, RZ, P3 ;  /* 0x000000ff0e037207 */ /* 0x000fca0001800000 */
[----:B------:R-:W-:-:S04]  /*20d50*/  IMAD.IADD R2, R6, 0x1, R3 ;  /* 0x0000000106027824 */ /* 0x000fc800078e0203 */
[----:B------:R-:W-:-:S07]  /*20d60*/  IMAD.MOV.U32 R13, RZ, RZ, R2 ;  /* 0x000000ffff0d7224 */ /* 0x000fce00078e0002 */
[----:B------:R-:W-:Y:S05]  /*20d70*/  WARPSYNC.COLLECTIVE R15, `(.L_x_1449) ;  /* 0x000000000f087348 */ /* 0x000fea0003c00000 */
[----:B------:R0:W1:Y:S02]  /*20d80*/  SHFL.UP P6, R14, R13, R12, R11 ;  /* 0x0400000c0d0e7389 */ /* 0x00006400000c000b */
[----:B01----:R-:W-:Y:S01]  /*20d90*/  ENDCOLLECTIVE ;  /* 0x000000000000791b */ /* 0x003fe20003800000 */
.L_x_1449:
[----:B------:R-:W-:Y:S01]  /*20da0*/  IMAD.MOV.U32 R12, RZ, RZ, 0x10 ;  /* 0x00000010ff0c7424 */ /* 0x000fe200078e00ff */
[----:B------:R-:W-:-:S05]  /*20db0*/  SEL R3, R14, RZ, P4 ;  /* 0x000000ff0e037207 */ /* 0x000fca0002000000 */
[----:B------:R-:W-:-:S04]  /*20dc0*/  IMAD.IADD R3, R2, 0x1, R3 ;  /* 0x0000000102037824 */ /* 0x000fc800078e0203 */
[----:B------:R-:W-:-:S07]  /*20dd0*/  IMAD.MOV.U32 R13, RZ, RZ, R3 ;  /* 0x000000ffff0d7224 */ /* 0x000fce00078e0003 */
[----:B------:R-:W-:Y:S05]  /*20de0*/  WARPSYNC.COLLECTIVE R15, `(.L_x_1450) ;  /* 0x000000000f087348 */ /* 0x000fea0003c00000 */
[----:B------:R0:W1:Y:S02]  /*20df0*/  SHFL.UP P6, R14, R13, R12, R11 ;  /* 0x0400000c0d0e7389 */ /* 0x00006400000c000b */
[----:B01----:R-:W-:Y:S01]  /*20e00*/  ENDCOLLECTIVE ;  /* 0x000000000000791b */ /* 0x003fe20003800000 */
.L_x_1450:
        /* <DEDUP_REMOVED lines=8> */
.L_x_1451:
[----:B------:R-:W-:Y:S05]  /*20e90*/  BRA `(.L_x_1452) ;  /* 0xffffffdc00747947 */ /* 0x000fea000383ffff */
.L_x_1367:
        /* <DEDUP_REMOVED lines=8> */
.L_x_1454:
[----:B------:R-:W-:Y:S05]  /*20f20*/  BSYNC B0 ;  /* 0x0000000000007941 */ /* 0x000fea0003800000 */
.L_x_1453:
        /* <DEDUP_REMOVED lines=8> */
.L_x_1455:
[----:B------:R-:W-:Y:S01]  /*20fb0*/  IMAD.MOV.U32 R12, RZ, RZ, 0x4 ;  /* 0x00000004ff0c7424 */ /* 0x000fe200078e00ff */
[----:B------:R-:W-:-:S05]  /*20fc0*/  SEL R2, R14, RZ, P2 ;  /* 0x000000ff0e027207 */ /* 0x000fca0001000000 */
[----:B------:R-:W-:-:S04]  /*20fd0*/  IMAD.IADD R2, R13, 0x1, R2 ;  /* 0x000000010d027824 */ /* 0x000fc800078e0202 */
[----:B------:R-:W-:-:S07]  /*20fe0*/  IMAD.MOV.U32 R13, RZ, RZ, R2 ;  /* 0x000000ffff0d7224 */ /* 0x000fce00078e0002 */
[----:B------:R-:W-:Y:S05]  /*20ff0*/  WARPSYNC.COLLECTIVE R15, `(.L_x_1456) ;  /* 0x000000000f087348 */ /* 0x000fea0003c00000 */
[----:B------:R0:W1:Y:S02]  /*21000*/  SHFL.UP P6, R14, R13, R12, R11 ;  /* 0x0400000c0d0e7389 */ /* 0x00006400000c000b */
[----:B01----:R-:W-:Y:S01]  /*21010*/  ENDCOLLECTIVE ;  /* 0x000000000000791b */ /* 0x003fe20003800000 */
.L_x_1456:
[----:B------:R-:W-:Y:S01]  /*21020*/  IMAD.MOV.U32 R12, RZ, RZ, 0x8 ;  /* 0x00000008ff0c7424 */ /* 0x000fe200078e00ff */
[----:B------:R-:W-:-:S05]  /*21030*/  SEL R3, R14, RZ, P3 ;  /* 0x000000ff0e037207 */ /* 0x000fca0001800000 */
[----:B------:R-:W-:-:S04]  /*21040*/  IMAD.IADD R3, R2, 0x1, R3 ;  /* 0x0000000102037824 */ /* 0x000fc800078e0203 */
[----:B------:R-:W-:-:S07]  /*21050*/  IMAD.MOV.U32 R13, RZ, RZ, R3 ;  /* 0x000000ffff0d7224 */ /* 0x000fce00078e0003 */
[----:B------:R-:W-:Y:S05]  /*21060*/  WARPSYNC.COLLECTIVE R15, `(.L_x_1457) ;  /* 0x000000000f087348 */ /* 0x000fea0003c00000 */
[----:B------:R0:W1:Y:S02]  /*21070*/  SHFL.UP P6, R14, R13, R12, R11 ;  /* 0x0400000c0d0e7389 */ /* 0x00006400000c000b */
[----:B01----:R-:W-:Y:S01]  /*21080*/  ENDCOLLECTIVE ;  /* 0x000000000000791b */ /* 0x003fe20003800000 */
.L_x_1457:
[----:B------:R-:W-:Y:S01]  /*21090*/  IMAD.MOV.U32 R12, RZ, RZ, 0x10 ;  /* 0x00000010ff0c7424 */ /* 0x000fe200078e00ff */
[----:B------:R-:W-:-:S05]  /*210a0*/  SEL R4, R14, RZ, P4 ;  /* 0x000000ff0e047207 */ /* 0x000fca0002000000 */
[----:B------:R-:W-:-:S04]  /*210b0*/  IMAD.IADD R4, R3, 0x1, R4 ;  /* 0x0000000103047824 */ /* 0x000fc800078e0204 */
[----:B------:R-:W-:-:S07]  /*210c0*/  IMAD.MOV.U32 R13, RZ, RZ, R4 ;  /* 0x000000ffff0d7224 */ /* 0x000fce00078e0004 */
[----:B------:R-:W-:Y:S05]  /*210d0*/  WARPSYNC.COLLECTIVE R15, `(.L_x_1458) ;  /* 0x000000000f087348 */ /* 0x000fea0003c00000 */
[----:B------:R0:W1:Y:S02]  /*210e0*/  SHFL.UP P6, R14, R13, R12, R11 ;  /* 0x0400000c0d0e7389 */ /* 0x00006400000c000b */
[----:B01----:R-:W-:Y:S01]  /*210f0*/  ENDCOLLECTIVE ;  /* 0x000000000000791b */ /* 0x003fe20003800000 */
.L_x_1458:
        /* <DEDUP_REMOVED lines=8> */
.L_x_1459:
[----:B------:R-:W-:Y:S05]  /*21180*/  BRA `(.L_x_1460) ;  /* 0xffffffdc00547947 */ /* 0x000fea000383ffff */
.L_x_1369:
[----:B------:R-:W-:Y:S01]  /*21190*/  BSSY B0, `(.L_x_1461) ;  /* 0x0000006000007945 */ /* 0x000fe20003800000 */
[----:B------:R-:W-:Y:S01]  /*211a0*/  PLOP3.LUT P6, PT, P6, PT, PT, 0x8, 0x0 ;  /* 0x000000000000781c */ /* 0x000fe200037ce170 */
[----:B------:R-:W-:-:S12]  /*211b0*/  IMAD.MOV.U32 R15, RZ, RZ, -0x1 ;  /* 0xffffffffff0f7424 */ /* 0x000fd800078e00ff */
[----:B0-----:R-:W-:Y:S05]  /*211c0*/  WARPSYNC.COLLECTIVE R15, `(.L_x_1462) ;  /* 0x000000000f087348 */ /* 0x001fea0003c00000 */
[----:B------:R-:W-:Y:S01]  /*211d0*/  VOTE.ANY R14, PT, P6 ;  /* 0x00000000000e7806 */ /* 0x000fe200030e0100 */
[----:B0-----:R-:W-:Y:S06]  /*211e0*/  ENDCOLLECTIVE ;  /* 0x000000000000791b */ /* 0x001fec0003800000 */
.L_x_1462:
[----:B------:R-:W-:Y:S05]  /*211f0*/  BSYNC B0 ;  /* 0x0000000000007941 */ /* 0x000fea0003800000 */
.L_x_1461:
        /* <DEDUP_REMOVED lines=9> */
.L_x_1463:
[----:B------:R-:W-:Y:S01]  /*21290*/  IMAD.MOV.U32 R25, RZ, RZ, R14 ;  /* 0x000000ffff197224 */ /* 0x000fe200078e000e */
[----:B------:R-:W-:Y:S06]  /*212a0*/  BRA `(.L_x_1464) ;  /* 0xffffffdc00447947 */ /* 0x000fec000383ffff */
.L_x_1371:
[----:B------:R-:W-:Y:S01]  /*212b0*/  BSSY B0, `(.L_x_1465) ;  /* 0x0000007000007945 */ /* 0x000fe20003800000 */
[----:B------:R-:W-:Y:S02]  /*212c0*/  IMAD.MOV.U32 R13, RZ, RZ, R3 ;  /* 0x000000ffff0d7224 */ /* 0x000fe400078e0003 */
[----:B------:R-:W-:Y:S02]  /*212d0*/  IMAD.MOV.U32 R11, RZ, RZ, 0x1f ;  /* 0x0000001fff0b7424 */ /* 0x000fe400078e00ff */
[----:B------:R-:W-:-:S07]  /*212e0*/  IMAD.MOV.U32 R15, RZ, RZ, -0x1 ;  /* 0xffffffffff0f7424 */ /* 0x000fce00078e00ff */
[----:B012---:R-:W-:Y:S05]  /*212f0*/  WARPSYNC.COLLECTIVE R15, `(.L_x_1466) ;  /* 0x000000000f087348 */ /* 0x007fea0003c00000 */
[----:B------:R3:W4:Y:S02]  /*21300*/  SHFL.IDX P6, R14, R13, R12, R11 ;  /* 0x0000000c0d0e7389 */ /* 0x00072400000c000b */
[----:B01234-:R-:W-:Y:S01]  /*21310*/  ENDCOLLECTIVE ;  /* 0x000000000000791b */ /* 0x01ffe20003800000 */
.L_x_1466:
[----:B------:R-:W-:Y:S05]  /*21320*/  BSYNC B0 ;  /* 0x0000000000007941 */ /* 0x000fea0003800000 */
.L_x_1465:
[----:B------:R-:W-:Y:S05]  /*21330*/  BRA `(.L_x_1370) ;  /* 0xffffffdc003c7947 */ /* 0x000fea000383ffff */
.L_x_1375:
[----:B0-----:R0:W1:Y:S02]  /*21340*/  SYNCS.PHASECHK.TRANS64.TRYWAIT P0, [R8+URZ+0x13220], R0 ;  /* 0x01322000080075a7 */ /* 0x001064000800017f */
[----:B-1----:R-:W-:Y:S05]  /*21350*/  @!P0 NANOSLEEP.SYNCS 0x989680 ;  /* 0x009896800000895d */ /* 0x002fea0003900000 */
[----:B------:R-:W1:Y:S02]  /*21360*/  @!P0 SYNCS.PHASECHK.TRANS64 P0, [R8+URZ+0x13220], R0 ;  /* 0x01322000080085a7 */ /* 0x000e64000800007f */
[----:B-1----:R-:W-:Y:S05]  /*21370*/  @!P0 BRA `(.L_x_1375) ;  /* 0xfffffffc00f08947 */ /* 0x002fea000383ffff */
[----:B------:R-:W-:Y:S05]  /*21380*/  BRA `(.L_x_1467) ;  /* 0xffffffe000b47947 */ /* 0x000fea000383ffff */
.L_x_1376:
        /* <DEDUP_REMOVED lines=11> */
.L_x_1469:
[----:B------:R-:W-:Y:S05]  /*21440*/  BSYNC B0 ;  /* 0x0000000000007941 */ /* 0x000fea0003800000 */
.L_x_1468:
[----:B------:R-:W-:Y:S05]  /*21450*/  BRA `(.L_x_1470) ;  /* 0xffffffe0009c7947 */ /* 0x000fea000383ffff */
.L_x_1377:
[----:B------:R-:W-:Y:S01]  /*21460*/  BSSY B0, `(.L_x_1471) ;  /* 0x0000006000007945 */ /* 0x000fe20003800000 */
[----:B------:R-:W-:-:S07]  /*21470*/  IMAD.MOV.U32 R15, RZ, RZ, -0x1 ;  /* 0xffffffffff0f7424 */ /* 0x000fce00078e00ff */
[----:B0-----:R-:W-:Y:S05]  /*21480*/  WARPSYNC.COLLECTIVE R15, `(.L_x_1472) ;  /* 0x000000000f0c7348 */ /* 0x001fea0003c00000 */
[----:B------:R-:W-:Y:S02]  /*21490*/  ELECT P6, UR62, PT ;  /* 0x00000000003e782f */ /* 0x000fe400038c0000 */
[----:B------:R-:W-:Y:S01]  /*214a0*/  MOV R14, UR62 ;  /* 0x0000003e000e7c02 */ /* 0x000fe20008000f00 */
[----:B0-----:R-:W-:Y:S10]  /*214b0*/  ENDCOLLECTIVE ;  /* 0x000000000000791b */ /* 0x001ff40003800000 */
.L_x_1472:
[----:B------:R-:W-:Y:S05]  /*214c0*/  BSYNC B0 ;  /* 0x0000000000007941 */ /* 0x000fea0003800000 */
.L_x_1471:
[----:B------:R-:W-:Y:S05]  /*214d0*/  BRA `(.L_x_1473) ;  /* 0xffffffe000907947 */ /* 0x000fea000383ffff */
.L_x_1379:
[----:B0-----:R0:W1:Y:S02]  /*214e0*/  SYNCS.PHASECHK.TRANS64.TRYWAIT P1, [R6+URZ], R3 ;  /* 0x00000003060075a7 */ /* 0x001064000802017f */
[----:B-1----:R-:W-:Y:S05]  /*214f0*/  @!P1 NANOSLEEP.SYNCS 0x989680 ;  /* 0x009896800000995d */ /* 0x002fea0003900000 */
[----:B------:R-:W1:Y:S02]  /*21500*/  @!P1 SYNCS.PHASECHK.TRANS64 P1, [R6+URZ], R3 ;  /* 0x00000003060095a7 */ /* 0x000e64000802007f */
[----:B-1----:R-:W-:Y:S05]  /*21510*/  @!P1 BRA `(.L_x_1379) ;  /* 0xfffffffc00f09947 */ /* 0x002fea000383ffff */
[----:B------:R-:W-:Y:S05]  /*21520*/  BRA `(.L_x_1474) ;  /* 0xffffffe000c47947 */ /* 0x000fea000383ffff */
.L_x_1380:
[----:B-1----:R1:W2:Y:S02]  /*21530*/  SYNCS.PHASECHK.TRANS64.TRYWAIT P1, [R7+URZ], R0 ;  /* 0x00000000070075a7 */ /* 0x0022a4000802017f */
[----:B--2---:R-:W-:Y:S05]  /*21540*/  @!P1 NANOSLEEP.SYNCS 0x989680 ;  /* 0x009896800000995d */ /* 0x004fea0003900000 */
[----:B------:R-:W2:Y:S02]  /*21550*/  @!P1 SYNCS.PHASECHK.TRANS64 P1, [R7+URZ], R0 ;  /* 0x00000000070095a7 */ /* 0x000ea4000802007f */
[----:B--2---:R-:W-:Y:S05]  /*21560*/  @!P1 BRA `(.L_x_1380) ;  /* 0xfffffffc00f09947 */ /* 0x004fea000383ffff */
[----:B------:R-:W-:Y:S05]  /*21570*/  BRA `(.L_x_1475) ;  /* 0xffffffe000b87947 */ /* 0x000fea000383ffff */
.L_x_1382:
[----:B--2---:R2:W3:Y:S02]  /*21580*/  SYNCS.PHASECHK.TRANS64.TRYWAIT P1, [R2+URZ+0x13260], R3 ;  /* 0x01326003020075a7 */ /* 0x0044e4000802017f */
[----:B---3--:R-:W-:Y:S05]  /*21590*/  @!P1 NANOSLEEP.SYNCS 0x989680 ;  /* 0x009896800000995d */ /* 0x008fea0003900000 */
[----:B------:R-:W3:Y:S02]  /*215a0*/  @!P1 SYNCS.PHASECHK.TRANS64 P1, [R2+URZ+0x13260], R3 ;  /* 0x01326003020095a7 */ /* 0x000ee4000802007f */
[----:B---3--:R-:W-:Y:S05]  /*215b0*/  @!P1 BRA `(.L_x_1382) ;  /* 0xfffffffc00f09947 */ /* 0x008fea000383ffff */
[----:B------:R-:W-:Y:S05]  /*215c0*/  BRA `(.L_x_1476) ;  /* 0xffffffe000b87947 */ /* 0x000fea000383ffff */
.L_x_1384:
[----:B---3--:R3:W4:Y:S02]  /*215d0*/  SYNCS.PHASECHK.TRANS64.TRYWAIT P1, [R5+URZ+0x13260], R0 ;  /* 0x01326000050075a7 */ /* 0x008724000802017f */
[----:B----4-:R-:W-:Y:S05]  /*215e0*/  @!P1 NANOSLEEP.SYNCS 0x989680 ;  /* 0x009896800000995d */ /* 0x010fea0003900000 */
[----:B------:R-:W4:Y:S02]  /*215f0*/  @!P1 SYNCS.PHASECHK.TRANS64 P1, [R5+URZ+0x13260], R0 ;  /* 0x01326000050095a7 */ /* 0x000f24000802007f */
[----:B----4-:R-:W-:Y:S05]  /*21600*/  @!P1 BRA `(.L_x_1384) ;  /* 0xfffffffc00f09947 */ /* 0x010fea000383ffff */
[----:B------:R-:W-:Y:S05]  /*21610*/  BRA `(.L_x_1477) ;  /* 0xffffffe000b87947 */ /* 0x000fea000383ffff */
.L_x_1386:
[----:B----4-:R4:W0:Y:S02]  /*21620*/  SYNCS.PHASECHK.TRANS64.TRYWAIT P0, [R2+URZ+0x13280], R3 ;  /* 0x01328003020075a7 */ /* 0x010824000800017f */
[----:B0-----:R-:W-:Y:S05]  /*21630*/  @!P0 NANOSLEEP.SYNCS 0x989680 ;  /* 0x009896800000895d */ /* 0x001fea0003900000 */
[----:B------:R-:W0:Y:S02]  /*21640*/  @!P0 SYNCS.PHASECHK.TRANS64 P0, [R2+URZ+0x13280], R3 ;  /* 0x01328003020085a7 */ /* 0x000e24000800007f */
[----:B0-----:R-:W-:Y:S05]  /*21650*/  @!P0 BRA `(.L_x_1386) ;  /* 0xfffffffc00f08947 */ /* 0x001fea000383ffff */
[----:B------:R-:W-:Y:S05]  /*21660*/  BRA `(.L_x_1387) ;  /* 0xffffffe000b47947 */ /* 0x000fea000383ffff */
.L_x_1478:
        /* <DEDUP_REMOVED lines=9> */
.L_x_2168:


//--------------------- .text._ZN7cutlass13device_kernelIN5flash11enable_sm90INS1_16FlashAttnFwdSm90INS1_25CollectiveMainloopFwdSm90ILi2EN4cute5tupleIJNS5_1CILi1EEES8_S8_EEENS6_IJNS7_ILi192EEENS7_ILi160EEENS7_ILi64EEEEEELi64ENS_12float_e4m3_tEfNS_4arch4Sm90ELb1ELb0ELb0ELb0ELb0ELb0ELb0ELb1ELb1ELb0ELb0ELb0EEENS1_21CollectiveEpilogueFwdINS6_IJSA_SC_SB_EEES9_NS_10bfloat16_tESG_Li384ELb0ELb0ELb0ELb1EEENS1_30DynamicPersistentTileSchedulerILi384ELi128ELb0ELb0ELb1EEEEEEEEEvNT_6ParamsE --------------------------
	.section	.text._ZN7cutlass13device_kernelIN5flash11enable_sm90INS1_16FlashAttnFwdSm90INS1_25CollectiveMainloopFwdSm90ILi2EN4cute5tupleIJNS5_1CILi1EEES8_S8_EEENS6_IJNS7_ILi192EEENS7_ILi160EEENS7_ILi64EEEEEELi64ENS_12float_e4m3_tEfNS_4arch4Sm90ELb1ELb0ELb0ELb0ELb0ELb0ELb0ELb1ELb1ELb0ELb0ELb0EEENS1_21CollectiveEpilogueFwdINS6_IJSA_SC_SB_EEES9_NS_10bfloat16_tESG_Li384ELb0ELb0ELb0ELb1EEENS1_30DynamicPersistentTileSchedulerILi384ELi128ELb0ELb0ELb1EEEEEEEEEvNT_6ParamsE,"ax",@progbits
	.align	128
.text._ZN7cutlass13device_kernelIN5flash11enable_sm90INS1_16FlashAttnFwdSm90INS1_25CollectiveMainloopFwdSm90ILi2EN4cute5tupleIJNS5_1CILi1EEES8_S8_EEENS6_IJNS7_ILi192EEENS7_ILi160EEENS7_ILi64EEEEEELi64ENS_12float_e4m3_tEfNS_4arch4Sm90ELb1ELb0ELb0ELb0ELb0ELb0ELb0ELb1ELb1ELb0ELb0ELb0EEENS1_21CollectiveEpilogueFwdINS6_IJSA_SC_SB_EEES9_NS_10bfloat16_tESG_Li384ELb0ELb0ELb0ELb1EEENS1_30DynamicPersistentTileSchedulerILi384ELi128ELb0ELb0ELb1EEEEEEEEEvNT_6ParamsE:
        .type           _ZN7cutlass13device_kernelIN5flash11enable_sm90INS1_16FlashAttnFwdSm90INS1_25CollectiveMainloopFwdSm90ILi2EN4cute5tupleIJNS5_1CILi1EEES8_S8_EEENS6_IJNS7_ILi192EEENS7_ILi160EEENS7_ILi64EEEEEELi64ENS_12float_e4m3_tEfNS_4arch4Sm90ELb1ELb0ELb0ELb0ELb0ELb0ELb0ELb1ELb1ELb0ELb0ELb0EEENS1_21CollectiveEpilogueFwdINS6_IJSA_SC_SB_EEES9_NS_10bfloat16_tESG_Li384ELb0ELb0ELb0ELb1EEENS1_30DynamicPersistentTileSchedulerILi384ELi128ELb0ELb0ELb1EEEEEEEEEvNT_6ParamsE,@function
        .size           _ZN7cutlass13device_kernelIN5flash11enable_sm90INS1_16FlashAttnFwdSm90INS1_25CollectiveMainloopFwdSm90ILi2EN4cute5tupleIJNS5_1CILi1EEES8_S8_EEENS6_IJNS7_ILi192EEENS7_ILi160EEENS7_ILi64EEEEEELi64ENS_12float_e4m3_tEfNS_4arch4Sm90ELb1ELb0ELb0ELb0ELb0ELb0ELb0ELb1ELb1ELb0ELb0ELb0EEENS1_21CollectiveEpilogueFwdINS6_IJSA_SC_SB_EEES9_NS_10bfloat16_tESG_Li384ELb0ELb0ELb0ELb1EEENS1_30DynamicPersistentTileSchedulerILi384ELi128ELb0ELb0ELb1EEEEEEEEEvNT_6ParamsE,(.L_x_2169 - _ZN7cutlass13device_kernelIN5flash11enable_sm90INS1_16FlashAttnFwdSm90INS1_25CollectiveMainloopFwdSm90ILi2EN4cute5tupleIJNS5_1CILi1EEES8_S8_EEENS6_IJNS7_ILi192EEENS7_ILi160EEENS7_ILi64EEEEEELi64ENS_12float_e4m3_tEfNS_4arch4Sm90ELb1ELb0ELb0ELb0ELb0ELb0ELb0ELb1ELb1ELb0ELb0ELb0EEENS1_21CollectiveEpilogueFwdINS6_IJSA_SC_SB_EEES9_NS_10bfloat16_tESG_Li384ELb0ELb0ELb0ELb1EEENS1_30DynamicPersistentTileSchedulerILi384ELi128ELb0ELb0ELb1EEEEEEEEEvNT_6ParamsE)
        .other          _ZN7cutlass13device_kernelIN5flash11enable_sm90INS1_16FlashAttnFwdSm90INS1_25CollectiveMainloopFwdSm90ILi2EN4cute5tupleIJNS5_1CILi1EEES8_S8_EEENS6_IJNS7_ILi192EEENS7_ILi160EEENS7_ILi64EEEEEELi64ENS_12float_e4m3_tEfNS_4arch4Sm90ELb1ELb0ELb0ELb0ELb0ELb0ELb0ELb1ELb1ELb0ELb0ELb0EEENS1_21CollectiveEpilogueFwdINS6_IJSA_SC_SB_EEES9_NS_10bfloat16_tESG_Li384ELb0ELb0ELb0ELb1EEENS1_30DynamicPersistentTileSchedulerILi384ELi128ELb0ELb0ELb1EEEEEEEEEvNT_6ParamsE,@"STO_CUDA_ENTRY STV_DEFAULT"
_ZN7cutlass13device_kernelIN5flash11enable_sm90INS1_16FlashAttnFwdSm90INS1_25CollectiveMainloopFwdSm90ILi2EN4cute5tupleIJNS5_1CILi1EEES8_S8_EEENS6_IJNS7_ILi192EEENS7_ILi160EEENS7_ILi64EEEEEELi64ENS_12float_e4m3_tEfNS_4arch4Sm90ELb1ELb0ELb0ELb0ELb0ELb0ELb0ELb1ELb1ELb0ELb0ELb0EEENS1_21CollectiveEpilogueFwdINS6_IJSA_SC_SB_EEES9_NS_10bfloat16_tESG_Li384ELb0ELb0ELb0ELb1EEENS1_30DynamicPersistentTileSchedulerILi384ELi128ELb0ELb0ELb1EEEEEEEEEvNT_6ParamsE:
[----:B------:R-:W1:Y:S02]  /*0000*/  LDC R1, c[0x0][0x28] ;  /* 0x00000a00ff017b82 */ /* 0x000e640000000800 */
[----:B-1----:R-:W-:Y:S01]  /*0010*/  VIADD R1, R1, 0xfffffff0 ;  /* 0xfffffff001017836 */ /* 0x002fe20000000000 */
[----:B------:R-:W1:Y:S01]  /*0020*/  S2R R3, SR_TID.X ;  /* 0x0000000000037919 */ /* 0x000e620000002100 */
[----:B------:R-:W-:Y:S01]  /*0030*/  ELECT P0, URZ, PT ;  /* 0x00000000003f782f */ /* 0x000fe20003800000 */
[----:B------:R-:W-:Y:S01]  /*0040*/  BSSY B0, `(.L_x_1479) ;  /* 0x0000013000007945 */ /* 0x000fe20003800000 */
[----:B-1----:R-:W-:-:S05]  /*0050*/  SHF.R.U32.HI R0, RZ, 0x5, R3 ;  /* 0x00000005ff007819 */ /* 0x002fca0000011603 */
[----:B------:R-:W1:Y:S02]  /*0060*/  SHFL.IDX PT, R2, R0, RZ, 0x1f ;  /* 0x00001fff00027589 */ /* 0x000e6400000e0000 */
[----:B-1----:R-:W-:-:S13]  /*0070*/  ISETP.EQ.AND P0, PT, R2, RZ, P0 ;  /* 0x000000ff0200720c */ /* 0x002fda0000702270 */
        /* <DEDUP_REMOVED lines=15> */
.L_x_1480:
[----:B------:R-:W-:Y:S05]  /*0170*/  BSYNC B0 ;  /* 0x0000000000007941 */ /* 0x000fea0003800000 */
.L_x_1479:
[----:B------:R-:W-:Y:S01]  /*0180*/  VOTEU.ANY UP0, P0 ;  /* 0x00000000003f7886 */ /* 0x000fe20000000100 */
[----:B------:R-:W1:Y:S01]  /*0190*/  SHFL.IDX PT, R2, R0, RZ, 0x1f ;  /* 0x00001fff00027589 */ /* 0x000e6200000e0000 */
[----:B------:R-:W-:Y:S01]  /*01a0*/  UMOV UR4, 0x1 ;  /* 0x0000000100047882 */ /* 0x000fe20000000000 */
[----:B------:R-:W-:Y:S02]  /*01b0*/  VOTEU.ANY UP1, P0 ;  /* 0x00000000003f7886 */ /* 0x000fe40000020100 */
[----:B------:R-:W2:Y:S01]  /*01c0*/  @UP0 S2UR UR7, SR_CgaCtaId ;  /* 0x00000000000709c3 */ /* 0x000ea20000008800 */
[----:B------:R-:W-:Y:S01]  /*01d0*/  @UP0 UMOV UR6, 0x400 ;  /* 0x0000040000060882 */ /* 0x000fe20000000000 */
[----:B------:R-:W-:-:S04]  /*01e0*/  @UP0 UIADD3 UR4, -UR4, 0x100000, URZ ;  /* 0x0010000004040890 */ /* 0x000fc8000fffe13f */
[----:B------:R-:W-:Y:S02]  /*01f0*/  @UP0 USHF.L.U32 UR5, UR4, 0xb, URZ ;  /* 0x0000000b04050899 */ /* 0x000fe4000800063f */
[----:B------:R-:W-:Y:S01]  /*0200*/  @UP0 USHF.L.U32 UR4, UR4, 0x1, URZ ;  /* 0x0000000104040899 */ /* 0x000fe2000800063f */
[----:B-1----:R-:W-:Y:S02]  /*0210*/  ISETP.NE.AND P1, PT, R2, RZ, PT ;  /* 0x000000ff0200720c */ /* 0x002fe40003f25270 */
[----:B------:R-:W-:Y:S01]  /*0220*/  SHF.R.U32.HI R2, RZ, 0x7, R3 ;  /* 0x00000007ff027819 */ /* 0x000fe20000011603 */
[----:B--2---:R-:W-:Y:S01]  /*0230*/  @UP0 ULEA UR6, UR7, UR6, 0x18 ;  /* 0x0000000607060291 */ /* 0x004fe2000f8ec03f */
[----:B------:R-:W-:-:S04]  /*0240*/  VOTEU.ANY UP0, P0 ;  /* 0x00000000003f7886 */ /* 0x000fc80000000100 */
[----:B------:R-:W1:Y:S04]  /*0250*/  SHFL.IDX PT, R2, R2, RZ, 0x1f ;  /* 0x00001fff02027589 */ /* 0x000e6800000e0000 */
[----:B------:R-:W2:Y:S03]  /*0260*/  FENCE.VIEW.ASYNC.S ;  /* 0x00000000000073c6 */ /* 0x000ea60000000000 */
[----:B--2---:R2:W3:Y:S01]  /*0270*/  @UP0 SYNCS.EXCH.64 URZ, [UR6+0x13200], UR4 ;  /* 0x01320004063f05b2 */ /* 0x0044e20008000100 */
[----:B------:R2:W4:Y:S01]  /*0280*/  @UP1 SYNCS.EXCH.64 URZ, [UR6+0x13220], UR4 ;  /* 0x01322004063f15b2 */ /* 0x0005220008000100 */
[----:B------:R-:W-:Y:S05]  /*0290*/  @P1 BRA `(.L_x_1481) ;  /* 0x0000000000481947 */ /* 0x000fea0003800000 */
[----:B--2---:R-:W2:Y:S01]  /*02a0*/  S2UR UR5, SR_CgaCtaId ;  /* 0x00000000000579c3 */ /* 0x004ea20000008800 */
[----:B------:R-:W-:Y:S01]  /*02b0*/  UMOV UR4, 0x400 ;  /* 0x0000040000047882 */ /* 0x000fe20000000000 */
[----:B------:R-:W-:Y:S01]  /*02c0*/  UMOV UR6, 0x1 ;  /* 0x0000000100067882 */ /* 0x000fe20000000000 */
[----:B------:R-:W-:Y:S01]  /*02d0*/  UMOV UR9, 0x3 ;  /* 0x0000000300097882 */ /* 0x000fe20000000000 */
[----:B------:R-:W-:-:S04]  /*02e0*/  UIADD3 UR6, -UR6, 0x100000, URZ ;  /* 0x0010000006067890 */ /* 0x000fc8000fffe13f */
[----:B------:R-:W-:Y:S02]  /*02f0*/  USHF.L.U32 UR7, UR6, 0xb, URZ ;  /* 0x0000000b06077899 */ /* 0x000fe4000800063f */
[----:B------:R-:W-:Y:S01]  /*0300*/  USHF.L.U32 UR6, UR6, 0x1, URZ ;  /* 0x0000000106067899 */ /* 0x000fe2000800063f */
[----:B------:R-:W-:Y:S01]  /*0310*/  ELECT P0, URZ, PT ;  /* 0x00000000003f782f */ /* 0x000fe20003800000 */
[----:B--2---:R-:W-:Y:S02]  /*0320*/  ULEA UR8, UR5, UR4, 0x18 ;  /* 0x0000000405087291 */ /* 0x004fe4000f8ec03f */
[----:B------:R-:W-:-:S04]  /*0330*/  UIADD3 UR4, -UR9, 0x100000, URZ ;  /* 0x0010000009047890 */ /* 0x000fc8000fffe13f */
[----:B------:R-:W-:Y:S02]  /*0340*/  USHF.L.U32 UR5, UR4, 0xb, URZ ;  /* 0x0000000b04057899 */ /* 0x000fe4000800063f */
[----:B------:R-:W-:Y:S01]  /*0350*/  USHF.L.U32 UR4, UR4, 0x1, URZ ;  /* 0x0000000104047899 */ /* 0x000fe2000800063f */
[----:B------:R-:W2:Y:S03]  /*0360*/  FENCE.VIEW.ASYNC.S ;  /* 0x00000000000073c6 */ /* 0x000ea60000000000 */
[----:B--2---:R2:W1:Y:S08]  /*0370*/  SYNCS.EXCH.64 URZ, [UR8+0x13230], UR6 ;  /* 0x01323006083f75b2 */ /* 0x0044700008000100 */
[----:B------:R2:W1:Y:S01]  /*0380*/  SYNCS.EXCH.64 URZ, [UR8+0x13240], UR4 ;  /* 0x01324004083f75b2 */ /* 0x0004620008000100 */
[----:B------:R2:W1:Y:S01]  /*0390*/  SYNCS.EXCH.64 URZ, [UR8+0x13238], UR6 ;  /* 0x01323806083f75b2 */ /* 0x0004620008000100 */
[----:B------:R2:W1:Y:S01]  /*03a0*/  SYNCS.EXCH.64 URZ, [UR8+0x13248], UR4 ;  /* 0x01324804083f75b2 */ /* 0x0004620008000100 */
[----:B------:R-:W-:Y:S01]  /*03b0*/  NOP ;  /* 0x0000000000007918 */ /* 0x000fe20000000000 */
.L_x_1481:
[----:B------:R-:W5:Y:S01]  /*03c0*/  SHFL.IDX PT, R3, R0, RZ, 0x1f ;  /* 0x00001fff00037589 */ /* 0x000f6200000e0000 */
[----:B------:R-:W-:Y:S01]  /*03d0*/  NOP ;  /* 0x0000000000007918 */ /* 0x000fe20000000000 */
[----:B-----5:R-:W-:-:S13]  /*03e0*/  ISETP.NE.AND P0, PT, R3, RZ, PT ;  /* 0x000000ff0300720c */ /* 0x020fda0003f05270 */
[----:B------:R-:W-:Y:S05]  /*03f0*/  @P0 BRA `(.L_x_1482) ;  /* 0x0000000000480947 */ /* 0x000fea0003800000 */
[----:B--2---:R-:W2:Y:S01]  /*0400*/  S2UR UR5, SR_CgaCtaId ;  /* 0x00000000000579c3 */ /* 0x004ea20000008800 */
[----:B------:R-:W-:Y:S01]  /*0410*/  UMOV UR4, 0x400 ;  /* 0x0000040000047882 */ /* 0x000fe20000000000 */
[----:B------:R-:W-:Y:S01]  /*0420*/  UMOV UR6, 0x80 ;  /* 0x0000008000067882 */ /* 0x000fe20000000000 */
[----:B------:R-:W-:Y:S01]  /*0430*/  UMOV UR7, 0x180 ;  /* 0x0000018000077882 */ /* 0x000fe20000000000 */
[----:B------:R-:W-:Y:S01]  /*0440*/  ELECT P0, URZ, PT ;  /* 0x00000000003f782f */ /* 0x000fe20003800000 */
[----:B--2---:R-:W-:Y:S02]  /*0450*/  ULEA UR8, UR5, UR4, 0x18 ;  /* 0x0000000405087291 */ /* 0x004fe4000f8ec03f */
[----:B------:R-:W-:-:S04]  /*0460*/  UIADD3 UR4, -UR6, 0x100000, URZ ;  /* 0x0010000006047890 */ /* 0x000fc8000fffe13f */
[----:B------:R-:W-:Y:S02]  /*0470*/  USHF.L.U32 UR5, UR4, 0xb, URZ ;  /* 0x0000000b04057899 */ /* 0x000fe4000800063f */
[----:B------:R-:W-:Y:S02]  /*0480*/  USHF.L.U32 UR4, UR4, 0x1, URZ ;  /* 0x0000000104047899 */ /* 0x000fe4000800063f */
        /* <DEDUP_REMOVED lines=9> */
.L_x_1482:
[----:B------:R-:W5:Y:S01]  /*0520*/  SHFL.IDX PT, R3, R0, RZ, 0x1f ;  /* 0x00001fff00037589 */ /* 0x000f6200000e0000 */
[----:B------:R-:W-:Y:S01]  /*0530*/  NOP ;  /* 0x0000000000007918 */ /* 0x000fe20000000000 */
[----:B-----5:R-:W-:-:S13]  /*0540*/  ISETP.NE.AND P0, PT, R3, RZ, PT ;  /* 0x000000ff0300720c */ /* 0x020fda0003f05270 */
[----:B------:R-:W-:Y:S05]  /*0550*/  @P0 BRA `(.L_x_1483) ;  /* 0x0000000000380947 */ /* 0x000fea0003800000 */
[----:B--2---:R-:W2:Y:S01]  /*0560*/  S2UR UR5, SR_CgaCtaId ;  /* 0x00000000000579c3 */ /* 0x004ea20000008800 */
[----:B------:R-:W-:Y:S01]  /*0570*/  UMOV UR4, 0x400 ;  /* 0x0000040000047882 */ /* 0x000fe20000000000 */
[----:B------:R-:W-:Y:S01]  /*0580*/  UMOV UR7, 0x1 ;  /* 0x0000000100077882 */ /* 0x000fe20000000000 */
[----:B------:R-:W-:Y:S01]  /*0590*/  ELECT P0, URZ, PT ;  /* 0x00000000003f782f */ /* 0x000fe20003800000 */
[----:B--2---:R-:W-:Y:S02]  /*05a0*/  ULEA UR6, UR5, UR4, 0x18 ;  /* 0x0000000405067291 */ /* 0x004fe4000f8ec03f */
[----:B------:R-:W-:-:S04]  /*05b0*/  UIADD3 UR4, -UR7, 0x100000, URZ ;  /* 0x0010000007047890 */ /* 0x000fc8000fffe13f */
[----:B------:R-:W-:Y:S02]  /*05c0*/  USHF.L.U32 UR5, UR4, 0xb, URZ ;  /* 0x0000000b04057899 */ /* 0x000fe4000800063f */
[----:B------:R-:W-:Y:S01]  /*05d0*/  USHF.L.U32 UR4, UR4, 0x1, URZ ;  /* 0x0000000104047899 */ /* 0x000fe2000800063f */
[----:B------:R-:W2:Y:S11]  /*05e0*/  FENCE.VIEW.ASYNC.S ;  /* 0x00000000000073c6 */ /* 0x000eb60000000000 */
[----:B--2---:R2:W1:Y:S01]  /*05f0*/  SYNCS.EXCH.64 URZ, [UR6+0x13270], UR4 ;  /* 0x01327004063f75b2 */ /* 0x0044620008000100 */
[----:B------:R2:W1:Y:S01]  /*0600*/  SYNCS.EXCH.64 URZ, [UR6+0x13280], UR4 ;  /* 0x01328004063f75b2 */ /* 0x0004620008000100 */
[----:B------:R2:W1:Y:S01]  /*0610*/  SYNCS.EXCH.64 URZ, [UR6+0x13278], UR4 ;  /* 0x01327804063f75b2 */ /* 0x0004620008000100 */
[----:B------:R2:W1:Y:S01]  /*0620*/  SYNCS.EXCH.64 URZ, [UR6+0x13288], UR4 ;  /* 0x01328804063f75b2 */ /* 0x0004620008000100 */
[----:B------:R-:W-:Y:S01]  /*0630*/  NOP ;  /* 0x0000000000007918 */ /* 0x000fe20000000000 */
.L_x_1483:
        /* <DEDUP_REMOVED lines=22> */
.L_x_1484:
        /* <DEDUP_REMOVED lines=22> */
.L_x_1485:
[----:B-1----:R-:W-:Y:S01]  /*0900*/  ISETP.NE.AND P0, PT, R2, RZ, PT ;  /* 0x000000ff0200720c */ /* 0x002fe20003f05270 */
[----:B------:R-:W-:Y:S01]  /*0910*/  IMAD.MOV.U32 R26, RZ, RZ, 0x1 ;  /* 0x00000001ff1a7424 */ /* 0x000fe200078e00ff */
[----:B------:R-:W-:Y:S01]  /*0920*/  NOP ;  /* 0x0000000000007918 */ /* 0x000fe20000000000 */
[----:B------:R-:W-:-:S03]  /*0930*/  ULDC.64 UR46, c[0x0][0x208] ;  /* 0x00008200002e7ab9 */ /* 0x000fc60000000a00 */
[----:B------:R-:W-:Y:S01]  /*0940*/  SEL R26, R26, 0x2, !P0 ;  /* 0x000000021a1a7807 */ /* 0x000fe20004000000 */
[----:B---34-:R-:W-:Y:S06]  /*0950*/  BAR.SYNC.DEFER_BLOCKING 0x0 ;  /* 0x0000000000007b1d */ /* 0x018fec0000010000 */
[----:B------:R-:W-:Y:S05]  /*0960*/  @!P0 BRA `(.L_x_1486) ;  /* 0x000000a4003c8947 */ /* 0x000fea0003800000 */
.L_x_1487:
[----:B------:R-:W-:-:S08]  /*0970*/  NOP ;  /* 0x0000000000007918 */ /* 0x000fd00000000000 */
[----:B------:R-:W1:Y:S02]  /*0980*/  USETMAXREG.TRY_ALLOC.CTAPOOL UP0, 0xa0 ;  /* 0x000000a0000079c8 */ /* 0x000e640008000600 */
[----:B-1----:R-:W-:-:S13]  /*0990*/  PLOP3.LUT P0, PT, PT, PT, UP0, 0x80, 0x0 ;  /* 0x000000000000781c */ /* 0x002fda0003f0f008 */
[----:B------:R-:W-:Y:S05]  /*09a0*/  @!P0 BRA `(.L_x_1487) ;  /* 0xfffffffc00f08947 */ /* 0x000fea000383ffff */
[----:B--2---:R-:W1:Y:S08]  /*09b0*/  S2UR UR7, SR_CTAID.X ;  /* 0x00000000000779c3 */ /* 0x004e700000002500 */
        /* <DEDUP_REMOVED lines=8> */
[----:B------:R-:W-:Y:S01]  /*0a40*/  LOP3.LUT R17, R26, 0x1, RZ, 0xfc, !PT ;  /* 0x000000011a117812 */ /* 0x000fe200078efcff */
[----:B------:R3:W-:Y:S01]  /*0a50*/  STL [R1+0x4], RZ ;  /* 0x000004ff01007387 */ /* 0x0007e20000100800 */
[----:B------:R-:W-:Y:S01]  /*0a60*/  IMAD.MOV.U32 R16, RZ, RZ, RZ ;  /* 0x000000ffff107224 */ /* 0x000fe200078e00ff */
[----:B------:R-:W-:Y:S01]  /*0a70*/  ULDC.64 UR36, c[0x0][0x198] ;  /* 0x0000660000247ab9 */ /* 0x000fe20000000a00 */
[----:B------:R-:W-:Y:S02]  /*0a80*/  UMOV UR38, URZ ;  /* 0x0000003f00267c82 */ /* 0x000fe40008000000 */
[----:B------:R-:W4:Y:S01]  /*0a90*/  S2UR UR6, SR_SWINHI ;  /* 0x00000000000679c3 */ /* 0x000f220000002f00 */
[----:B--2---:R-:W-:Y:S01]  /*0aa0*/  ULEA UR40, UR39, UR40, 0x18 ;  /* 0x0000002827287291 */ /* 0x004fe2000f8ec03f */
[----:B-1----:R-:W-:-:S06]  /*0ab0*/  VIADD R11, R2, 0xffffff80 ;  /* 0xffffff80020b7836 */ /* 0x002fcc0000000000 */
[----:B------:R-:W-:Y:S01]  /*0ac0*/  UMOV UR4, UR40 ;  /* 0x0000002800047c82 */ /* 0x000fe20008000000 */
[----:B----4-:R-:W-:Y:S01]  /*0ad0*/  UMOV UR5, UR6 ;  /* 0x0000000600057c82 */ /* 0x010fe20008000000 */
[----:B------:R-:W-:Y:S01]  /*0ae0*/  IMAD.U32 R22, RZ, RZ, UR4 ;  /* 0x00000004ff167e24 */ /* 0x000fe2000f8e00ff */
[----:B------:R-:W-:Y:S01]  /*0af0*/  UMOV UR4, UR7 ;  /* 0x0000000700047c82 */ /* 0x000fe20008000000 */
[----:B------:R-:W-:Y:S01]  /*0b00*/  SHF.R.S32.HI R0, RZ, 0x1f, R11 ;  /* 0x0000001fff007819 */ /* 0x000fe2000001140b */
[----:B------:R-:W-:-:S03]  /*0b10*/  IMAD.U32 R23, RZ, RZ, UR5 ;  /* 0x00000005ff177e24 */ /* 0x000fc6000f8e00ff */
[CC--:B------:R-:W-:Y:S02]  /*0b20*/  LEA.HI R3, R0.reuse, R11.reuse, RZ, 0x4 ;  /* 0x0000000b00037211 */ /* 0x0c0fe400078f20ff */
[----:B------:R-:W-:Y:S02]  /*0b30*/  LEA.HI R2, R0, R11, RZ, 0x7 ;  /* 0x0000000b00027211 */ /* 0x000fe400078f38ff */
[----:B------:R-:W-:Y:S02]  /*0b40*/  SHF.R.S32.HI R4, RZ, 0x4, R3 ;  /* 0x00000004ff047819 */ /* 0x000fe40000011403 */
[----:B------:R-:W-:Y:S02]  /*0b50*/  LOP3.LUT R6, R2, 0xffffff80, RZ, 0xc0, !PT ;  /* 0xffffff8002067812 */ /* 0x000fe400078ec0ff */
[C---:B------:R-:W-:Y:S02]  /*0b60*/  LEA.HI R5, R3.reuse, R4, RZ, 0x1 ;  /* 0x0000000403057211 */ /* 0x040fe400078f08ff */
[----:B------:R-:W-:Y:S01]  /*0b70*/  LOP3.LUT R3, R3, 0x3fffff0, RZ, 0xc0, !PT ;  /* 0x03fffff003037812 */ /* 0x000fe200078ec0ff */
[----:B------:R-:W-:Y:S01]  /*0b80*/  IMAD.IADD R10, R11, 0x1, -R6 ;  /* 0x000000010b0a7824 */ /* 0x000fe200078e0a06 */
[----:B------:R-:W-:-:S02]  /*0b90*/  LOP3.LUT R5, R5, 0x1ffffffe, RZ, 0xc0, !PT ;  /* 0x1ffffffe05057812 */ /* 0x000fc400078ec0ff */
[----:B------:R-:W-:Y:S01]  /*0ba0*/  SHF.R.S32.HI R12, RZ, 0x7, R2 ;  /* 0x00000007ff0c7819 */ /* 0x000fe20000011402 */
[----:B------:R-:W-:Y:S01]  /*0bb0*/  IMAD.IADD R3, R11, 0x1, -R3 ;  /* 0x000000010b037824 */ /* 0x000fe200078e0a03 */
[----:B------:R-:W-:Y:S01]  /*0bc0*/  SHF.R.S32.HI R6, RZ, 0x1f, R10 ;  /* 0x0000001fff067819 */ /* 0x000fe2000001140a */
[----:B------:R-:W-:Y:S01]  /*0bd0*/  IMAD.IADD R5, R4, 0x1, -R5 ;  /* 0x0000000104057824 */ /* 0x000fe200078e0a05 */
[CC--:B------:R-:W-:Y:S02]  /*0be0*/  LEA.HI R4, R0.reuse, R11.reuse, RZ, 0x5 ;  /* 0x0000000b00047211 */ /* 0x0c0fe400078f28ff */
[----:B------:R-:W-:Y:S02]  /*0bf0*/  LEA.HI R0, R0, R11, RZ, 0x3 ;  /* 0x0000000b00007211 */ /* 0x000fe400078f18ff */
[----:B------:R-:W-:Y:S02]  /*0c00*/  SHF.R.S32.HI R13, RZ, 0x5, R4 ;  /* 0x00000005ff0d7819 */ /* 0x000fe40000011404 */
[----:B------:R-:W-:-:S02]  /*0c10*/  LEA.HI R7, R6, R10, RZ, 0x2 ;  /* 0x0000000a06077211 */ /* 0x000fc400078f10ff */
[----:B------:R-:W-:Y:S01]  /*0c20*/  LEA.HI R6, R6, R10, RZ, 0x5 ;  /* 0x0000000a06067211 */ /* 0x000fe200078f28ff */
[----:B------:R-:W-:Y:S01]  /*0c30*/  IMAD R2, R13, 0x10, R3 ;  /* 0x000000100d027824 */ /* 0x000fe200078e0203 */
[--C-:B------:R-:W-:Y:S02]  /*0c40*/  SHF.R.S32.HI R8, RZ, 0x2, R7.reuse ;  /* 0x00000002ff087819 */ /* 0x100fe40000011407 */
[----:B------:R-:W-:Y:S01]  /*0c50*/  SHF.R.S32.HI R9, RZ, 0x1f, R7 ;  /* 0x0000001fff097819 */ /* 0x000fe20000011407 */
[----:B------:R-:W-:Y:S01]  /*0c60*/  IMAD R3, R2, 0x8, R5 ;  /* 0x0000000802037824 */ /* 0x000fe200078e0205 */
[----:B------:R-:W-:Y:S01]  /*0c70*/  SHF.R.S32.HI R6, RZ, 0x5, R6 ;  /* 0x00000005ff067819 */ /* 0x000fe20000011406 */
[----:B------:R-:W-:Y:S01]  /*0c80*/  IMAD.HI R2, R12, 0x55555556, RZ ;  /* 0x555555560c027827 */ /* 0x000fe200078e02ff */
[----:B------:R-:W-:Y:S02]  /*0c90*/  LEA.HI R9, R9, R8, RZ, 0x3 ;  /* 0x0000000809097211 */ /* 0x000fe400078f18ff */
[----:B------:R-:W-:Y:S01]  /*0ca0*/  LOP3.LUT R18, R7, 0x7ffffffc, RZ, 0xc0, !PT ;  /* 0x7ffffffc07127812 */ /* 0x000fe200078ec0ff */
[----:B------:R-:W-:Y:S01]  /*0cb0*/  IMAD.SHL.U32 R3, R3, 0x8, RZ ;  /* 0x0000000803037824 */ /* 0x000fe200078e00ff */
[----:B------:R-:W-:-:S02]  /*0cc0*/  LEA.HI R4, R2, R2, RZ, 0x1 ;  /* 0x0000000202047211 */ /* 0x000fc400078f08ff */
[----:B------:R-:W-:Y:S01]  /*0cd0*/  LOP3.LUT R2, R0, 0x1ffffff8, RZ, 0xc0, !PT ;  /* 0x1ffffff800027812 */ /* 0x000fe200078ec0ff */
[----:B------:R-:W-:Y:S01]  /*0ce0*/  IMAD.WIDE R22, R3, 0x2, R22 ;  /* 0x0000000203167825 */ /* 0x000fe200078e0216 */
[----:B------:R-:W-:Y:S02]  /*0cf0*/  LOP3.LUT R9, R9, 0xfffffff8, RZ, 0xc0, !PT ;  /* 0xfffffff809097812 */ /* 0x000fe400078ec0ff */
[----:B------:R-:W-:Y:S01]  /*0d00*/  SHF.R.S32.HI R156, RZ, 0x3, R0 ;  /* 0x00000003ff9c7819 */ /* 0x000fe20000011400 */
[----:B------:R-:W-:Y:S02]  /*0d10*/  IMAD.IADD R2, R11, 0x1, -R2 ;  /* 0x000000010b027824 */ /* 0x000fe400078e0a02 */
[----:B------:R-:W-:Y:S02]  /*0d20*/  IMAD.IADD R9, R8, 0x1, -R9 ;  /* 0x0000000108097824 */ /* 0x000fe400078e0a09 */
[----:B------:R-:W-:Y:S02]  /*0d30*/  IMAD.SHL.U32 R2, R2, 0x8, RZ ;  /* 0x0000000802027824 */ /* 0x000fe400078e00ff */
[----:B------:R-:W-:-:S02]  /*0d40*/  IMAD R4, R4, -0x3, R12 ;  /* 0xfffffffd04047824 */ /* 0x000fc400078e020c */
[----:B------:R-:W-:Y:S01]  /*0d50*/  IMAD R9, R6, 0x10, R9 ;  /* 0x0000001006097824 */ /* 0x000fe200078e0209 */
[----:B------:R-:W-:Y:S01]  /*0d60*/  SHF.R.S32.HI R3, RZ, 0x1f, R2 ;  /* 0x0000001fff037819 */ /* 0x000fe20000011402 */
[----:B------:R-:W-:Y:S02]  /*0d70*/  IMAD.IADD R18, R10, 0x1, -R18 ;  /* 0x000000010a127824 */ /* 0x000fe400078e0a12 */
[----:B------:R-:W-:Y:S02]  /*0d80*/  IMAD R19, R4, 0x40, R9 ;  /* 0x0000004004137824 */ /* 0x000fe400078e0209 */
[----:B------:R3:W-:Y:S05]  /*0d90*/  STL.64 [R1+0x8], R2 ;  /* 0x0000080201007387 */ /* 0x0007ea0000100a00 */
.L_x_1537:
        /* <DEDUP_REMOVED lines=11> */
[----:B---34-:R-:W-:Y:S05]  /*0e50*/  @!P0 BRA `(.L_x_1488) ;  /* 0x0000000000208947 */ /* 0x018fea0003800000 */
        /* <DEDUP_REMOVED lines=8> */
.L_x_1488:
[----:B------:R-:W-:Y:S01]  /*0ee0*/  ULDC UR6, c[0x0][0xdc4] ;  /* 0x0003710000067ab9 */ /* 0x000fe20000000800 */
[----:B------:R-:W-:Y:S01]  /*0ef0*/  UMOV UR41, UR7 ;  /* 0x0000000700297c82 */ /* 0x000fe20008000000 */
[----:B------:R-:W-:-:S11]  /*0f00*/  UISETP.NE.AND UP0, UPT, UR6, 0x1, UPT ;  /* 0x000000010600788c */ /* 0x000fd6000bf05270 */
[----:B------:R-:W-:Y:S02]  /*0f10*/  @UP0 ULDC.64 UR10, c[0x0][0xdc8] ;  /* 0x00037200000a0ab9 */ /* 0x000fe40000000a00 */
[----:B------:R-:W-:-:S04]  /*0f20*/  UIMAD.WIDE.U32 UR4, UR7, UR10, URZ ;  /* 0x0000000a070472a5 */ /* 0x000fc8000f8e003f */
[----:B------:R-:W-:-:S04]  /*0f30*/  @UP0 USHF.R.U32.HI UR41, URZ, UR11, UR5 ;  /* 0x0000000b3f290299 */ /* 0x000fc80008011605 */
[----:B------:R-:W-:-:S12]  /*0f40*/  UIMAD UR4, UR41, UR6, URZ ;  /* 0x00000006290472a4 */ /* 0x000fd8000f8e023f */
.L_x_1489:
[----:B------:R-:W1:Y:S01]  /*0f50*/  LDC.64 R14, c[0x0][0x990] ;  /* 0x00026400ff0e7b82 */ /* 0x000e620000000a00 */
[----:B------:R-:W-:Y:S01]  /*0f60*/  ULDC UR43, c[0x0][0xdb8] ;  /* 0x00036e00002b7ab9 */ /* 0x000fe20000000800 */
[----:B------:R-:W-:Y:S02]  /*0f70*/  UIADD3 UR4, UR7, -UR4, URZ ;  /* 0x8000000407047290 */ /* 0x000fe4000fffe03f */
[----:B------:R-:W-:Y:S01]  /*0f80*/  UISETP.NE.AND UP0, UPT, UR43, 0x1, UPT ;  /* 0x000000012b00788c */ /* 0x000fe2000bf05270 */
[----:B------:R-:W-:-:S03]  /*0f90*/  ULDC UR5, c[0x0][0xdc4] ;  /* 0x0003710000057ab9 */ /* 0x000fc60000000800 */
[----:B------:R-:W2:Y:S01]  /*0fa0*/  LDC R0, c[0x0][0x428] ;  /* 0x00010a00ff007b82 */ /* 0x000ea20000000800 */
[----:B------:R-:W-:-:S06]  /*0fb0*/  UIMAD UR8, UR8, UR5, UR4 ;  /* 0x00000005080872a4 */ /* 0x000fcc000f8e0204 */
[----:B------:R-:W-:Y:S01]  /*0fc0*/  @UP0 ULDC UR4, c[0x0][0xdbc] ;  /* 0x00036f0000040ab9 */ /* 0x000fe20000000800 */
[----:B------:R-:W4:Y:S01]  /*0fd0*/  LDC.64 R24, c[0x0][0x998] ;  /* 0x00026600ff187b82 */ /* 0x000f220000000a00 */
[----:B------:R-:W-:Y:S01]  /*0fe0*/  UIMAD.WIDE.U32 UR4, UR8, UR4, URZ ;  /* 0x00000004080472a5 */ /* 0x000fe2000f8e003f */
[----:B------:R-:W-:Y:S01]  /*0ff0*/  @UP0 ULDC UR6, c[0x0][0xdc0] ;  /* 0x0003700000060ab9 */ /* 0x000fe20000000800 */
[----:B------:R-:W-:Y:S02]  /*1000*/  UMOV UR44, UR8 ;  /* 0x00000008002c7c82 */ /* 0x000fe40008000000 */
[----:B------:R-:W-:Y:S01]  /*1010*/  @UP0 USHF.R.U32.HI UR44, URZ, UR6, UR5 ;  /* 0x000000063f2c0299 */ /* 0x000fe20008011605 */
[----:B-1----:R-:W-:-:S03]  /*1020*/  ISETP.NE.U32.AND P0, PT, R14, RZ, PT ;  /* 0x000000ff0e00720c */ /* 0x002fc60003f05070 */
[----:B------:R-:W-:Y:S01]  /*1030*/  UIADD3 UR4, -UR44, URZ, URZ ;  /* 0x0000003f2c047290 */ /* 0x000fe2000fffe13f */
[----:B------:R-:W1:Y:S01]  /*1040*/  LDC R41, c[0x0][0x2e0] ;  /* 0x0000b800ff297b82 */ /* 0x000e620000000800 */
[----:B------:R-:W-:Y:S01]  /*1050*/  IMAD.U32 R7, RZ, RZ, UR44 ;  /* 0x0000002cff077e24 */ /* 0x000fe2000f8e00ff */
[----:B------:R-:W-:Y:S01]  /*1060*/  ISETP.NE.AND.EX P0, PT, R15, RZ, PT, P0 ;  /* 0x000000ff0f00720c */ /* 0x000fe20003f05300 */
[----:B------:R-:W-:Y:S01]  /*1070*/  UIMAD UR43, UR43, UR4, UR8 ;  /* 0x000000042b2b72a4 */ /* 0x000fe2000f8e0208 */
[----:B------:R-:W-:Y:S01]  /*1080*/  ULDC UR6, c[0x0][0xdac] ;  /* 0x00036b0000067ab9 */ /* 0x000fe20000000800 */
[----:B--2---:R-:W-:Y:S01]  /*1090*/  ISETP.NE.AND P2, PT, R0, 0x1, PT ;  /* 0x000000010000780c */ /* 0x004fe20003f45270 */
[----:B------:R-:W-:-:S03]  /*10a0*/  ULDC.64 UR4, c[0x0][0x3f8] ;  /* 0x0000fe0000047ab9 */ /* 0x000fc60000000a00 */
[----:B------:R-:W-:Y:S01]  /*10b0*/  IMAD.U32 R9, RZ, RZ, UR43 ;  /* 0x0000002bff097e24 */ /* 0x000fe2000f8e00ff */
[----:B----4-:R-:W-:-:S05]  /*10c0*/  ISETP.NE.U32.AND P1, PT, R24, RZ, PT ;  /* 0x000000ff1800720c */ /* 0x010fca0003f25070 */
[----:B------:R-:W2:Y:S01]  /*10d0*/  @P0 LDC.64 R10, c[0x0][0x9a8] ;  /* 0x00026a00ff0a0b82 */ /* 0x000ea20000000a00 */
[----:B---3--:R-:W-:Y:S02]  /*10e0*/  @P0 SHF.R.S32.HI R3, RZ, 0x1f, R7 ;  /* 0x0000001fff030819 */ /* 0x008fe40000011407 */
[----:B------:R-:W-:-:S05]  /*10f0*/  ISETP.NE.AND.EX P1, PT, R25, RZ, PT, P1 ;  /* 0x000000ff1900720c */ /* 0x000fca0003f25310 */
[----:B------:R-:W3:Y:S08]  /*1100*/  @P2 LDC R0, c[0x0][0x42c] ;  /* 0x00010b00ff002b82 */ /* 0x000ef00000000800 */
[----:B------:R-:W4:Y:S01]  /*1110*/  @P2 LDC R5, c[0x0][0x430] ;  /* 0x00010c00ff052b82 */ /* 0x000f220000000800 */
[----:B------:R-:W-:-:S07]  /*1120*/  @P1 SHF.R.S32.HI R7, RZ, 0x1f, R7 ;  /* 0x0000001fff071819 */ /* 0x000fce0000011407 */
[----:B------:R-:W5:Y:S01]  /*1130*/  @P1 LDC.64 R12, c[0x0][0x9b8] ;  /* 0x00026e00ff0c1b82 */ /* 0x000f620000000a00 */
[----:B--2---:R-:W-:-:S04]  /*1140*/  @P0 IMAD R2, R3, R10, RZ ;  /* 0x0000000a03020224 */ /* 0x004fc800078e02ff */
[----:B------:R-:W-:Y:S02]  /*1150*/  @P0 IMAD R11, R11, UR44, R2 ;  /* 0x0000002c0b0b0c24 */ /* 0x000fe4000f8e0202 */
[----:B------:R-:W-:Y:S01]  /*1160*/  @P0 IMAD.WIDE.U32 R2, R10, UR44, RZ ;  /* 0x0000002c0a020c25 */ /* 0x000fe2000f8e00ff */
[----:B------:R-:W2:Y:S03]  /*1170*/  @P0 LDC.64 R20, c[0x0][0x9b0] ;  /* 0x00026c00ff140b82 */ /* 0x000ea60000000a00 */
[----:B---3--:R-:W-:-:S04]  /*1180*/  @P2 IMAD.HI.U32 R0, R0, UR43, RZ ;  /* 0x0000002b00002c27 */ /* 0x008fc8000f8e00ff */
[----:B------:R-:W-:Y:S01]  /*1190*/  @P0 IMAD.IADD R3, R3, 0x1, R11 ;  /* 0x0000000103030824 */ /* 0x000fe200078e020b */
[----:B------:R-:W3:Y:S01]  /*11a0*/  @P1 LDC.64 R26, c[0x0][0x9c0] ;  /* 0x00027000ff1a1b82 */ /* 0x000ee20000000a00 */
[----:B----4-:R-:W-:-:S04]  /*11b0*/  @P2 SHF.R.U32.HI R9, RZ, R5, R0 ;  /* 0x00000005ff092219 */ /* 0x010fc80000011600 */
[--C-:B------:R-:W-:Y:S01]  /*11c0*/  @P1 SHF.R.S32.HI R11, RZ, 0x1f, R9.reuse ;  /* 0x0000001fff0b1819 */ /* 0x100fe20000011409 */
[----:B-----5:R-:W-:Y:S01]  /*11d0*/  @P1 IMAD R4, R7, R12, RZ ;  /* 0x0000000c07041224 */ /* 0x020fe200078e02ff */
[----:B------:R-:W-:-:S03]  /*11e0*/  @P0 SHF.R.S32.HI R7, RZ, 0x1f, R9 ;  /* 0x0000001fff070819 */ /* 0x000fc60000011409 */
[----:B------:R-:W-:Y:S02]  /*11f0*/  @P1 IMAD R13, R13, UR44, R4 ;  /* 0x0000002c0d0d1c24 */ /* 0x000fe4000f8e0204 */
[----:B------:R-:W-:-:S04]  /*1200*/  @P1 IMAD.WIDE.U32 R4, R12, UR44, RZ ;  /* 0x0000002c0c041c25 */ /* 0x000fc8000f8e00ff */
[----:B------:R-:W-:Y:S02]  /*1210*/  @P1 IMAD.IADD R5, R5, 0x1, R13 ;  /* 0x0000000105051824 */ /* 0x000fe400078e020d */
[-C--:B--2---:R-:W-:Y:S02]  /*1220*/  @P0 IMAD R0, R7, R20.reuse, RZ ;  /* 0x0000001407000224 */ /* 0x084fe400078e02ff */
[----:B------:R-:W-:-:S04]  /*1230*/  @P0 IMAD.WIDE.U32 R2, R9, R20, R2 ;  /* 0x0000001409020225 */ /* 0x000fc800078e0002 */
[-C--:B---3--:R-:W-:Y:S02]  /*1240*/  @P1 IMAD R8, R11, R26.reuse, RZ ;  /* 0x0000001a0b081224 */ /* 0x088fe400078e02ff */
[C---:B------:R-:W-:Y:S02]  /*1250*/  @P0 IMAD R11, R9.reuse, R21, R0 ;  /* 0x00000015090b0224 */ /* 0x040fe400078e0200 */
[----:B------:R-:W-:Y:S01]  /*1260*/  @P1 IMAD.WIDE.U32 R6, R9, R26, R4 ;  /* 0x0000001a09061225 */ /* 0x000fe200078e0004 */
[----:B------:R-:W-:-:S03]  /*1270*/  @P0 LEA R4, P3, R2, R14, 0x2 ;  /* 0x0000000e02040211 */ /* 0x000fc600078610ff */
[----:B------:R-:W-:Y:S01]  /*1280*/  @P1 IMAD R9, R9, R27, R8 ;  /* 0x0000001b09091224 */ /* 0x000fe200078e0208 */
[----:B------:R-:W-:Y:S01]  /*1290*/  @P1 LEA R8, P4, R6, R24, 0x2 ;  /* 0x0000001806081211 */ /* 0x000fe200078810ff */
[----:B------:R-:W-:Y:S02]  /*12a0*/  @P0 IMAD.IADD R3, R3, 0x1, R11 ;  /* 0x0000000103030824 */ /* 0x000fe400078e020b */
[----:B------:R-:W-:-:S03]  /*12b0*/  @P1 IMAD.IADD R0, R7, 0x1, R9 ;  /* 0x0000000107001824 */ /* 0x000fc600078e0209 */
[----:B------:R-:W-:Y:S01]  /*12c0*/  @P0 LEA.HI.X R5, R2, R15, R3, 0x2, P3 ;  /* 0x0000000f02050211 */ /* 0x000fe200018f1403 */
[----:B------:R-:W-:Y:S01]  /*12d0*/  IMAD.MOV.U32 R3, RZ, RZ, 0x3f800000 ;  /* 0x3f800000ff037424 */ /* 0x000fe200078e00ff */
[----:B------:R-:W-:Y:S01]  /*12e0*/  @P1 LEA.HI.X R9, R6, R25, R0, 0x2, P4 ;  /* 0x0000001906091211 */ /* 0x000fe200020f1400 */
[----:B------:R-:W-:Y:S01]  /*12f0*/  IMAD.MOV.U32 R0, RZ, RZ, 0x3f800000 ;  /* 0x3f800000ff007424 */ /* 0x000fe200078e00ff */
[----:B------:R-:W2:Y:S03]  /*1300*/  LDC R2, c[0x0][0x288] ;  /* 0x0000a200ff027b82 */ /* 0x000ea60000000800 */
[----:B------:R-:W3:Y:S04]  /*1310*/  @P0 LDG.E R3, desc[UR46][R4.64] ;  /* 0x0000002e04030981 */ /* 0x000ee8000c1e1900 */
[----:B------:R4:W3:Y:S01]  /*1320*/  @P1 LDG.E R0, desc[UR46][R8.64] ;  /* 0x0000002e08001981 */ /* 0x0008e2000c1e1900 */
[----:B------:R-:W-:Y:S01]  /*1330*/  UISETP.NE.U32.AND UP0, UPT, UR4, URZ, UPT ;  /* 0x0000003f0400728c */ /* 0x000fe2000bf05070 */
[----:B------:R-:W5:Y:S01]  /*1340*/  @P2 LDC R6, c[0x0][0x42c] ;  /* 0x00010b00ff062b82 */ /* 0x000f620000000800 */
[----:B------:R-:W-:Y:S01]  /*1350*/  ULOP3.LUT UR4, URZ, UR41, URZ, 0x33, !UPT ;  /* 0x000000293f047292 */ /* 0x000fe2000f8e333f */
[----:B------:R-:W-:Y:S01]  /*1360*/  IMAD.U32 R28, RZ, RZ, UR43 ;  /* 0x0000002bff1c7e24 */ /* 0x000fe2000f8e00ff */
[----:B------:R-:W-:Y:S01]  /*1370*/  UISETP.NE.AND.EX UP0, UPT, UR5, URZ, UPT, UP0 ;  /* 0x0000003f0500728c */ /* 0x000fe2000bf05300 */
[----:B------:R-:W-:Y:S01]  /*1380*/  PLOP3.LUT P0, PT, PT, PT, PT, 0x80, 0x0 ;  /* 0x000000000000781c */ /* 0x000fe20003f0f070 */
[----:B------:R-:W-:Y:S01]  /*1390*/  UIADD3 UR4, UR4, UR6, URZ ;  /* 0x0000000604047290 */ /* 0x000fe2000fffe03f */
[----:B------:R-:W-:Y:S01]  /*13a0*/  IMAD.MOV.U32 R55, RZ, RZ, RZ ;  /* 0x000000ffff377224 */ /* 0x000fe200078e00ff */
[----:B------:R-:W-:Y:S01]  /*13b0*/  ULDC UR5, c[0x0][0x404] ;  /* 0x0001010000057ab9 */ /* 0x000fe20000000800 */
[----:B----4-:R-:W4:Y:S01]  /*13c0*/  @P2 LDC R9, c[0x0][0x430] ;  /* 0x00010c00ff092b82 */ /* 0x010f220000000800 */
[----:B------:R-:W-:Y:S01]  /*13d0*/  USEL UR5, UR5, 0x1, UP0 ;  /* 0x0000000105057887 */ /* 0x000fe20008000000 */
[----:B------:R-:W-:Y:S01]  /*13e0*/  CS2R R10, SRZ ;  /* 0x00000000000a7805 */ /* 0x000fe2000001ff00 */
[----:B------:R-:W-:Y:S01]  /*13f0*/  UIMAD UR42, UR4, 0xc0, URZ ;  /* 0x000000c0042a78a4 */ /* 0x000fe2000f8e023f */
[----:B------:R-:W-:-:S02]  /*1400*/  CS2R R12, SRZ ;  /* 0x00000000000c7805 */ /* 0x000fc4000001ff00 */
[----:B------:R-:W-:Y:S01]  /*1410*/  CS2R R14, SRZ ;  /* 0x00000000000e7805 */ /* 0x000fe2000001ff00 */
[----:B------:R-:W-:Y:S01]  /*1420*/  ULDC UR4, c[0x0][0x988] ;  /* 0x0002620000047ab9 */ /* 0x000fe20000000800 */
[----:B-1----:R-:W-:Y:S01]  /*1430*/  IMAD R41, R41, UR5, RZ ;  /* 0x0000000529297c24 */ /* 0x002fe2000f8e02ff */
[----:B------:R-:W-:Y:S02]  /*1440*/  CS2R R20, SRZ ;  /* 0x0000000000147805 */ /* 0x000fe4000001ff00 */
[----:B------:R-:W-:Y:S02]  /*1450*/  CS2R R24, SRZ ;  /* 0x0000000000187805 */ /* 0x000fe4000001ff00 */
[----:B------:R-:W-:Y:S02]  /*1460*/  CS2R R26, SRZ ;  /* 0x00000000001a7805 */ /* 0x000fe4000001ff00 */
[----:B------:R-:W-:Y:S02]  /*1470*/  CS2R R32, SRZ ;  /* 0x0000000000207805 */ /* 0x000fe4000001ff00 */
[C---:B--2---:R-:W-:Y:S01]  /*1480*/  IADD3 R4, R41.reuse, 0x15f, -R2 ;  /* 0x0000015f29047810 */ /* 0x044fe20007ffe802 */
[----:B------:R-:W-:Y:S01]  /*1490*/  VIADD R2, R41, 0x9f ;  /* 0x0000009f29027836 */ /* 0x000fe20000000000 */
[----:B------:R-:W-:-:S02]  /*14a0*/  CS2R R30, SRZ ;  /* 0x00000000001e7805 */ /* 0x000fc4000001ff00 */
[----:B------:R-:W-:Y:S01]  /*14b0*/  CS2R R56, SRZ ;  /* 0x0000000000387805 */ /* 0x000fe2000001ff00 */
[----:B-----5:R-:W-:Y:S01]  /*14c0*/  @P2 IMAD.HI.U32 R6, R6, UR43, RZ ;  /* 0x0000002b06062c27 */ /* 0x020fe2000f8e00ff */
[----:B------:R-:W-:Y:S02]  /*14d0*/  CS2R R36, SRZ ;  /* 0x0000000000247805 */ /* 0x000fe4000001ff00 */
[----:B------:R-:W-:Y:S02]  /*14e0*/  CS2R R58, SRZ ;  /* 0x00000000003a7805 */ /* 0x000fe4000001ff00 */
[----:B------:R-:W-:Y:S01]  /*14f0*/  CS2R R44, SRZ ;  /* 0x00000000002c7805 */ /* 0x000fe2000001ff00 */
[----:B------:R-:W-:Y:S02]  /*1500*/  VIADD R4, R4, UR42 ;  /* 0x0000002a04047c36 */ /* 0x000fe40008000000 */
[----:B------:R-:W-:Y:S01]  /*1510*/  IMAD.HI R2, R2, 0x66666667, RZ ;  /* 0x6666666702027827 */ /* 0x000fe200078e02ff */
[----:B----4-:R-:W-:-:S02]  /*1520*/  @P2 SHF.R.U32.HI R28, RZ, R9, R6 ;  /* 0x00000009ff1c2219 */ /* 0x010fc40000011606 */
[----:B------:R-:W-:Y:S01]  /*1530*/  CS2R R8, SRZ ;  /* 0x0000000000087805 */ /* 0x000fe2000001ff00 */
[----:B------:R-:W-:Y:S01]  /*1540*/  IMAD.HI R4, R4, 0x66666667, RZ ;  /* 0x6666666704047827 */ /* 0x000fe200078e02ff */
[----:B------:R-:W-:Y:S01]  /*1550*/  SHF.R.U32.HI R5, RZ, 0x1f, R2 ;  /* 0x0000001fff057819 */ /* 0x000fe20000011602 */
[----:B------:R1:W-:Y:S02]  /*1560*/  STL [R1], R28 ;  /* 0x0000001c01007387 */ /* 0x0003e40000100800 */
[----:B------:R-:W-:Y:S01]  /*1570*/  IMAD.MOV.U32 R60, RZ, RZ, RZ ;  /* 0x000000ffff3c7224 */ /* 0x000fe200078e00ff */
[----:B------:R-:W-:Y:S02]  /*1580*/  SHF.R.U32.HI R7, RZ, 0x1f, R4 ;  /* 0x0000001fff077819 */ /* 0x000fe40000011604 */
[----:B------:R-:W-:Y:S02]  /*1590*/  LEA.HI.SX32 R5, R2, R5, 0x1a ;  /* 0x0000000502057211 */ /* 0x000fe400078fd2ff */
[----:B------:R-:W-:-:S02]  /*15a0*/  LEA.HI.SX32 R40, R4, R7, 0x1a ;  /* 0x0000000704287211 */ /* 0x000fc400078fd2ff */
[----:B------:R-:W-:Y:S02]  /*15b0*/  CS2R R6, SRZ ;  /* 0x0000000000067805 */ /* 0x000fe4000001ff00 */
[----:B------:R-:W-:Y:S02]  /*15c0*/  VIMNMX R40, R5, R40, PT ;  /* 0x0000002805287248 */ /* 0x000fe40003fe0100 */
[----:B------:R-:W-:Y:S02]  /*15d0*/  CS2R R4, SRZ ;  /* 0x0000000000047805 */ /* 0x000fe4000001ff00 */
[----:B-1----:R-:W-:Y:S02]  /*15e0*/  CS2R R28, SRZ ;  /* 0x00000000001c7805 */ /* 0x002fe4000001ff00 */
[----:B------:R-:W-:Y:S01]  /*15f0*/  ISETP.GE.AND P1, PT, R40, 0x1, PT ;  /* 0x000000012800780c */ /* 0x000fe20003f26270 */
[----:B---3--:R-:W-:-:S04]  /*1600*/  FMUL.FTZ R0, R3, R0 ;  /* 0x0000000003007220 */ /* 0x008fc80000410000 */
[----:B------:R-:W-:-:S08]  /*1610*/  FMUL.FTZ R2, R0, UR4 ;  /* 0x0000000400027c20 */ /* 0x000fd00008410000 */
[----:B------:R-:W-:Y:S05]  /*1620*/  @!P1 BRA `(.L_x_1490) ;  /* 0x00000084007c9947 */ /* 0x000fea0003800000 */
[----:B------:R-:W1:Y:S02]  /*1630*/  S2R R34, SR_TID.X ;  /* 0x0000000000227919 */ /* 0x000e640000002100 */
[----:B-1----:R-:W-:-:S05]  /*1640*/  VIADD R35, R34, 0xffffff80 ;  /* 0xffffff8022237836 */ /* 0x002fca0000000000 */
[----:B------:R-:W-:-:S04]  /*1650*/  SHF.R.S32.HI R34, RZ, 0x1f, R35 ;  /* 0x0000001fff227819 */ /* 0x000fc80000011423 */
[----:B------:R-:W-:-:S04]  /*1660*/  LEA.HI R34, R34, R35, RZ, 0x7 ;  /* 0x0000002322227211 */ /* 0x000fc800078f38ff */
[----:B------:R-:W-:-:S05]  /*1670*/  SHF.R.S32.HI R34, RZ, 0x7, R34 ;  /* 0x00000007ff227819 */ /* 0x000fca0000011422 */
        /* <DEDUP_REMOVED lines=28> */
.L_x_1491:
[----:B------:R-:W2:Y:S01]  /*1840*/  LDL R20, [R1+0x4] ;  /* 0x0000040001147983 */ /* 0x000ea20000100800 */
[----:B------:R-:W-:Y:S02]  /*1850*/  ISETP.NE.AND P1, PT, R17, 0x3, PT ;  /* 0x000000031100780c */ /* 0x000fe40003f25270 */
[----:B--2---:R-:W-:-:S04]  /*1860*/  LEA.HI R0, R20, R20, RZ, 0x1 ;  /* 0x0000001414007211 */ /* 0x004fc800078f08ff */
[----:B------:R-:W-:-:S05]  /*1870*/  LOP3.LUT R0, R0, 0xfffffffe, RZ, 0xc0, !PT ;  /* 0xfffffffe00007812 */ /* 0x000fca00078ec0ff */
[----:B------:R-:W-:-:S05]  /*1880*/  IMAD.IADD R0, R20, 0x1, -R0 ;  /* 0x0000000114007824 */ /* 0x000fca00078e0a00 */
[----:B------:R-:W-:-:S04]  /*1890*/  SHF.L.U32 R0, R0, 0x1f, RZ ;  /* 0x0000001f00007819 */ /* 0x000fc800000006ff */
[----:B------:R-:W1:Y:S02]  /*18a0*/  SYNCS.PHASECHK.TRANS64.TRYWAIT P0, [UR40+0x13200], R0 ;  /* 0x01320000ff0075a7 */ /* 0x000e640008000168 */
[----:B-1----:R-:W-:Y:S05]  /*18b0*/  @!P0 BRA `(.L_x_1492) ;  /* 0x000000c000408947 */ /* 0x002fea0003800000 */
.L_x_1607:
[----:B------:R-:W-:Y:S05]  /*18c0*/  @!P1 BRA `(.L_x_1493) ;  /* 0x0000000000049947 */ /* 0x000fea0003800000 */
[----:B------:R-:W-:Y:S01]  /*18d0*/  BPT.TRAP 0x1 ;  /* 0x000000040000795c */ /* 0x000fe20000300000 */
.L_x_1493:
[----:B------:R-:W-:Y:S01]  /*18e0*/  IMAD.U32 R4, RZ, RZ, UR38 ;  /* 0x00000026ff047e24 */ /* 0x000fe2000f8e00ff */
[----:B-1----:R-:W-:-:S04]  /*18f0*/  SHF.L.U32 R3, R16, 0x1f, RZ ;  /* 0x0000001f10037819 */ /* 0x002fc800000006ff */
[----:B------:R-:W-:-:S04]  /*1900*/  LEA R4, R4, UR40, 0x3 ;  /* 0x0000002804047c11 */ /* 0x000fc8000f8e18ff */
[----:B------:R1:W2:Y:S01]  /*1910*/  SYNCS.PHASECHK.TRANS64.TRYWAIT P0, [R4+URZ+0x13230], R3 ;  /* 0x01323003040075a7 */ /* 0x0002a2000800017f */
[----:B------:R-:W-:Y:S05]  /*1920*/  @!P1 BRA `(.L_x_1494) ;  /* 0x0000000000049947 */ /* 0x000fea0003800000 */
[----:B------:R-:W-:Y:S01]  /*1930*/  BPT.TRAP 0x1 ;  /* 0x000000040000795c */ /* 0x000fe20000300000 */
.L_x_1494:
[----:B--2---:R-:W-:Y:S05]  /*1940*/  @P0 BRA `(.L_x_1495) ;  /* 0x0000000000080947 */ /* 0x004fea0003800000 */
[----:B------:R-:W2:Y:S02]  /*1950*/  SYNCS.PHASECHK.TRANS64.TRYWAIT P0, [R4+URZ+0x13230], R3 ;  /* 0x01323003040075a7 */ /* 0x000ea4000800017f */
[----:B--2---:R-:W-:Y:S05]  /*1960*/  @!P0 BRA `(.L_x_1496) ;  /* 0x000000c0002c8947 */ /* 0x004fea0003800000 */
.L_x_1495:
[----:B------:R-:W3:Y:S01]  /*1970*/  S2R R0, SR_TID.X ;  /* 0x0000000000007919 */ /* 0x000ee20000002100 */
[----:B------:R-:W-:Y:S01]  /*1980*/  UIADD3 UR4, UR40, 0xe000, URZ ;  /* 0x0000e00028047890 */ /* 0x000fe2000fffe03f */
[----:B------:R-:W-:-:S03]  /*1990*/  IMAD.MOV.U32 R55, RZ, RZ, RZ ;  /* 0x000000ffff377224 */ /* 0x000fc600078e00ff */
[----:B------:R-:W-:-:S04]  /*19a0*/  USHF.R.U32.HI UR4, URZ, 0x4, UR4 ;  /* 0x000000043f047899 */ /* 0x000fc80008011604 */
[----:B------:R-:W-:-:S06]  /*19b0*/  ULOP3.LUT UR4, UR4, 0x3fff, URZ, 0xc0, !UPT ;  /* 0x00003fff04047892 */ /* 0x000fcc000f8ec03f */
[----:B------:R-:W-:Y:S01]  /*19c0*/  IMAD.U32 R6, RZ, RZ, UR4 ;  /* 0x00000004ff067e24 */ /* 0x000fe2000f8e00ff */
[----:B------:R-:W-:Y:S05]  /*19d0*/  WARPSYNC.ALL ;  /* 0x0000000000007948 */ /* 0x000fea0003800000 */
[----:B------:R-:W-:Y:S02]  /*19e0*/  LOP3.LUT R6, R6, 0x10000, RZ, 0xfc, !PT ;  /* 0x0001000006067812 */ /* 0x000fe400078efcff */
[----:B---3--:R-:W-:Y:S02]  /*19f0*/  LOP3.LUT P0, RZ, R0, 0x7f, RZ, 0xc0, !PT ;  /* 0x0000007f00ff7812 */ /* 0x008fe4000780c0ff */
[----:B------:R-:W-:Y:S01]  /*1a00*/  R2UR UR4, R6 ;  /* 0x00000000060472ca */ /* 0x000fe200000e0000 */
[----:B------:R-:W-:Y:S01]  /*1a10*/  ULOP3.LUT UR45, UR45, 0x10000, URZ, 0xfc, !UPT ;  /* 0x000100002d2d7892 */ /* 0x000fe2000f8efc3f */
[----:B------:R-:W-:Y:S01]  /*1a20*/  WARPGROUP.ARRIVE ;  /* 0x00000000000079c5 */ /* 0x000fe20000000000 */
[----:B------:R-:W-:Y:S01]  /*1a30*/  UMOV UR13, 0x80000020 ;  /* 0x80000020000d7882 */ /* 0x000fe20000000000 */
[----:B------:R-:W-:Y:S01]  /*1a40*/  UMOV UR15, 0x80000020 ;  /* 0x80000020000f7882 */ /* 0x000fe20000000000 */
[----:B------:R-:W-:Y:S01]  /*1a50*/  UIADD3 UR8, UR45, 0x2, URZ ;  /* 0x000000022d087890 */ /* 0x000fe2000fffe03f */
[----:B------:R-:W3:Y:S01]  /*1a60*/  LDC R8, c[0x0][0x288] ;  /* 0x0000a200ff087b82 */ /* 0x000ee20000000800 */
[----:B------:R-:W-:Y:S01]  /*1a70*/  UMOV UR9, 0x80000020 ;  /* 0x8000002000097882 */ /* 0x000fe20000000000 */
[----:B------:R-:W-:Y:S01]  /*1a80*/  UMOV UR12, UR45 ;  /* 0x0000002d000c7c82 */ /* 0x000fe20008000000 */
[----:B------:R-:W-:Y:S01]  /*1a90*/  UMOV UR11, 0x80000020 ;  /* 0x80000020000b7882 */ /* 0x000fe20000000000 */
[----:B-12---:R-:W-:-:S02]  /*1aa0*/  IMAD R3, R40, -0xa0, R41 ;  /* 0xffffff6028037824 */ /* 0x006fc400078e0229 */
[----:B------:R-:W-:Y:S01]  /*1ab0*/  VIADD R121, R19, UR42 ;  /* 0x0000002a13797c36 */ /* 0x000fe20008000000 */
[----:B------:R-:W-:Y:S01]  /*1ac0*/  UIMAD UR4, UR38, 0x280, UR4 ;  /* 0x00000280260478a4 */ /* 0x000fe2000f8e0204 */
[----:B------:R-:W-:-:S03]  /*1ad0*/  @!P0 VIADD R4, R4, 0x13240 ;  /* 0x0001324004048836 */ /* 0x000fc60000000000 */
[----:B------:R-:W-:Y:S02]  /*1ae0*/  UIADD3 UR5, UR4, 0x180, URZ ;  /* 0x0000018004057890 */ /* 0x000fe4000fffe03f */
[----:B------:R-:W-:Y:S01]  /*1af0*/  UIADD3 UR6, UR4, 0x200, URZ ;  /* 0x0000020004067890 */ /* 0x000fe2000fffe03f */
[----:B------:R-:W-:Y:S01]  /*1b00*/  @!P0 PRMT R4, RZ, 0x654, R4 ;  /* 0x00000654ff048816 */ /* 0x000fe20000000004 */
[----:B------:R-:W-:Y:S01]  /*1b10*/  UMOV UR14, UR4 ;  /* 0x00000004000e7c82 */ /* 0x000fe20008000000 */
[----:B------:R-:W-:Y:S01]  /*1b20*/  UIADD3 UR10, UR4, 0x2, URZ ;  /* 0x00000002040a7890 */ /* 0x000fe2000fffe03f */
[----:B------:R-:W-:Y:S01]  /*1b30*/  QGMMA.64x32x32.F32.E4M3.E4M3 R104, gdesc[UR12], RZ, !UPT, gsb0 ;  /* 0x006000000c6879f3 */ /* 0x000fe2000c0008ff */
[----:B------:R-:W-:Y:S01]  /*1b40*/  UIADD3 UR14, UR4, 0x80, URZ ;  /* 0x00000080040e7890 */ /* 0x000fe2000fffe03f */
[----:B------:R-:W-:Y:S01]  /*1b50*/  UMOV UR15, 0x80000020 ;  /* 0x80000020000f7882 */ /* 0x000fe20000000000 */
[C---:B---3--:R-:W-:Y:S01]  /*1b60*/  IADD3 R5, -R8.reuse, 0xa1, R3 ;  /* 0x000000a108057810 */ /* 0x048fe20007ffe103 */
[----:B------:R-:W-:Y:S01]  /*1b70*/  VIADD R3, R3, 0xa0 ;  /* 0x000000a003037836 */ /* 0x000fe20000000000 */
[----:B------:R-:W-:-:S03]  /*1b80*/  IADD3 R41, -R8, UR42, R41 ;  /* 0x0000002a08297c10 */ /* 0x000fc6000fffe129 */
[C---:B------:R-:W-:Y:S02]  /*1b90*/  IMAD R12, R18.reuse, -0x2, R5 ;  /* 0xfffffffe120c7824 */ /* 0x040fe400078e0205 */
[----:B------:R-:W-:-:S03]  /*1ba0*/  IMAD R20, R18, -0x2, R3 ;  /* 0xfffffffe12147824 */ /* 0x000fc600078e0203 */
[----:B------:R-:W-:-:S04]  /*1bb0*/  IADD3 R3, R12, 0x8, R121 ;  /* 0x000000080c037810 */ /* 0x000fc80007ffe079 */
[----:B------:R-:W-:-:S04]  /*1bc0*/  VIMNMX R0, R20, R3, PT ;  /* 0x0000000314007248 */ /* 0x000fc80003fe0100 */
[C---:B------:R-:W-:Y:S02]  /*1bd0*/  ISETP.GT.AND P2, PT, R0.reuse, RZ, PT ;  /* 0x000000ff0000720c */ /* 0x040fe40003f44270 */
        /* <DEDUP_REMOVED lines=29> */
[----:B------:R-:W-:Y:S01]  /*1db0*/  ISETP.GT.AND P2, PT, R0, 0x9, PT ;  /* 0x000000090000780c */ /* 0x000fe20003f44270 */
[----:B------:R-:W-:Y:S01]  /*1dc0*/  QGMMA.64x32x32.F32.E4M3.E4M3 R88, gdesc[UR8], R88, gsb0 ;  /* 0x00600000085879f3 */ /* 0x000fe20008000858 */
[----:B------:R-:W-:Y:S01]  /*1dd0*/  UIADD3 UR10, UR4, 0x102, URZ ;  /* 0x00000102040a7890 */ /* 0x000fe2000fffe03f */
[----:B------:R-:W-:Y:S01]  /*1de0*/  FSEL R110, R110, -INF , P4 ;  /* 0xff8000006e6e7808 */ /* 0x000fe20002000000 */
[----:B------:R-:W-:Y:S01]  /*1df0*/  UMOV UR11, 0x80000020 ;  /* 0x80000020000b7882 */ /* 0x000fe20000000000 */
[----:B------:R-:W-:-:S02]  /*1e00*/  FMNMX.FTZ R3, R106, R10, !PT ;  /* 0x0000000a6a037209 */ /* 0x000fc40007810000 */
[----:B------:R-:W-:Y:S02]  /*1e10*/  ISETP.GT.AND P3, PT, R0, 0x10, PT ;  /* 0x000000100000780c */ /* 0x000fe40003f64270 */
[----:B------:R-:W-:Y:S02]  /*1e20*/  FSEL R50, R111, -INF , P2 ;  /* 0xff8000006f327808 */ /* 0x000fe40001000000 */
[----:B------:R-:W-:Y:S02]  /*1e30*/  FMNMX.FTZ R3, R110, R3, !PT ;  /* 0x000000036e037209 */ /* 0x000fe40007810000 */
[----:B------:R-:W-:Y:S02]  /*1e40*/  ISETP.GT.AND P2, PT, R0, 0x11, PT ;  /* 0x000000110000780c */ /* 0x000fe40003f44270 */
[----:B------:R-:W-:Y:S02]  /*1e50*/  FSEL R114, R114, -INF , P3 ;  /* 0xff80000072727808 */ /* 0x000fe40001800000 */
        /* <DEDUP_REMOVED lines=11> */
[----:B------:R-:W-:Y:S01]  /*1f10*/  FMNMX.FTZ R3, R119, R14, !PT ;  /* 0x0000000e77037209 */ /* 0x000fe20007810000 */
[----:B------:R-:W-:Y:S02]  /*1f20*/  WARPGROUP.DEPBAR.LE gsb0, 0x0 ;  /* 0x00008000000079c5 */ /* 0x000fe40000010000 */
[----:B------:R-:W-:Y:S01]  /*1f30*/  WARPGROUP.ARRIVE ;  /* 0x00000000000079c5 */ /* 0x000fe20000000000 */
[----:B------:R-:W-:-:S02]  /*1f40*/  FSEL R90, R90, -INF , P3 ;  /* 0xff8000005a5a7808 */ /* 0x000fc40001800000 */
[----:B------:R-:W-:Y:S02]  /*1f50*/  ISETP.GT.AND P3, PT, R0, 0x28, PT ;  /* 0x000000280000780c */ /* 0x000fe40003f64270 */
[----:B------:R-:W-:Y:S01]  /*1f60*/  FSEL R48, R91, -INF , P2 ;  /* 0xff8000005b307808 */ /* 0x000fe20001000000 */
[----:B------:R-:W-:Y:S01]  /*1f70*/  QGMMA.64x32x32.F32.E4M3.E4M3 R72, gdesc[UR8], R72, gsb0 ;  /* 0x00600000084879f3 */ /* 0x000fe20008000848 */
[----:B------:R-:W-:Y:S01]  /*1f80*/  UIADD3 UR10, UR4, 0x182, URZ ;  /* 0x00000182040a7890 */ /* 0x000fe2000fffe03f */
[----:B------:R-:W-:Y:S01]  /*1f90*/  FMNMX.FTZ R3, R90, R3, !PT ;  /* 0x000000035a037209 */ /* 0x000fe20007810000 */
[----:B------:R-:W-:Y:S01]  /*1fa0*/  UMOV UR11, 0x80000020 ;  /* 0x80000020000b7882 */ /* 0x000fe20000000000 */
        /* <DEDUP_REMOVED lines=32> */
[C---:B------:R-:W-:Y:S02]  /*21b0*/  ISETP.GT.AND P3, PT, R0.reuse, 0x50, PT ;  /* 0x000000500000780c */ /* 0x040fe40003f64270 */
[----:B------:R-:W-:Y:S02]  /*21c0*/  FSEL R79, R79, -INF , P2 ;  /* 0xff8000004f4f7808 */ /* 0x000fe40001000000 */
[----:B------:R-:W-:Y:S02]  /*21d0*/  FMNMX.FTZ R14, R3, R14, !PT ;  /* 0x0000000e030e7209 */ /* 0x000fe40007810000 */
[----:B------:R-:W-:Y:S02]  /*21e0*/  ISETP.GT.AND P2, PT, R0, 0x51, PT ;  /* 0x000000510000780c */ /* 0x000fe40003f44270 */
[----:B------:R-:W-:Y:S01]  /*21f0*/  FSEL R5, R82, -INF , P3 ;  /* 0xff80000052057808 */ /* 0x000fe20001800000 */
[----:B------:R-:W-:Y:S01]  /*2200*/  IMAD.HI R82, R41, 0x66666667, RZ ;  /* 0x6666666729527827 */ /* 0x000fe200078e02ff */
[----:B------:R-:W-:-:S02]  /*2210*/  FMNMX.FTZ R14, R79, R14, !PT ;  /* 0x0000000e4f0e7209 */ /* 0x000fc40007810000 */
[C---:B------:R-:W-:Y:S02]  /*2220*/  ISETP.GT.AND P3, PT, R0.reuse, 0x58, PT ;  /* 0x000000580000780c */ /* 0x040fe40003f64270 */
[----:B------:R-:W-:Y:S02]  /*2230*/  FSEL R83, R83, -INF , P2 ;  /* 0xff80000053537808 */ /* 0x000fe40001000000 */
[----:B------:R-:W-:Y:S02]  /*2240*/  FMNMX.FTZ R14, R5, R14, !PT ;  /* 0x0000000e050e7209 */ /* 0x000fe40007810000 */
[----:B------:R-:W-:Y:S02]  /*2250*/  ISETP.GT.AND P2, PT, R0, 0x59, PT ;  /* 0x000000590000780c */ /* 0x000fe40003f44270 */
[----:B------:R-:W-:Y:S02]  /*2260*/  FSEL R7, R86, -INF , P3 ;  /* 0xff80000056077808 */ /* 0x000fe40001800000 */
[----:B------:R-:W-:-:S02]  /*2270*/  FMNMX.FTZ R14, R83, R14, !PT ;  /* 0x0000000e530e7209 */ /* 0x000fc40007810000 */
[C---:B------:R-:W-:Y:S02]  /*2280*/  ISETP.GT.AND P3, PT, R0.reuse, 0x60, PT ;  /* 0x000000600000780c */ /* 0x040fe40003f64270 */
[----:B------:R-:W-:Y:S02]  /*2290*/  FSEL R87, R87, -INF , P2 ;  /* 0xff80000057577808 */ /* 0x000fe40001000000 */
[----:B------:R-:W-:Y:S02]  /*22a0*/  FMNMX.FTZ R14, R7, R14, !PT ;  /* 0x0000000e070e7209 */ /* 0x000fe40007810000 */
[----:B------:R-:W-:Y:S02]  /*22b0*/  ISETP.GT.AND P2, PT, R0, 0x61, PT ;  /* 0x000000610000780c */ /* 0x000fe40003f44270 */
[----:B------:R-:W-:Y:S01]  /*22c0*/  FMNMX.FTZ R14, R87, R14, !PT ;  /* 0x0000000e570e7209 */ /* 0x000fe20007810000 */
[----:B------:R-:W-:Y:S02]  /*22d0*/  WARPGROUP.DEPBAR.LE gsb0, 0x0 ;  /* 0x00008000000079c5 */ /* 0x000fe40000010000 */
[----:B------:R-:W-:Y:S01]  /*22e0*/  WARPGROUP.ARRIVE ;  /* 0x00000000000079c5 */ /* 0x000fe20000000000 */
[----:B------:R-:W-:-:S02]  /*22f0*/  FSEL R9, R58, -INF , P3 ;  /* 0xff8000003a097808 */ /* 0x000fc40001800000 */
[C---:B------:R-:W-:Y:S02]  /*2300*/  ISETP.GT.AND P3, PT, R0.reuse, 0x68, PT ;  /* 0x000000680000780c */ /* 0x040fe40003f64270 */
[----:B------:R-:W-:Y:S01]  /*2310*/  FSEL R59, R59, -INF , P2 ;  /* 0xff8000003b3b7808 */ /* 0x000fe20001000000 */
[----:B------:R-:W-:Y:S01]  /*2320*/  QGMMA.64x32x32.F32.E4M3.E4M3 R24, gdesc[UR8], R24, gsb0 ;  /* 0x00600000081879f3 */ /* 0x000fe20008000818 */
        /* <DEDUP_REMOVED lines=22> */
[----:B------:R-:W-:Y:S01]  /*2490*/  FSEL R21, R26, -INF , P3 ;  /* 0xff8000001a157808 */ /* 0x000fe20001800000 */
[----:B------:R1:W-:Y:S01]  /*24a0*/  @!P0 SYNCS.ARRIVE.TRANS64.RED.A1T0 RZ, [R4+URZ], RZ ;  /* 0x000000ff04ff89a7 */ /* 0x0003e2000810043f */
[----:B------:R-:W-:-:S02]  /*24b0*/  ISETP.GT.AND P3, PT, R0, 0x88, PT ;  /* 0x000000880000780c */ /* 0x000fc40003f64270 */
[----:B------:R-:W-:Y:S02]  /*24c0*/  FSEL R27, R27, -INF , P2 ;  /* 0xff8000001b1b7808 */ /* 0x000fe40001000000 */
[----:B------:R-:W-:Y:S02]  /*24d0*/  FMNMX.FTZ R14, R21, R14, !PT ;  /* 0x0000000e150e7209 */ /* 0x000fe40007810000 */
[----:B------:R-:W-:Y:S02]  /*24e0*/  ISETP.GT.AND P2, PT, R0, 0x89, PT ;  /* 0x000000890000780c */ /* 0x000fe40003f44270 */
[----:B------:R-:W-:Y:S02]  /*24f0*/  FSEL R43, R30, -INF , P3 ;  /* 0xff8000001e2b7808 */ /* 0x000fe40001800000 */
[----:B------:R-:W-:Y:S02]  /*2500*/  FMNMX.FTZ R14, R27, R14, !PT ;  /* 0x0000000e1b0e7209 */ /* 0x000fe40007810000 */
        /* <DEDUP_REMOVED lines=12> */
[----:B------:R-:W-:-:S02]  /*25d0*/  FSEL R26, R39, -INF , P2 ;  /* 0xff800000271a7808 */ /* 0x000fc40001000000 */
[----:B------:R-:W-:-:S04]  /*25e0*/  FMNMX.FTZ R39, R35, R14, !PT ;  /* 0x0000000e23277209 */ /* 0x000fc80007810000 */
[----:B------:R-:W-:-:S05]  /*25f0*/  FMNMX.FTZ R39, R26, R39, !PT ;  /* 0x000000271a277209 */ /* 0x000fca0007810000 */
[----:B------:R-:W2:Y:S02]  /*2600*/  SHFL.BFLY PT, R0, R39, 0x2, 0x1f ;  /* 0x0c401f0027007f89 */ /* 0x000ea400000e0000 */
[----:B--2---:R-:W-:-:S05]  /*2610*/  FMNMX.FTZ R30, R39, R0, !PT ;  /* 0x00000000271e7209 */ /* 0x004fca0007810000 */
[----:B------:R-:W2:Y:S02]  /*2620*/  SHFL.BFLY PT, R49, R30, 0x1, 0x1f ;  /* 0x0c201f001e317f89 */ /* 0x000ea400000e0000 */
[----:B--2---:R-:W-:Y:S02]  /*2630*/  FMNMX.FTZ R0, R30, R49, !PT ;  /* 0x000000311e007209 */ /* 0x004fe40007810000 */
[----:B------:R-:W-:Y:S02]  /*2640*/  VIADDMNMX R30, R121, R12, R20, PT ;  /* 0x0000000c791e7246 */ /* 0x000fe40003800114 */
[----:B------:R-:W-:Y:S01]  /*2650*/  FSETP.NEU.FTZ.AND P2, PT, R0, -INF , PT ;  /* 0xff8000000000780b */ /* 0x000fe20003f5d000 */
[----:B------:R-:W-:-:S01]  /*2660*/  FFMA.FTZ R53, R2, R0, -8 ;  /* 0xc100000002357423 */ /* 0x000fc20000010000 */
[C---:B------:R-:W-:Y:S02]  /*2670*/  ISETP.GT.AND P3, PT, R30.reuse, 0x1, PT ;  /* 0x000000011e00780c */ /* 0x040fe40003f64270 */
[----:B------:R-:W-:-:S02]  /*2680*/  ISETP.GT.AND P4, PT, R30, 0x8, PT ;  /* 0x000000081e00780c */ /* 0x000fc40003f84270 */
[----:B------:R-:W-:Y:S02]  /*2690*/  FSEL R53, R53, RZ, P2 ;  /* 0x000000ff35357208 */ /* 0x000fe40001000000 */
[----:B------:R-:W-:Y:S02]  /*26a0*/  ISETP.GT.AND P2, PT, R30, RZ, PT ;  /* 0x000000ff1e00720c */ /* 0x000fe40003f44270 */
[----:B------:R-:W-:Y:S01]  /*26b0*/  FSEL R105, R105, -INF , P3 ;  /* 0xff80000069697808 */ /* 0x000fe20001800000 */
[----:B------:R-:W-:-:S01]  /*26c0*/  FFMA.FTZ R111, R2, R48, -R53 ;  /* 0x00000030026f7223 */ /* 0x000fc20000010835 */
[----:B------:R-:W-:Y:S01]  /*26d0*/  FSEL R91, R104, -INF , P2 ;  /* 0xff800000685b7808 */ /* 0x000fe20001000000 */
[----:B------:R-:W-:-:S01]  /*26e0*/  FFMA.FTZ R99, R2, R119, -R53 ;  /* 0x0000007702637223 */ /* 0x000fc20000010835 */
[----:B------:R-:W-:Y:S01]  /*26f0*/  ISETP.GT.AND P2, PT, R30, 0x9, PT ;  /* 0x000000091e00780c */ /* 0x000fe20003f44270 */
[----:B------:R-:W-:-:S01]  /*2700*/  FFMA.FTZ R51, R2, R50, -R53 ;  /* 0x0000003202337223 */ /* 0x000fc20000010835 */
[----:B------:R-:W-:Y:S01]  /*2710*/  FSEL R95, R108, -INF , P4 ;  /* 0xff8000006c5f7808 */ /* 0x000fe20002000000 */
[----:B------:R-:W-:-:S01]  /*2720*/  FFMA.FTZ R50, R2, R42, -R53 ;  /* 0x0000002a02327223 */ /* 0x000fc20000010835 */
[----:B------:R-:W-:Y:S01]  /*2730*/  FMNMX.FTZ R34, R91, R105, !PT ;  /* 0x000000695b227209 */ /* 0x000fe20007810000 */
[----:B------:R-:W-:-:S01]  /*2740*/  FFMA.FTZ R52, R2, R52, -R53 ;  /* 0x0000003402347223 */ /* 0x000fc20000010835 */
[----:B------:R-:W-:Y:S01]  /*2750*/  ISETP.GT.AND P3, PT, R30, 0x10, PT ;  /* 0x000000101e00780c */ /* 0x000fe20003f64270 */
[----:B------:R-:W-:-:S01]  /*2760*/  FFMA.FTZ R3, R2, R3, -R53 ;  /* 0x0000000302037223 */ /* 0x000fc20000010835 */
[----:B------:R-:W-:Y:S01]  /*2770*/  FSEL R109, R109, -INF , P2 ;  /* 0xff8000006d6d7808 */ /* 0x000fe20001000000 */
[----:B------:R-:W-:Y:S01]  /*2780*/  MUFU.EX2 R12, R52 ;  /* 0x00000034000c7308 */ /* 0x000fe20000000800 */
[----:B------:R-:W-:Y:S01]  /*2790*/  FMNMX.FTZ R34, R95, R34, !PT ;  /* 0x000000225f227209 */ /* 0x000fe20007810000 */
[--C-:B------:R-:W-:Y:S01]  /*27a0*/  FFMA.FTZ R49, R2, R106, -R53.reuse ;  /* 0x0000006a02317223 */ /* 0x100fe20000010835 */
[----:B------:R-:W-:Y:S01]  /*27b0*/  ISETP.GT.AND P2, PT, R30, 0x11, PT ;  /* 0x000000111e00780c */ /* 0x000fe20003f44270 */
[--C-:B------:R-:W-:Y:S01]  /*27c0*/  FFMA.FTZ R14, R2, R10, -R53.reuse ;  /* 0x0000000a020e7223 */ /* 0x100fe20000010835 */
[----:B------:R-:W-:Y:S01]  /*27d0*/  FSEL R103, R112, -INF , P3 ;  /* 0xff80000070677808 */ /* 0x000fe20001800000 */
[C-C-:B------:R-:W-:Y:S01]  /*27e0*/  FFMA.FTZ R47, R2.reuse, R47, -R53.reuse ;  /* 0x0000002f022f7223 */ /* 0x140fe20000010835 */
[----:B------:R-:W-:Y:S01]  /*27f0*/  FMNMX.FTZ R38, R109, R34, !PT ;  /* 0x000000226d267209 */ /* 0x000fe20007810000 */
[--C-:B------:R-:W-:Y:S01]  /*2800*/  FFMA.FTZ R10, R2, R110, -R53.reuse ;  /* 0x0000006e020a7223 */ /* 0x100fe20000010835 */
[----:B------:R-:W-:Y:S01]  /*2810*/  ISETP.GT.AND P3, PT, R30, 0x18, PT ;  /* 0x000000181e00780c */ /* 0x000fe20003f64270 */
[----:B------:R-:W-:Y:S01]  /*2820*/  MUFU.EX2 R49, R49 ;  /* 0x0000003100317308 */ /* 0x000fe20000000800 */
[----:B------:R-:W-:Y:S01]  /*2830*/  FSEL R113, R113, -INF , P2 ;  /* 0xff80000071717808 */ /* 0x000fe20001000000 */
[C-C-:B------:R-:W-:Y:S01]  /*2840*/  FFMA.FTZ R54, R2.reuse, R31, -R53.reuse ;  /* 0x0000001f02367223 */ /* 0x140fe20000010835 */
[----:B------:R-:W-:Y:S01]  /*2850*/  FMNMX.FTZ R38, R103, R38, !PT ;  /* 0x0000002667267209 */ /* 0x000fe20007810000 */
[--C-:B------:R-:W-:Y:S01]  /*2860*/  FFMA.FTZ R39, R2, R114, -R53.reuse ;  /* 0x0000007202277223 */ /* 0x100fe20000010835 */
[----:B------:R-:W-:Y:S01]  /*2870*/  ISETP.GT.AND P2, PT, R30, 0x19, PT ;  /* 0x000000191e00780c */ /* 0x000fe20003f44270 */
[--C-:B------:R-:W-:Y:S01]  /*2880*/  FFMA.FTZ R31, R2, R45, -R53.reuse ;  /* 0x0000002d021f7223 */ /* 0x100fe20000010835 */
[----:B------:R-:W-:Y:S01]  /*2890*/  FSEL R107, R116, -INF , P3 ;  /* 0xff800000746b7808 */ /* 0x000fe20001800000 */
[----:B------:R-:W-:Y:S01]  /*28a0*/  MUFU.EX2 R14, R14 ;  /* 0x0000000e000e7308 */ /* 0x000fe20000000800 */
[----:B------:R-:W-:Y:S01]  /*28b0*/  FMNMX.FTZ R38, R113, R38, !PT ;  /* 0x0000002671267209 */ /* 0x000fe20007810000 */
[C-C-:B------:R-:W-:Y:S01]  /*28c0*/  FFMA.FTZ R20, R2.reuse, R118, -R53.reuse ;  /* 0x0000007602147223 */ /* 0x140fe20000010835 */
[----:B------:R-:W-:Y:S01]  /*28d0*/  FSEL R117, R117, -INF , P2 ;  /* 0xff80000075757808 */ /* 0x000fe20001000000 */
[--C-:B------:R-:W-:Y:S01]  /*28e0*/  FFMA.FTZ R90, R2, R90, -R53.reuse ;  /* 0x0000005a025a7223 */ /* 0x100fe20000010835 */
[----:B------:R-:W-:Y:S01]  /*28f0*/  ISETP.GT.AND P2, PT, R30, 0x20, PT ;  /* 0x000000201e00780c */ /* 0x000fe20003f44270 */
[--C-:B------:R-:W-:Y:S01]  /*2900*/  FFMA.FTZ R94, R2, R94, -R53.reuse ;  /* 0x0000005e025e7223 */ /* 0x100fe20000010835 */
[----:B------:R-:W-:Y:S01]  /*2910*/  FMNMX.FTZ R38, R107, R38, !PT ;  /* 0x000000266b267209 */ /* 0x000fe20007810000 */
[----:B------:R-:W-:Y:S01]  /*2920*/  MUFU.EX2 R10, R10 ;  /* 0x0000000a000a7308 */ /* 0x000fe20000000800 */
[----:B------:R-:W-:Y:S01]  /*2930*/  ISETP.GT.AND P3, PT, R30, 0x21, PT ;  /* 0x000000211e00780c */ /* 0x000fe20003f64270 */
[--C-:B------:R-:W-:Y:S01]  /*2940*/  FFMA.FTZ R42, R2, R98, -R53.reuse ;  /* 0x00000062022a7223 */ /* 0x100fe20000010835 */
[----:B------:R-:W-:Y:S01]  /*2950*/  FSEL R115, R88, -INF , P2 ;  /* 0xff80000058737808 */ /* 0x000fe20001000000 */
[C-C-:B------:R-:W-:Y:S01]  /*2960*/  FFMA.FTZ R75, R2.reuse, R75, -R53.reuse ;  /* 0x0000004b024b7223 */ /* 0x140fe20000010835 */
[----:B------:R-:W-:Y:S01]  /*2970*/  FMNMX.FTZ R48, R117, R38, !PT ;  /* 0x0000002675307209 */ /* 0x000fe20007810000 */
[--C-:B------:R-:W-:Y:S01]  /*2980*/  FFMA.FTZ R79, R2, R79, -R53.reuse ;  /* 0x0000004f024f7223 */ /* 0x100fe20000010835 */
[----:B------:R-:W-:Y:S01]  /*2990*/  ISETP.GT.AND P2, PT, R30, 0x28, PT ;  /* 0x000000281e00780c */ /* 0x000fe20003f44270 */
[----:B------:R-:W2:Y:S01]  /*29a0*/  MUFU.EX2 R51, R51 ;  /* 0x0000003300337308 */ /* 0x000ea20000000800 */
        /* <DEDUP_REMOVED lines=9> */
[--C-:B------:R-:W-:Y:S01]  /*2a40*/  FFMA.FTZ R11, R2, R11, -R53.reuse ;  /* 0x0000000b020b7223 */ /* 0x100fe20000010835 */
[----:B------:R-:W-:Y:S01]  /*2a50*/  ISETP.GT.AND P2, PT, R30, 0x30, PT ;  /* 0x000000301e00780c */ /* 0x000fe20003f44270 */
[C-C-:B------:R-:W-:Y:S01]  /*2a60*/  FFMA.FTZ R13, R2.reuse, R13, -R53.reuse ;  /* 0x0000000d020d7223 */ /* 0x140fe20000010835 */
[----:B------:R-:W-:Y:S01]  /*2a70*/  FSEL R121, R93, -INF , P3 ;  /* 0xff8000005d797808 */ /* 0x000fe20001800000 */
[--C-:B------:R-:W-:Y:S01]  /*2a80*/  FFMA.FTZ R15, R2, R15, -R53.reuse ;  /* 0x0000000f020f7223 */ /* 0x100fe20000010835 */
[----:B------:R-:W-:Y:S01]  /*2a90*/  FMNMX.FTZ R48, R119, R48, !PT ;  /* 0x0000003077307209 */ /* 0x000fe20007810000 */
[----:B------:R3:W-:Y:S01]  /*2aa0*/  MUFU.EX2 R93, R50 ;  /* 0x00000032005d7308 */ /* 0x0007e20000000800 */
        /* <DEDUP_REMOVED lines=9> */
[C-C-:B---3--:R-:W-:Y:S01]  /*2b40*/  FFMA.FTZ R50, R2.reuse, R46, -R53.reuse ;  /* 0x0000002e02327223 */ /* 0x148fe20000010835 */
[----:B------:R-:W-:Y:S01]  /*2b50*/  FMNMX.FTZ R48, R123, R48, !PT ;  /* 0x000000307b307209 */ /* 0x000fe20007810000 */
[----:B------:R-:W-:Y:S01]  /*2b60*/  FFMA.FTZ R46, R2, R102, -R53 ;  /* 0x00000066022e7223 */ /* 0x000fe20000010835 */
[----:B------:R-:W-:-:S02]  /*2b70*/  ISETP.GT.AND P3, PT, R30, 0x39, PT ;  /* 0x000000391e00780c */ /* 0x000fc40003f64270 */
[----:B------:R-:W-:Y:S01]  /*2b80*/  FSEL R125, R100, -INF , P2 ;  /* 0xff800000647d7808 */ /* 0x000fe20001000000 */
[----:B------:R-:W3:Y:S01]  /*2b90*/  MUFU.EX2 R99, R99 ;  /* 0x0000006300637308 */ /* 0x000ee20000000800 */
[----:B------:R-:W-:Y:S02]  /*2ba0*/  FMNMX.FTZ R48, R97, R48, !PT ;  /* 0x0000003061307209 */ /* 0x000fe40007810000 */
[----:B------:R-:W-:Y:S02]  /*2bb0*/  FSEL R127, R101, -INF , P3 ;  /* 0xff800000657f7808 */ /* 0x000fe40001800000 */
[C---:B------:R-:W-:Y:S02]  /*2bc0*/  ISETP.GT.AND P2, PT, R30.reuse, 0x40, PT ;  /* 0x000000401e00780c */ /* 0x040fe40003f44270 */
[----:B------:R-:W-:Y:S01]  /*2bd0*/  FMNMX.FTZ R48, R125, R48, !PT ;  /* 0x000000307d307209 */ /* 0x000fe20007810000 */
[----:B------:R4:W-:Y:S01]  /*2be0*/  MUFU.EX2 R101, R50 ;  /* 0x0000003200657308 */ /* 0x0009e20000000800 */
[----:B------:R-:W-:-:S02]  /*2bf0*/  ISETP.GT.AND P3, PT, R30, 0x41, PT ;  /* 0x000000411e00780c */ /* 0x000fc40003f64270 */
[----:B------:R-:W-:Y:S02]  /*2c00*/  FSEL R129, R72, -INF , P2 ;  /* 0xff80000048817808 */ /* 0x000fe40001000000 */
[----:B------:R-:W-:Y:S02]  /*2c10*/  FMNMX.FTZ R48, R127, R48, !PT ;  /* 0x000000307f307209 */ /* 0x000fe40007810000 */
[----:B------:R-:W-:Y:S01]  /*2c20*/  ISETP.GT.AND P2, PT, R30, 0x48, PT ;  /* 0x000000481e00780c */ /* 0x000fe20003f44270 */
[----:B------:R-:W-:Y:S01]  /*2c30*/  MUFU.EX2 R34, R90 ;  /* 0x0000005a00227308 */ /* 0x000fe20000000800 */
[----:B------:R-:W-:Y:S01]  /*2c40*/  FSEL R73, R73, -INF , P3 ;  /* 0xff80000049497808 */ /* 0x000fe20001800000 */
[C-C-:B----4-:R-:W-:Y:S01]  /*2c50*/  FFMA.FTZ R50, R2.reuse, R44, -R53.reuse ;  /* 0x0000002c02327223 */ /* 0x150fe20000010835 */
[----:B------:R-:W-:Y:S01]  /*2c60*/  FMNMX.FTZ R48, R129, R48, !PT ;  /* 0x0000003081307209 */ /* 0x000fe20007810000 */
[----:B------:R-:W-:Y:S01]  /*2c70*/  FFMA.FTZ R44, R2, R74, -R53 ;  /* 0x0000004a022c7223 */ /* 0x000fe20000010835 */
[----:B------:R-:W-:-:S02]  /*2c80*/  ISETP.GT.AND P3, PT, R30, 0x49, PT ;  /* 0x000000491e00780c */ /* 0x000fc40003f64270 */
[----:B------:R-:W-:Y:S01]  /*2c90*/  FSEL R131, R76, -INF , P2 ;  /* 0xff8000004c837808 */ /* 0x000fe20001000000 */
[----:B------:R-:W-:Y:S01]  /*2ca0*/  MUFU.EX2 R111, R111 ;  /* 0x0000006f006f7308 */ /* 0x000fe20000000800 */
[----:B------:R-:W-:Y:S02]  /*2cb0*/  FMNMX.FTZ R48, R73, R48, !PT ;  /* 0x0000003049307209 */ /* 0x000fe40007810000 */
[C---:B------:R-:W-:Y:S02]  /*2cc0*/  ISETP.GT.AND P2, PT, R30.reuse, 0x50, PT ;  /* 0x000000501e00780c */ /* 0x040fe40003f44270 */
[----:B------:R-:W-:Y:S02]  /*2cd0*/  FSEL R133, R77, -INF , P3 ;  /* 0xff8000004d857808 */ /* 0x000fe40001800000 */
[----:B------:R-:W-:Y:S01]  /*2ce0*/  FMNMX.FTZ R48, R131, R48, !PT ;  /* 0x0000003083307209 */ /* 0x000fe20007810000 */
[----:B------:R4:W-:Y:S01]  /*2cf0*/  MUFU.EX2 R77, R50 ;  /* 0x00000032004d7308 */ /* 0x0009e20000000800 */
[----:B------:R-:W-:-:S02]  /*2d00*/  ISETP.GT.AND P3, PT, R30, 0x51, PT ;  /* 0x000000511e00780c */ /* 0x000fc40003f64270 */
[----:B------:R-:W-:Y:S02]  /*2d10*/  FSEL R135, R80, -INF , P2 ;  /* 0xff80000050877808 */ /* 0x000fe40001000000 */
[----:B------:R-:W-:Y:S02]  /*2d20*/  FMNMX.FTZ R48, R133, R48, !PT ;  /* 0x0000003085307209 */ /* 0x000fe40007810000 */
[C---:B------:R-:W-:Y:S01]  /*2d30*/  ISETP.GT.AND P2, PT, R30.reuse, 0x58, PT ;  /* 0x000000581e00780c */ /* 0x040fe20003f44270 */
[----:B------:R-:W-:Y:S01]  /*2d40*/  MUFU.EX2 R38, R94 ;  /* 0x0000005e00267308 */ /* 0x000fe20000000800 */
[----:B------:R-:W-:Y:S02]  /*2d50*/  FSEL R81, R81, -INF , P3 ;  /* 0xff80000051517808 */ /* 0x000fe40001800000 */
[----:B------:R-:W-:Y:S02]  /*2d60*/  FMNMX.FTZ R48, R135, R48, !PT ;  /* 0x0000003087307209 */ /* 0x000fe40007810000 */
[----:B------:R-:W-:-:S02]  /*2d70*/  ISETP.GT.AND P3, PT, R30, 0x59, PT ;  /* 0x000000591e00780c */ /* 0x000fc40003f64270 */
[----:B------:R-:W-:Y:S01]  /*2d80*/  FSEL R137, R84, -INF , P2 ;  /* 0xff80000054897808 */ /* 0x000fe20001000000 */
[----:B------:R-:W-:Y:S01]  /*2d90*/  VIADD R84, R40, 0xfffffffe ;  /* 0xfffffffe28547836 */ /* 0x000fe20000000000 */
[----:B------:R-:W-:Y:S01]  /*2da0*/  FMNMX.FTZ R48, R81, R48, !PT ;  /* 0x0000003051307209 */ /* 0x000fe20007810000 */
[----:B------:R-:W-:Y:S01]  /*2db0*/  MUFU.EX2 R42, R42 ;  /* 0x0000002a002a7308 */ /* 0x000fe20000000800 */
[----:B------:R-:W-:Y:S02]  /*2dc0*/  FSEL R85, R85, -INF , P3 ;  /* 0xff80000055557808 */ /* 0x000fe40001800000 */
[C---:B------:R-:W-:Y:S02]  /*2dd0*/  ISETP.GT.AND P2, PT, R30.reuse, 0x60, PT ;  /* 0x000000601e00780c */ /* 0x040fe40003f44270 */
[----:B------:R-:W-:Y:S02]  /*2de0*/  FMNMX.FTZ R48, R137, R48, !PT ;  /* 0x0000003089307209 */ /* 0x000fe40007810000 */
[----:B------:R-:W-:Y:S01]  /*2df0*/  ISETP.GT.AND P3, PT, R30, 0x61, PT ;  /* 0x000000611e00780c */ /* 0x000fe20003f64270 */
[----:B------:R-:W-:Y:S01]  /*2e00*/  MUFU.EX2 R46, R46 ;  /* 0x0000002e002e7308 */ /* 0x000fe20000000800 */
[----:B------:R-:W-:-:S02]  /*2e10*/  FSEL R139, R56, -INF , P2 ;  /* 0xff800000388b7808 */ /* 0x000fc40001000000 */
[----:B----4-:R-:W-:Y:S02]  /*2e20*/  FMNMX.FTZ R50, R85, R48, !PT ;  /* 0x0000003055327209 */ /* 0x010fe40007810000 */
[C---:B------:R-:W-:Y:S02]  /*2e30*/  ISETP.GT.AND P2, PT, R30.reuse, 0x68, PT ;  /* 0x000000681e00780c */ /* 0x040fe40003f44270 */
[----:B------:R-:W-:Y:S01]  /*2e40*/  FSEL R57, R57, -INF , P3 ;  /* 0xff80000039397808 */ /* 0x000fe20001800000 */
[----:B------:R4:W-:Y:S01]  /*2e50*/  MUFU.EX2 R48, R3 ;  /* 0x0000000300307308 */ /* 0x0009e20000000800 */
[----:B------:R-:W-:Y:S02]  /*2e60*/  FMNMX.FTZ R50, R139, R50, !PT ;  /* 0x000000328b327209 */ /* 0x000fe40007810000 */
[----:B------:R-:W-:Y:S02]  /*2e70*/  ISETP.GT.AND P3, PT, R30, 0x69, PT ;  /* 0x000000691e00780c */ /* 0x000fe40003f64270 */
[----:B------:R-:W-:-:S02]  /*2e80*/  FSEL R141, R60, -INF , P2 ;  /* 0xff8000003c8d7808 */ /* 0x000fc40001000000 */
[----:B------:R-:W-:Y:S01]  /*2e90*/  FMNMX.FTZ R50, R57, R50, !PT ;  /* 0x0000003239327209 */ /* 0x000fe20007810000 */
[----:B------:R-:W-:Y:S01]  /*2ea0*/  MUFU.EX2 R44, R44 ;  /* 0x0000002c002c7308 */ /* 0x000fe20000000800 */
[----:B------:R-:W-:Y:S01]  /*2eb0*/  ISETP.GT.AND P2, PT, R30, 0x70, PT ;  /* 0x000000701e00780c */ /* 0x000fe20003f44270 */
[----:B----4-:R-:W-:Y:S01]  /*2ec0*/  FFMA.FTZ R3, R2, R83, -R53 ;  /* 0x0000005302037223 */ /* 0x010fe20000010835 */
[----:B------:R-:W-:Y:S02]  /*2ed0*/  FSEL R61, R61, -INF , P3 ;  /* 0xff8000003d3d7808 */ /* 0x000fe40001800000 */
[----:B------:R-:W-:Y:S02]  /*2ee0*/  FMNMX.FTZ R50, R141, R50, !PT ;  /* 0x000000328d327209 */ /* 0x000fe40007810000 */
[----:B------:R-:W-:Y:S01]  /*2ef0*/  ISETP.GT.AND P3, PT, R30, 0x71, PT ;  /* 0x000000711e00780c */ /* 0x000fe20003f64270 */
[----:B------:R-:W-:Y:S01]  /*2f00*/  MUFU.EX2 R75, R75 ;  /* 0x0000004b004b7308 */ /* 0x000fe20000000800 */
[----:B------:R-:W-:-:S02]  /*2f10*/  FSEL R143, R64, -INF , P2 ;  /* 0xff800000408f7808 */ /* 0x000fc40001000000 */
[----:B------:R-:W-:Y:S02]  /*2f20*/  FMNMX.FTZ R50, R61, R50, !PT ;  /* 0x000000323d327209 */ /* 0x000fe40007810000 */
[C---:B------:R-:W-:Y:S02]  /*2f30*/  ISETP.GT.AND P2, PT, R30.reuse, 0x78, PT ;  /* 0x000000781e00780c */ /* 0x040fe40003f44270 */
[----:B------:R-:W-:Y:S01]  /*2f40*/  FSEL R65, R65, -INF , P3 ;  /* 0xff80000041417808 */ /* 0x000fe20001800000 */
[----:B------:R-:W-:Y:S01]  /*2f50*/  MUFU.EX2 R79, R79 ;  /* 0x0000004f004f7308 */ /* 0x000fe20000000800 */
[----:B------:R-:W-:Y:S02]  /*2f60*/  FMNMX.FTZ R50, R143, R50, !PT ;  /* 0x000000328f327209 */ /* 0x000fe40007810000 */
[----:B------:R-:W-:Y:S02]  /*2f70*/  ISETP.GT.AND P3, PT, R30, 0x79, PT ;  /* 0x000000791e00780c */ /* 0x000fe40003f64270 */
[----:B------:R-:W-:-:S02]  /*2f80*/  FSEL R145, R68, -INF , P2 ;  /* 0xff80000044917808 */ /* 0x000fc40001000000 */
[----:B------:R-:W-:Y:S01]  /*2f90*/  FMNMX.FTZ R52, R65, R50, !PT ;  /* 0x0000003241347209 */ /* 0x000fe20007810000 */
[----:B------:R-:W-:Y:S01]  /*2fa0*/  MUFU.EX2 R5, R5 ;  /* 0x0000000500057308 */ /* 0x000fe20000000800 */
[----:B------:R-:W-:Y:S02]  /*2fb0*/  FSEL R69, R69, -INF , P3 ;  /* 0xff80000045457808 */ /* 0x000fe40001800000 */
[C---:B------:R-:W-:Y:S02]  /*2fc0*/  ISETP.GT.AND P2, PT, R30.reuse, 0x80, PT ;  /* 0x000000801e00780c */ /* 0x040fe40003f44270 */
[----:B------:R-:W-:Y:S02]  /*2fd0*/  FMNMX.FTZ R52, R145, R52, !PT ;  /* 0x0000003491347209 */ /* 0x000fe40007810000 */
[----:B------:R-:W-:Y:S01]  /*2fe0*/  ISETP.GT.AND P3, PT, R30, 0x81, PT ;  /* 0x000000811e00780c */ /* 0x000fe20003f64270 */
[----:B------:R4:W-:Y:S01]  /*2ff0*/  MUFU.EX2 R50, R3 ;  /* 0x0000000300327308 */ /* 0x0009e20000000800 */
[----:B------:R-:W-:Y:S01]  /*3000*/  FSEL R83, R24, -INF , P2 ;  /* 0xff80000018537808 */ /* 0x000fe20001000000 */
[----:B------:R-:W-:Y:S01]  /*3010*/  FFMA.FTZ R24, R2, R7, -R53 ;  /* 0x0000000702187223 */ /* 0x000fe20000010835 */
[----:B------:R-:W-:-:S02]  /*3020*/  FMNMX.FTZ R52, R69, R52, !PT ;  /* 0x0000003445347209 */ /* 0x000fc40007810000 */
[C---:B------:R-:W-:Y:S02]  /*3030*/  ISETP.GT.AND P2, PT, R30.reuse, 0x88, PT ;  /* 0x000000881e00780c */ /* 0x040fe40003f44270 */
[----:B------:R-:W-:Y:S01]  /*3040*/  FSEL R25, R25, -INF , P3 ;  /* 0xff80000019197808 */ /* 0x000fe20001800000 */
[----:B------:R-:W-:Y:S01]  /*3050*/  MUFU.EX2 R24, R24 ;  /* 0x0000001800187308 */ /* 0x000fe20000000800 */
[----:B------:R-:W-:Y:S02]  /*3060*/  FMNMX.FTZ R52, R83, R52, !PT ;  /* 0x0000003453347209 */ /* 0x000fe40007810000 */
[----:B------:R-:W-:Y:S02]  /*3070*/  ISETP.GT.AND P3, PT, R30, 0x89, PT ;  /* 0x000000891e00780c */ /* 0x000fe40003f64270 */
[----:B------:R-:W-:Y:S01]  /*3080*/  FSEL R147, R28, -INF , P2 ;  /* 0xff8000001c937808 */ /* 0x000fe20001000000 */
[----:B------:R-:W-:Y:S01]  /*3090*/  FFMA.FTZ R28, R2, R59, -R53 ;  /* 0x0000003b021c7223 */ /* 0x000fe20000010835 */
[----:B------:R-:W-:Y:S01]  /*30a0*/  FMNMX.FTZ R52, R25, R52, !PT ;  /* 0x0000003419347209 */ /* 0x000fe20007810000 */
[----:B------:R-:W-:Y:S01]  /*30b0*/  MUFU.EX2 R87, R87 ;  /* 0x0000005700577308 */ /* 0x000fe20000000800 */
[----:B------:R-:W-:-:S02]  /*30c0*/  ISETP.GT.AND P2, PT, R30, 0x90, PT ;  /* 0x000000901e00780c */ /* 0x000fc40003f44270 */
[----:B------:R-:W-:Y:S02]  /*30d0*/  FSEL R29, R29, -INF , P3 ;  /* 0xff8000001d1d7808 */ /* 0x000fe40001800000 */
[----:B------:R-:W-:Y:S02]  /*30e0*/  FMNMX.FTZ R52, R147, R52, !PT ;  /* 0x0000003493347209 */ /* 0x000fe40007810000 */
[----:B------:R-:W-:Y:S01]  /*30f0*/  ISETP.GT.AND P3, PT, R30, 0x91, PT ;  /* 0x000000911e00780c */ /* 0x000fe20003f64270 */
[----:B------:R-:W-:Y:S01]  /*3100*/  MUFU.EX2 R9, R9 ;  /* 0x0000000900097308 */ /* 0x000fe20000000800 */
[----:B------:R-:W-:Y:S01]  /*3110*/  FSEL R149, R32, -INF , P2 ;  /* 0xff80000020957808 */ /* 0x000fe20001000000 */
[----:B------:R-:W-:Y:S01]  /*3120*/  FFMA.FTZ R32, R2, R67, -R53 ;  /* 0x0000004302207223 */ /* 0x000fe20000010835 */
[----:B------:R-:W-:Y:S02]  /*3130*/  FMNMX.FTZ R52, R29, R52, !PT ;  /* 0x000000341d347209 */ /* 0x000fe40007810000 */
[----:B------:R-:W-:-:S02]  /*3140*/  ISETP.GT.AND P2, PT, R30, 0x98, PT ;  /* 0x000000981e00780c */ /* 0x000fc40003f44270 */
[----:B------:R-:W-:Y:S01]  /*3150*/  FSEL R151, R33, -INF , P3 ;  /* 0xff80000021977808 */ /* 0x000fe20001800000 */
[----:B------:R-:W-:Y:S01]  /*3160*/  MUFU.EX2 R28, R28 ;  /* 0x0000001c001c7308 */ /* 0x000fe20000000800 */
[----:B------:R-:W-:Y:S02]  /*3170*/  FMNMX.FTZ R52, R149, R52, !PT ;  /* 0x0000003495347209 */ /* 0x000fe40007810000 */
[----:B------:R-:W-:Y:S01]  /*3180*/  ISETP.GT.AND P3, PT, R30, 0x99, PT ;  /* 0x000000991e00780c */ /* 0x000fe20003f64270 */
[----:B------:R-:W-:-:S01]  /*3190*/  FFMA.FTZ R30, R2, R63, -R53 ;  /* 0x0000003f021e7223 */ /* 0x000fc20000010835 */
[----:B------:R-:W-:Y:S01]  /*31a0*/  FSEL R33, R36, -INF , P2 ;  /* 0xff80000024217808 */ /* 0x000fe20001000000 */
[----:B------:R-:W-:-:S01]  /*31b0*/  FFMA.FTZ R36, R2, R71, -R53 ;  /* 0x0000004702247223 */ /* 0x000fc20000010835 */
[----:B------:R-:W-:Y:S01]  /*31c0*/  FMNMX.FTZ R52, R151, R52, !PT ;  /* 0x0000003497347209 */ /* 0x000fe20007810000 */
[----:B------:R-:W-:Y:S01]  /*31d0*/  MUFU.EX2 R11, R11 ;  /* 0x0000000b000b7308 */ /* 0x000fe20000000800 */
[----:B------:R-:W-:-:S02]  /*31e0*/  FSEL R37, R37, -INF , P3 ;  /* 0xff80000025257808 */ /* 0x000fc40001800000 */
[----:B------:R-:W-:Y:S02]  /*31f0*/  FMNMX.FTZ R52, R33, R52, !PT ;  /* 0x0000003421347209 */ /* 0x000fe40007810000 */
[----:B------:R-:W-:Y:S02]  /*3200*/  R2UR UR26, R84 ;  /* 0x00000000541a72ca */ /* 0x000fe400000e0000 */
[----:B------:R-:W-:Y:S01]  /*3210*/  FMNMX.FTZ R52, R37, R52, !PT ;  /* 0x0000003425347209 */ /* 0x000fe20007810000 */
[----:B------:R-:W-:Y:S01]  /*3220*/  MUFU.EX2 R30, R30 ;  /* 0x0000001e001e7308 */ /* 0x000fe20000000800 */
[----:B--2---:R-:W-:Y:S02]  /*3230*/  F2FP.SATFINITE.E4M3.F32.PACK_AB_MERGE_C R153, R51, R10, RZ ;  /* 0x0000000a3399723e */ /* 0x004fe400048070ff */
[----:B---3--:R-:W-:Y:S01]  /*3240*/  F2FP.SATFINITE.E4M3.F32.PACK_AB_MERGE_C R155, R99, R20, RZ ;  /* 0x00000014639b723e */ /* 0x008fe200048070ff */
[----:B----4-:R-:W2:Y:S01]  /*3250*/  SHFL.BFLY PT, R3, R52, 0x2, 0x1f ;  /* 0x0c401f0034037f89 */ /* 0x010ea200000e0000 */
[----:B------:R-:W-:-:S02]  /*3260*/  F2FP.SATFINITE.E4M3.F32.PACK_AB_MERGE_C R153, R14, R49, R153 ;  /* 0x000000310e99723e */ /* 0x000fc40004807099 */
[----:B------:R-:W-:Y:S01]  /*3270*/  F2FP.SATFINITE.E4M3.F32.PACK_AB_MERGE_C R155, R12, R39, R155 ;  /* 0x000000270c9b723e */ /* 0x000fe2000480709b */
[----:B------:R-:W-:Y:S08]  /*3280*/  MUFU.EX2 R13, R13 ;  /* 0x0000000d000d7308 */ /* 0x000ff00000000800 */
[----:B------:R-:W-:Y:S08]  /*3290*/  MUFU.EX2 R32, R32 ;  /* 0x0000002000207308 */ /* 0x000ff00000000800 */
[----:B------:R-:W-:Y:S01]  /*32a0*/  MUFU.EX2 R15, R15 ;  /* 0x0000000f000f7308 */ /* 0x000fe20000000800 */
[----:B--2---:R-:W-:Y:S01]  /*32b0*/  FMNMX.FTZ R7, R52, R3, !PT ;  /* 0x0000000334077209 */ /* 0x004fe20007810000 */
[C-C-:B------:R-:W-:Y:S01]  /*32c0*/  FFMA.FTZ R52, R2.reuse, R27, -R53.reuse ;  /* 0x0000001b02347223 */ /* 0x140fe20000010835 */
[----:B------:R-:W-:-:S05]  /*32d0*/  FFMA.FTZ R27, R2, R43, -R53 ;  /* 0x0000002b021b7223 */ /* 0x000fca0000010835 */
[----:B------:R-:W-:Y:S01]  /*32e0*/  MUFU.EX2 R36, R36 ;  /* 0x0000002400247308 */ /* 0x000fe20000000800 */
[----:B------:R-:W2:Y:S07]  /*32f0*/  SHFL.BFLY PT, R56, R7, 0x1, 0x1f ;  /* 0x0c201f0007387f89 */ /* 0x000eae00000e0000 */
[----:B------:R-:W-:Y:S08]  /*3300*/  MUFU.EX2 R27, R27 ;  /* 0x0000001b001b7308 */ /* 0x000ff00000000800 */
[----:B------:R-:W-:Y:S08]  /*3310*/  MUFU.EX2 R54, R54 ;  /* 0x0000003600367308 */ /* 0x000ff00000000800 */
[----:B------:R-:W-:Y:S01]  /*3320*/  MUFU.EX2 R21, R21 ;  /* 0x0000001500157308 */ /* 0x000fe20000000800 */
[----:B--2---:R-:W-:Y:S01]  /*3330*/  FMNMX.FTZ R3, R7, R56, !PT ;  /* 0x0000003807037209 */ /* 0x004fe20007810000 */
[----:B------:R-:W-:-:S03]  /*3340*/  FADD.FTZ R7, R49, R14 ;  /* 0x0000000e31077221 */ /* 0x000fc60000010000 */
[----:B------:R-:W-:Y:S01]  /*3350*/  FSETP.NEU.FTZ.AND P2, PT, R3, -INF , PT ;  /* 0xff8000000300780b */ /* 0x000fe20003f5d000 */
[----:B------:R-:W-:-:S02]  /*3360*/  FFMA.FTZ R60, R2, R3, -8 ;  /* 0xc1000000023c7423 */ /* 0x000fc40000010003 */
[----:B------:R2:W-:Y:S03]  /*3370*/  MUFU.EX2 R56, R47 ;  /* 0x0000002f00387308 */ /* 0x0005e60000000800 */
[----:B------:R-:W-:-:S05]  /*3380*/  FSEL R60, R60, RZ, P2 ;  /* 0x000000ff3c3c7208 */ /* 0x000fca0001000000 */
[C-C-:B------:R-:W-:Y:S01]  /*3390*/  FFMA.FTZ R43, R2.reuse, R91, -R60.reuse ;  /* 0x0000005b022b7223 */ /* 0x140fe2000001083c */
[----:B------:R-:W-:-:S01]  /*33a0*/  FFMA.FTZ R58, R2, R105, -R60 ;  /* 0x00000069023a7223 */ /* 0x000fc2000001083c */
[C-C-:B--2---:R-:W-:Y:S01]  /*33b0*/  FFMA.FTZ R47, R2.reuse, R95, -R60.reuse ;  /* 0x0000005f022f7223 */ /* 0x144fe2000001083c */
[----:B------:R-:W-:-:S01]  /*33c0*/  FFMA.FTZ R64, R2, R109, -R60 ;  /* 0x0000006d02407223 */ /* 0x000fc2000001083c */
[C-C-:B------:R-:W-:Y:S01]  /*33d0*/  FFMA.FTZ R45, R2.reuse, R103, -R60.reuse ;  /* 0x00000067022d7223 */ /* 0x140fe2000001083c */
[----:B------:R-:W-:-:S01]  /*33e0*/  FFMA.FTZ R62, R2, R113, -R60 ;  /* 0x00000071023e7223 */ /* 0x000fc2000001083c */
[----:B------:R-:W-:Y:S01]  /*33f0*/  MUFU.EX2 R43, R43 ;  /* 0x0000002b002b7308 */ /* 0x000fe20000000800 */
[----:B------:R-:W-:-:S01]  /*3400*/  FFMA.FTZ R59, R2, R107, -R60 ;  /* 0x0000006b023b7223 */ /* 0x000fc2000001083c */
[----:B------:R-:W-:Y:S01]  /*3410*/  SHF.R.U32.HI R95, RZ, 0x1f, R82 ;  /* 0x0000001fff5f7819 */ /* 0x000fe20000011652 */
[----:B------:R-:W-:-:S01]  /*3420*/  FFMA.FTZ R68, R2, R117, -R60 ;  /* 0x0000007502447223 */ /* 0x000fc2000001083c */
[C-C-:B------:R-:W-:Y:S01]  /*3430*/  FFMA.FTZ R53, R2.reuse, R115, -R60.reuse ;  /* 0x0000007302357223 */ /* 0x140fe2000001083c */
[----:B------:R-:W-:-:S01]  /*3440*/  FFMA.FTZ R81, R2, R81, -R60 ;  /* 0x0000005102517223 */ /* 0x000fc2000001083c */
[----:B------:R-:W-:Y:S01]  /*3450*/  LEA.HI.SX32 R95, R82, R95, 0x1a ;  /* 0x0000005f525f7211 */ /* 0x000fe200078fd2ff */
[----:B------:R-:W-:-:S01]  /*3460*/  FADD.FTZ R82, R10, R7 ;  /* 0x000000070a527221 */ /* 0x000fc20000010000 */
[----:B------:R-:W1:Y:S01]  /*3470*/  MUFU.EX2 R58, R58 ;  /* 0x0000003a003a7308 */ /* 0x000e620000000800 */
[----:B------:R-:W-:-:S01]  /*3480*/  FFMA.FTZ R66, R2, R89, -R60 ;  /* 0x0000005902427223 */ /* 0x000fc2000001083c */
[----:B------:R-:W-:Y:S01]  /*3490*/  FFMA.FTZ R80, R2, R85, -R60 ;  /* 0x0000005502507223 */ /* 0x000fe2000001083c */
[----:B------:R-:W-:-:S01]  /*34a0*/  FADD.FTZ R82, R51, R82 ;  /* 0x0000005233527221 */ /* 0x000fc20000010000 */
[C-C-:B------:R-:W-:Y:S01]  /*34b0*/  FFMA.FTZ R67, R2.reuse, R119, -R60.reuse ;  /* 0x0000007702437223 */ /* 0x140fe2000001083c */
[----:B------:R-:W-:-:S01]  /*34c0*/  FFMA.FTZ R72, R2, R121, -R60 ;  /* 0x0000007902487223 */ /* 0x000fc2000001083c */
[----:B------:R-:W-:Y:S01]  /*34d0*/  FFMA.FTZ R63, R2, R123, -R60 ;  /* 0x0000007b023f7223 */ /* 0x000fe2000001083c */
[----:B------:R-:W-:-:S01]  /*34e0*/  FADD.FTZ R85, R39, R82 ;  /* 0x0000005227557221 */ /* 0x000fc20000010000 */
[----:B------:R-:W2:Y:S01]  /*34f0*/  MUFU.EX2 R47, R47 ;  /* 0x0000002f002f7308 */ /* 0x000ea20000000800 */
[----:B------:R-:W-:-:S01]  /*3500*/  FFMA.FTZ R70, R2, R97, -R60 ;  /* 0x0000006102467223 */ /* 0x000fc2000001083c */
[----:B------:R-:W-:Y:S01]  /*3510*/  FFMA.FTZ R76, R2, R125, -R60 ;  /* 0x0000007d024c7223 */ /* 0x000fe2000001083c */
[----:B------:R-:W-:-:S01]  /*3520*/  FADD.FTZ R85, R12, R85 ;  /* 0x000000550c557221 */ /* 0x000fc20000010000 */
[C-C-:B------:R-:W-:Y:S01]  /*3530*/  FFMA.FTZ R89, R2.reuse, R127, -R60.reuse ;  /* 0x0000007f02597223 */ /* 0x140fe2000001083c */
[----:B------:R-:W-:-:S01]  /*3540*/  FFMA.FTZ R71, R2, R129, -R60 ;  /* 0x0000008102477223 */ /* 0x000fc2000001083c */
[C-C-:B------:R-:W-:Y:S01]  /*3550*/  FFMA.FTZ R74, R2.reuse, R73, -R60.reuse ;  /* 0x00000049024a7223 */ /* 0x140fe2000001083c */
[----:B------:R-:W-:-:S01]  /*3560*/  FFMA.FTZ R78, R2, R131, -R60 ;  /* 0x00000083024e7223 */ /* 0x000fc2000001083c */
[----:B------:R-:W3:Y:S01]  /*3570*/  MUFU.EX2 R64, R64 ;  /* 0x0000004000407308 */ /* 0x000ee20000000800 */
        /* <DEDUP_REMOVED lines=11> */
[C-C-:B------:R-:W-:Y:S01]  /*3630*/  FFMA.FTZ R69, R2.reuse, R69, -R60.reuse ;  /* 0x0000004502457223 */ /* 0x140fe2000001083c */
[----:B------:R-:W-:-:S01]  /*3640*/  FFMA.FTZ R83, R2, R83, -R60 ;  /* 0x0000005302537223 */ /* 0x000fc2000001083c */
[C-C-:B------:R-:W-:Y:S01]  /*3650*/  FFMA.FTZ R147, R2.reuse, R147, -R60.reuse ;  /* 0x0000009302937223 */ /* 0x140fe2000001083c */
[----:B------:R-:W-:-:S01]  /*3660*/  FFMA.FTZ R29, R2, R29, -R60 ;  /* 0x0000001d021d7223 */ /* 0x000fc2000001083c */
[----:B------:R-:W2:Y:S01]  /*3670*/  MUFU.EX2 R62, R62 ;  /* 0x0000003e003e7308 */ /* 0x000ea20000000800 */
[----:B---3--:R-:W-:-:S01]  /*3680*/  FADD.FTZ R40, R64, R7 ;  /* 0x0000000740287221 */ /* 0x008fc20000010000 */
[----:B------:R-:W-:Y:S01]  /*3690*/  VIMNMX R7, RZ, R95, !PT ;  /* 0x0000005fff077248 */ /* 0x000fe20007fe0100 */
[----:B------:R-:W-:-:S01]  /*36a0*/  FFMA.FTZ R149, R2, R149, -R60 ;  /* 0x0000009502957223 */ /* 0x000fc2000001083c */
[C-C-:B------:R-:W-:Y:S01]  /*36b0*/  FFMA.FTZ R151, R2.reuse, R151, -R60.reuse ;  /* 0x0000009702977223 */ /* 0x140fe2000001083c */
[----:B------:R-:W-:-:S01]  /*36c0*/  FFMA.FTZ R33, R2, R33, -R60 ;  /* 0x0000002102217223 */ /* 0x000fc2000001083c */
[----:B------:R-:W-:Y:S01]  /*36d0*/  ISETP.GE.AND P2, PT, R84, R7, PT ;  /* 0x000000075400720c */ /* 0x000fe20003f46270 */
[----:B------:R-:W-:-:S01]  /*36e0*/  FADD.FTZ R84, R20, R85 ;  /* 0x0000005514547221 */ /* 0x000fc20000010000 */
[----:B------:R-:W3:Y:S01]  /*36f0*/  MUFU.EX2 R59, R59 ;  /* 0x0000003b003b7308 */ /* 0x000ee20000000800 */
[----:B------:R-:W-:-:S01]  /*3700*/  FFMA.FTZ R37, R2, R37, -R60 ;  /* 0x0000002502257223 */ /* 0x000fc2000001083c */
[----:B------:R-:W-:Y:S01]  /*3710*/  F2FP.SATFINITE.E4M3.F32.PACK_AB_MERGE_C R64, R64, R47, RZ ;  /* 0x0000002f4040723e */ /* 0x000fe200048070ff */
[----:B------:R-:W-:-:S03]  /*3720*/  FADD.FTZ R85, R99, R84 ;  /* 0x0000005463557221 */ /* 0x000fc60000010000 */
[----:B------:R-:W-:Y:S01]  /*3730*/  F2FP.SATFINITE.E4M3.F32.PACK_AB_MERGE_C R152, R58, R43, R64 ;  /* 0x0000002b3a98723e */ /* 0x000fe20004807040 */
[----:B------:R-:W-:-:S01]  /*3740*/  FADD.FTZ R86, R34, R85 ;  /* 0x0000005522567221 */ /* 0x000fc20000010000 */
[----:B------:R-:W4:Y:S01]  /*3750*/  MUFU.EX2 R68, R68 ;  /* 0x0000004400447308 */ /* 0x000f220000000800 */
[----:B------:R-:W-:-:S07]  /*3760*/  IMAD.MOV.U32 R43, RZ, RZ, R55 ;  /* 0x000000ffff2b7224 */ /* 0x000fce00078e0037 */
[----:B------:R-:W5:Y:S08]  /*3770*/  MUFU.EX2 R53, R53 ;  /* 0x0000003500357308 */ /* 0x000f700000000800 */
[----:B------:R1:W-:Y:S08]  /*3780*/  MUFU.EX2 R8, R81 ;  /* 0x0000005100087308 */ /* 0x0003f00000000800 */
[----:B------:R-:W5:Y:S01]  /*3790*/  MUFU.EX2 R66, R66 ;  /* 0x0000004200427308 */ /* 0x000f620000000800 */
[----:B-1----:R-:W-:-:S01]  /*37a0*/  FADD.FTZ R81, R45, R40 ;  /* 0x000000282d517221 */ /* 0x002fc20000010000 */
[----:B------:R-:W-:Y:S01]  /*37b0*/  FFMA.FTZ R40, R2, R141, -R60 ;  /* 0x0000008d02287223 */ /* 0x000fe2000001083c */
[----:B------:R-:W-:-:S02]  /*37c0*/  F2FP.SATFINITE.E4M3.F32.PACK_AB_MERGE_C R141, R30, R11, RZ ;  /* 0x0000000b1e8d723e */ /* 0x000fc400048070ff */
[----:B--2---:R-:W-:Y:S02]  /*37d0*/  FADD.FTZ R82, R62, R81 ;  /* 0x000000513e527221 */ /* 0x004fe40000010000 */
[----:B------:R-:W-:Y:S01]  /*37e0*/  F2FP.SATFINITE.E4M3.F32.PACK_AB_MERGE_C R141, R28, R9, R141 ;  /* 0x000000091c8d723e */ /* 0x000fe2000480708d */
[----:B------:R-:W1:Y:S01]  /*37f0*/  MUFU.EX2 R67, R67 ;  /* 0x0000004300437308 */ /* 0x000e620000000800 */
[----:B---3--:R-:W-:-:S01]  /*3800*/  FADD.FTZ R81, R59, R82 ;  /* 0x000000523b517221 */ /* 0x008fc20000010000 */
[----:B------:R-:W-:Y:S01]  /*3810*/  FFMA.FTZ R82, R2, R65, -R60 ;  /* 0x0000004102527223 */ /* 0x000fe2000001083c */
[C---:B----4-:R-:W-:Y:S02]  /*3820*/  F2FP.SATFINITE.E4M3.F32.PACK_AB_MERGE_C R59, R68.reuse, R59, RZ ;  /* 0x0000003b443b723e */ /* 0x050fe400048070ff */
[----:B------:R-:W-:Y:S01]  /*3830*/  FADD.FTZ R84, R68, R81 ;  /* 0x0000005144547221 */ /* 0x000fe20000010000 */
[----:B------:R-:W-:-:S01]  /*3840*/  FADD.FTZ R81, R111, R86 ;  /* 0x000000566f517221 */ /* 0x000fc20000010000 */
[----:B------:R-:W-:Y:S01]  /*3850*/  F2FP.SATFINITE.E4M3.F32.PACK_AB_MERGE_C R154, R62, R45, R59 ;  /* 0x0000002d3e9a723e */ /* 0x000fe2000480703b */
[----:B------:R-:W2:Y:S01]  /*3860*/  MUFU.EX2 R72, R72 ;  /* 0x0000004800487308 */ /* 0x000ea20000000800 */
[----:B-----5:R-:W-:-:S01]  /*3870*/  FADD.FTZ R65, R53, R84 ;  /* 0x0000005435417221 */ /* 0x020fc20000010000 */
[----:B------:R-:W-:Y:S01]  /*3880*/  FADD.FTZ R86, R38, R81 ;  /* 0x0000005126567221 */ /* 0x000fe20000010000 */
[----:B------:R-:W-:-:S02]  /*3890*/  IMAD.MOV.U32 R45, RZ, RZ, R55 ;  /* 0x000000ffff2d7224 */ /* 0x000fc400078e0037 */
[----:B------:R-:W-:Y:S01]  /*38a0*/  FADD.FTZ R84, R66, R65 ;  /* 0x0000004142547221 */ /* 0x000fe20000010000 */
[----:B------:R-:W-:-:S01]  /*38b0*/  FADD.FTZ R85, R93, R86 ;  /* 0x000000565d557221 */ /* 0x000fc20000010000 */
[----:B------:R-:W-:Y:S01]  /*38c0*/  FFMA.FTZ R65, R2, R25, -R60 ;  /* 0x0000001902417223 */ /* 0x000fe2000001083c */
[----:B------:R-:W3:Y:S01]  /*38d0*/  MUFU.EX2 R63, R63 ;  /* 0x0000003f003f7308 */ /* 0x000ee20000000800 */
[----:B-1----:R-:W-:-:S01]  /*38e0*/  FADD.FTZ R81, R67, R84 ;  /* 0x0000005443517221 */ /* 0x002fc20000010000 */
[----:B------:R-:W-:Y:S01]  /*38f0*/  FADD.FTZ R86, R42, R85 ;  /* 0x000000552a567221 */ /* 0x000fe20000010000 */
[----:B------:R-:W-:-:S03]  /*3900*/  F2FP.SATFINITE.E4M3.F32.PACK_AB_MERGE_C R93, R93, R38, RZ ;  /* 0x000000265d5d723e */ /* 0x000fc600048070ff */
[----:B------:R-:W-:Y:S01]  /*3910*/  FADD.FTZ R85, R101, R86 ;  /* 0x0000005665557221 */ /* 0x000fe20000010000 */
[----:B------:R-:W-:Y:S01]  /*3920*/  F2FP.SATFINITE.E4M3.F32.PACK_AB_MERGE_C R111, R111, R34, R93 ;  /* 0x000000226f6f723e */ /* 0x000fe2000480705d */
[----:B------:R-:W1:Y:S01]  /*3930*/  MUFU.EX2 R70, R70 ;  /* 0x0000004600467308 */ /* 0x000e620000000800 */
[----:B--2---:R-:W-:-:S01]  /*3940*/  FADD.FTZ R84, R72, R81 ;  /* 0x0000005148547221 */ /* 0x004fc20000010000 */
[----:B------:R-:W-:Y:S01]  /*3950*/  FADD.FTZ R86, R46, R85 ;  /* 0x000000552e567221 */ /* 0x000fe20000010000 */
[----:B------:R-:W-:Y:S01]  /*3960*/  F2FP.SATFINITE.E4M3.F32.PACK_AB_MERGE_C R67, R72, R67, RZ ;  /* 0x000000434843723e */ /* 0x000fe200048070ff */
[----:B------:R-:W-:-:S03]  /*3970*/  IMAD.MOV.U32 R34, RZ, RZ, R55 ;  /* 0x000000ffff227224 */ /* 0x000fc600078e0037 */
[----:B------:R-:W-:Y:S01]  /*3980*/  F2FP.SATFINITE.E4M3.F32.PACK_AB_MERGE_C R148, R66, R53, R67 ;  /* 0x000000354294723e */ /* 0x000fe20004807043 */
[----:B------:R-:W2:Y:S01]  /*3990*/  MUFU.EX2 R76, R76 ;  /* 0x0000004c004c7308 */ /* 0x000ea20000000800 */
[----:B---3--:R-:W-:-:S01]  /*39a0*/  FADD.FTZ R81, R63, R84 ;  /* 0x000000543f517221 */ /* 0x008fc20000010000 */
[----:B------:R-:W-:-:S06]  /*39b0*/  IMAD.MOV.U32 R53, RZ, RZ, R55 ;  /* 0x000000ffff357224 */ /* 0x000fcc00078e0037 */
[----:B------:R-:W3:Y:S01]  /*39c0*/  MUFU.EX2 R89, R89 ;  /* 0x0000005900597308 */ /* 0x000ee20000000800 */
[----:B-1----:R-:W-:-:S07]  /*39d0*/  FADD.FTZ R81, R70, R81 ;  /* 0x0000005146517221 */ /* 0x002fce0000010000 */
[----:B------:R-:W1:Y:S01]  /*39e0*/  MUFU.EX2 R71, R71 ;  /* 0x0000004700477308 */ /* 0x000e620000000800 */
[----:B--2---:R-:W-:-:S01]  /*39f0*/  FADD.FTZ R84, R76, R81 ;  /* 0x000000514c547221 */ /* 0x004fc20000010000 */
[C---:B------:R-:W-:Y:S01]  /*3a00*/  FADD.FTZ R81, R77.reuse, R86 ;  /* 0x000000564d517221 */ /* 0x040fe20000010000 */
[----:B------:R-:W-:-:S03]  /*3a10*/  F2FP.SATFINITE.E4M3.F32.PACK_AB_MERGE_C R77, R77, R46, RZ ;  /* 0x0000002e4d4d723e */ /* 0x000fc600048070ff */
[----:B------:R-:W-:Y:S01]  /*3a20*/  FADD.FTZ R60, R44, R81 ;  /* 0x000000512c3c7221 */ /* 0x000fe20000010000 */
[----:B------:R-:W-:Y:S01]  /*3a30*/  F2FP.SATFINITE.E4M3.F32.PACK_AB_MERGE_C R101, R101, R42, R77 ;  /* 0x0000002a6565723e */ /* 0x000fe2000480704d */
[----:B------:R-:W2:Y:S01]  /*3a40*/  MUFU.EX2 R74, R74 ;  /* 0x0000004a004a7308 */ /* 0x000ea20000000800 */
[----:B---3--:R-:W-:-:S01]  /*3a50*/  FADD.FTZ R84, R89, R84 ;  /* 0x0000005459547221 */ /* 0x008fc20000010000 */
[----:B------:R-:W-:Y:S01]  /*3a60*/  FADD.FTZ R81, R75, R60 ;  /* 0x0000003c4b517221 */ /* 0x000fe20000010000 */
[----:B------:R-:W-:Y:S01]  /*3a70*/  F2FP.SATFINITE.E4M3.F32.PACK_AB_MERGE_C R76, R89, R76, RZ ;  /* 0x0000004c594c723e */ /* 0x000fe200048070ff */
[----:B------:R-:W-:Y:S02]  /*3a80*/  IMAD.MOV.U32 R42, RZ, RZ, R55 ;  /* 0x000000ffff2a7224 */ /* 0x000fe400078e0037 */
[----:B------:R-:W-:-:S01]  /*3a90*/  FADD.FTZ R38, R48, R81 ;  /* 0x0000005130267221 */ /* 0x000fc20000010000 */
[----:B------:R-:W-:Y:S01]  /*3aa0*/  F2FP.SATFINITE.E4M3.F32.PACK_AB_MERGE_C R150, R70, R63, R76 ;  /* 0x0000003f4696723e */ /* 0x000fe2000480704c */
[----:B------:R-:W3:Y:S01]  /*3ab0*/  MUFU.EX2 R78, R78 ;  /* 0x0000004e004e7308 */ /* 0x000ee20000000800 */
[----:B-1----:R-:W-:-:S01]  /*3ac0*/  FADD.FTZ R51, R71, R84 ;  /* 0x0000005447337221 */ /* 0x002fc20000010000 */
[----:B------:R-:W-:-:S06]  /*3ad0*/  FADD.FTZ R46, R79, R38 ;  /* 0x000000264f2e7221 */ /* 0x000fcc0000010000 */
[----:B------:R-:W1:Y:S01]  /*3ae0*/  MUFU.EX2 R91, R91 ;  /* 0x0000005b005b7308 */ /* 0x000e620000000800 */
[----:B--2---:R-:W-:-:S07]  /*3af0*/  FADD.FTZ R51, R74, R51 ;  /* 0x000000334a337221 */ /* 0x004fce0000010000 */
[----:B------:R-:W2:Y:S01]  /*3b00*/  MUFU.EX2 R73, R73 ;  /* 0x0000004900497308 */ /* 0x000ea20000000800 */
[----:B---3--:R-:W-:-:S01]  /*3b10*/  FADD.FTZ R20, R78, R51 ;  /* 0x000000334e147221 */ /* 0x008fc20000010000 */
[----:B------:R-:W-:-:S04]  /*3b20*/  FADD.FTZ R51, R5, R46 ;  /* 0x0000002e05337221 */ /* 0x000fc80000010000 */
[----:B------:R-:W-:Y:S02]  /*3b30*/  FADD.FTZ R51, R50, R51 ;  /* 0x0000003332337221 */ /* 0x000fe40000010000 */
[----:B------:R-:W3:Y:S01]  /*3b40*/  MUFU.EX2 R41, R41 ;  /* 0x0000002900297308 */ /* 0x000ee20000000800 */
[----:B-1----:R-:W-:-:S01]  /*3b50*/  FADD.FTZ R38, R91, R20 ;  /* 0x000000145b267221 */ /* 0x002fc20000010000 */
[----:B------:R-:W-:Y:S01]  /*3b60*/  FADD.FTZ R46, R24, R51 ;  /* 0x00000033182e7221 */ /* 0x000fe20000010000 */
[----:B------:R-:W-:Y:S01]  /*3b70*/  F2FP.SATFINITE.E4M3.F32.PACK_AB_MERGE_C R78, R91, R78, RZ ;  /* 0x0000004e5b4e723e */ /* 0x000fe200048070ff */
[----:B------:R-:W-:Y:S02]  /*3b80*/  IMAD.MOV.U32 R51, RZ, RZ, R55 ;  /* 0x000000ffff337224 */ /* 0x000fe400078e0037 */
[----:B------:R-:W-:-:S01]  /*3b90*/  FADD.FTZ R46, R87, R46 ;  /* 0x0000002e572e7221 */ /* 0x000fc20000010000 */
[----:B------:R-:W-:Y:S01]  /*3ba0*/  F2FP.SATFINITE.E4M3.F32.PACK_AB_MERGE_C R144, R74, R71, R78 ;  /* 0x000000474a90723e */ /* 0x000fe2000480704e */
[----:B------:R-:W1:Y:S01]  /*3bb0*/  MUFU.EX2 R80, R80 ;  /* 0x0000005000507308 */ /* 0x000e620000000800 */
[----:B--2---:R-:W-:-:S04]  /*3bc0*/  FADD.FTZ R47, R73, R38 ;  /* 0x00000026492f7221 */ /* 0x004fc80000010000 */
[----:B------:R-:W-:-:S03]  /*3bd0*/  FADD.FTZ R38, R8, R47 ;  /* 0x0000002f08267221 */ /* 0x000fc60000010000 */
[----:B------:R-:W2:Y:S01]  /*3be0*/  MUFU.EX2 R4, R4 ;  /* 0x0000000400047308 */ /* 0x000ea20000000800 */
[----:B---3--:R-:W-:-:S07]  /*3bf0*/  FADD.FTZ R49, R41, R38 ;  /* 0x0000002629317221 */ /* 0x008fce0000010000 */
[----:B------:R-:W3:Y:S01]  /*3c00*/  MUFU.EX2 R57, R57 ;  /* 0x0000003900397308 */ /* 0x000ee20000000800 */
[----:B-1----:R-:W-:-:S01]  /*3c10*/  FADD.FTZ R49, R80, R49 ;  /* 0x0000003150317221 */ /* 0x002fc20000010000 */
[----:B------:R-:W-:Y:S01]  /*3c20*/  F2FP.SATFINITE.E4M3.F32.PACK_AB_MERGE_C R38, R80, R41, RZ ;  /* 0x000000295026723e */ /* 0x000fe200048070ff */
[----:B------:R-:W-:-:S01]  /*3c30*/  FADD.FTZ R41, R9, R46 ;  /* 0x0000002e09297221 */ /* 0x000fc20000010000 */
[----:B------:R-:W-:Y:S01]  /*3c40*/  F2FP.SATFINITE.E4M3.F32.PACK_AB_MERGE_C R9, R36, R15, RZ ;  /* 0x0000000f2409723e */ /* 0x000fe200048070ff */
[--C-:B------:R-:W-:Y:S01]  /*3c50*/  IMAD.MOV.U32 R46, RZ, RZ, R55.reuse ;  /* 0x000000ffff2e7224 */ /* 0x100fe200078e0037 */
[----:B------:R-:W-:Y:S01]  /*3c60*/  F2FP.SATFINITE.E4M3.F32.PACK_AB_MERGE_C R146, R8, R73, R38 ;  /* 0x000000490892723e */ /* 0x000fe20004807026 */
[----:B------:R-:W-:Y:S01]  /*3c70*/  IMAD.MOV.U32 R38, RZ, RZ, R55 ;  /* 0x000000ffff267224 */ /* 0x000fe200078e0037 */
[----:B------:R-:W1:Y:S01]  /*3c80*/  MUFU.EX2 R40, R40 ;  /* 0x0000002800287308 */ /* 0x000e620000000800 */
[----:B--2---:R-:W-:-:S01]  /*3c90*/  FADD.FTZ R12, R4, R49 ;  /* 0x00000031040c7221 */ /* 0x004fc20000010000 */
[----:B------:R-:W-:-:S06]  /*3ca0*/  IMAD.MOV.U32 R49, RZ, RZ, R55 ;  /* 0x000000ffff317224 */ /* 0x000fcc00078e0037 */
[----:B------:R-:W2:Y:S01]  /*3cb0*/  MUFU.EX2 R61, R61 ;  /* 0x0000003d003d7308 */ /* 0x000ea20000000800 */
[----:B---3--:R-:W-:-:S07]  /*3cc0*/  FADD.FTZ R39, R57, R12 ;  /* 0x0000000c39277221 */ /* 0x008fce0000010000 */
[----:B------:R3:W4:Y:S01]  /*3cd0*/  MUFU.EX2 R25, R143 ;  /* 0x0000008f00197308 */ /* 0x0007220000000800 */
[----:B-1----:R-:W-:-:S01]  /*3ce0*/  FADD.FTZ R12, R40, R39 ;  /* 0x00000027280c7221 */ /* 0x002fc20000010000 */
[----:B------:R-:W-:-:S06]  /*3cf0*/  IMAD.MOV.U32 R39, RZ, RZ, R55 ;  /* 0x000000ffff277224 */ /* 0x000fcc00078e0037 */
[----:B------:R1:W-:Y:S01]  /*3d00*/  MUFU.EX2 R10, R145 ;  /* 0x00000091000a7308 */ /* 0x0003e20000000800 */
[----:B--2---:R-:W-:-:S01]  /*3d10*/  FADD.FTZ R12, R61, R12 ;  /* 0x0000000c3d0c7221 */ /* 0x004fc20000010000 */
[----:B---3--:R-:W-:Y:S02]  /*3d20*/  F2FP.SATFINITE.E4M3.F32.PACK_AB_MERGE_C R143, R32, R13, R9 ;  /* 0x0000000d208f723e */ /* 0x008fe40004807009 */
[----:B------:R-:W-:Y:S02]  /*3d30*/  F2FP.SATFINITE.E4M3.F32.PACK_AB_MERGE_C R9, R54, R27, RZ ;  /* 0x0000001b3609723e */ /* 0x000fe400048070ff */
[----:B------:R-:W-:Y:S02]  /*3d40*/  F2FP.SATFINITE.E4M3.F32.PACK_AB_MERGE_C R40, R61, R40, RZ ;  /* 0x000000283d28723e */ /* 0x000fe400048070ff */
[----:B------:R-:W-:Y:S01]  /*3d50*/  MUFU.EX2 R82, R82 ;  /* 0x0000005200527308 */ /* 0x000fe20000000800 */
[----:B-1----:R-:W-:Y:S02]  /*3d60*/  F2FP.SATFINITE.E4M3.F32.PACK_AB_MERGE_C R145, R79, R48, RZ ;  /* 0x000000304f91723e */ /* 0x002fe400048070ff */
[----:B------:R-:W-:Y:S01]  /*3d70*/  F2FP.SATFINITE.E4M3.F32.PACK_AB_MERGE_C R48, R87, R24, RZ ;  /* 0x000000185730723e */ /* 0x000fe200048070ff */
[----:B------:R-:W-:-:S01]  /*3d80*/  FADD.FTZ R24, R28, R41 ;  /* 0x000000291c187221 */ /* 0x000fc20000010000 */
[----:B------:R-:W-:Y:S01]  /*3d90*/  F2FP.SATFINITE.E4M3.F32.PACK_AB_MERGE_C R140, R57, R4, R40 ;  /* 0x00000004398c723e */ /* 0x000fe20004807028 */
[----:B------:R-:W-:Y:S01]  /*3da0*/  IMAD.MOV.U32 R40, RZ, RZ, R55 ;  /* 0x000000ffff287224 */ /* 0x000fe200078e0037 */
[----:B------:R-:W-:Y:S01]  /*3db0*/  F2FP.SATFINITE.E4M3.F32.PACK_AB_MERGE_C R145, R75, R44, R145 ;  /* 0x0000002c4b91723e */ /* 0x000fe20004807091 */
[----:B------:R-:W-:-:S01]  /*3dc0*/  FADD.FTZ R41, R11, R24 ;  /* 0x000000180b297221 */ /* 0x000fc20000010000 */
[----:B------:R-:W1:Y:S01]  /*3dd0*/  MUFU.EX2 R69, R69 ;  /* 0x0000004500457308 */ /* 0x000e620000000800 */
[----:B------:R-:W-:-:S02]  /*3de0*/  IMAD.MOV.U32 R44, RZ, RZ, R55 ;  /* 0x000000ffff2c7224 */ /* 0x000fc400078e0037 */
[----:B------:R-:W-:Y:S01]  /*3df0*/  FADD.FTZ R30, R30, R41 ;  /* 0x000000291e1e7221 */ /* 0x000fe20000010000 */
[--C-:B------:R-:W-:Y:S02]  /*3e00*/  IMAD.MOV.U32 R41, RZ, RZ, R55.reuse ;  /* 0x000000ffff297224 */ /* 0x100fe400078e0037 */
[----:B------:R-:W-:Y:S02]  /*3e10*/  IMAD.MOV.U32 R28, RZ, RZ, R55 ;  /* 0x000000ffff1c7224 */ /* 0x000fe400078e0037 */
[----:B------:R-:W-:-:S01]  /*3e20*/  FADD.FTZ R11, R13, R30 ;  /* 0x0000001e0d0b7221 */ /* 0x000fc20000010000 */
[----:B------:R2:W-:Y:S01]  /*3e30*/  MUFU.EX2 R14, R147 ;  /* 0x00000093000e7308 */ /* 0x0005e20000000800 */
[----:B------:R-:W-:Y:S02]  /*3e40*/  IMAD.MOV.U32 R30, RZ, RZ, R55 ;  /* 0x000000ffff1e7224 */ /* 0x000fe400078e0037 */
[----:B------:R-:W-:Y:S01]  /*3e50*/  FADD.FTZ R24, R32, R11 ;  /* 0x0000000b20187221 */ /* 0x000fe20000010000 */
[----:B------:R-:W-:-:S03]  /*3e60*/  IMAD.MOV.U32 R32, RZ, RZ, R55 ;  /* 0x000000ffff207224 */ /* 0x000fc600078e0037 */
[----:B------:R-:W-:Y:S01]  /*3e70*/  FADD.FTZ R15, R15, R24 ;  /* 0x000000180f0f7221 */ /* 0x000fe20000010000 */
[----:B------:R-:W3:Y:S01]  /*3e80*/  MUFU.EX2 R20, R83 ;  /* 0x0000005300147308 */ /* 0x000ee20000000800 */
[----:B--2---:R-:W-:Y:S01]  /*3e90*/  F2FP.SATFINITE.E4M3.F32.PACK_AB_MERGE_C R147, R50, R5, R48 ;  /* 0x000000053293723e */ /* 0x004fe20004807030 */
[----:B----4-:R-:W-:Y:S01]  /*3ea0*/  FADD.FTZ R5, R25, R12 ;  /* 0x0000000c19057221 */ /* 0x010fe20000010000 */
[----:B------:R-:W-:-:S01]  /*3eb0*/  FADD.FTZ R36, R36, R15 ;  /* 0x0000000f24247221 */ /* 0x000fc20000010000 */
[----:B-1----:R-:W-:Y:S01]  /*3ec0*/  F2FP.SATFINITE.E4M3.F32.PACK_AB_MERGE_C R11, R69, R10, RZ ;  /* 0x0000000a450b723e */ /* 0x002fe200048070ff */
[----:B------:R-:W-:Y:S02]  /*3ed0*/  IMAD.MOV.U32 R50, RZ, RZ, R55 ;  /* 0x000000ffff327224 */ /* 0x000fe400078e0037 */
[C---:B------:R-:W-:Y:S01]  /*3ee0*/  FADD.FTZ R5, R82.reuse, R5 ;  /* 0x0000000552057221 */ /* 0x040fe20000010000 */
[----:B------:R-:W-:Y:S01]  /*3ef0*/  IMAD.MOV.U32 R48, RZ, RZ, R55 ;  /* 0x000000ffff307224 */ /* 0x000fe200078e0037 */
[----:B------:R-:W1:Y:S01]  /*3f00*/  MUFU.EX2 R52, R52 ;  /* 0x0000003400347308 */ /* 0x000e620000000800 */
[----:B------:R-:W-:Y:S01]  /*3f10*/  F2FP.SATFINITE.E4M3.F32.PACK_AB_MERGE_C R142, R82, R25, R11 ;  /* 0x00000019528e723e */ /* 0x000fe2000480700b */
[----:B------:R-:W-:Y:S01]  /*3f20*/  FADD.FTZ R24, R10, R5 ;  /* 0x000000050a187221 */ /* 0x000fe20000010000 */
[----:B------:R-:W-:-:S01]  /*3f30*/  FADD.FTZ R5, R21, R36 ;  /* 0x0000002415057221 */ /* 0x000fc20000010000 */
[----:B------:R-:W-:-:S02]  /*3f40*/  IMAD.MOV.U32 R36, RZ, RZ, R55 ;  /* 0x000000ffff247224 */ /* 0x000fc400078e0037 */
[----:B------:R-:W-:-:S01]  /*3f50*/  FADD.FTZ R69, R69, R24 ;  /* 0x0000001845457221 */ /* 0x000fc20000010000 */
[----:B------:R-:W-:Y:S01]  /*3f60*/  IMAD.MOV.U32 R25, RZ, RZ, R55 ;  /* 0x000000ffff197224 */ /* 0x000fe200078e0037 */
[----:B------:R-:W2:Y:S02]  /*3f70*/  MUFU.EX2 R47, R65 ;  /* 0x00000041002f7308 */ /* 0x000ea40000000800 */
[----:B---3--:R-:W-:-:S06]  /*3f80*/  FADD.FTZ R10, R20, R69 ;  /* 0x00000045140a7221 */ /* 0x008fcc0000010000 */
[----:B------:R-:W3:Y:S01]  /*3f90*/  MUFU.EX2 R29, R29 ;  /* 0x0000001d001d7308 */ /* 0x000ee20000000800 */
[C---:B-1----:R-:W-:Y:S01]  /*3fa0*/  F2FP.SATFINITE.E4M3.F32.PACK_AB_MERGE_C R137, R52.reuse, R21, R9 ;  /* 0x000000153489723e */ /* 0x042fe20004807009 */
[----:B------:R-:W-:-:S04]  /*3fb0*/  FADD.FTZ R52, R52, R5 ;  /* 0x0000000534347221 */ /* 0x000fc80000010000 */
[----:B------:R-:W-:Y:S01]  /*3fc0*/  FADD.FTZ R27, R27, R52 ;  /* 0x000000341b1b7221 */ /* 0x000fe20000010000 */
[----:B------:R-:W-:Y:S01]  /*3fd0*/  IMAD.MOV.U32 R52, RZ, RZ, R55 ;  /* 0x000000ffff347224 */ /* 0x000fe200078e0037 */
[----:B------:R-:W-:Y:S01]  /*3fe0*/  MUFU.EX2 R35, R35 ;  /* 0x0000002300237308 */ /* 0x000fe20000000800 */
[----:B--2---:R-:W-:-:S01]  /*3ff0*/  FADD.FTZ R5, R47, R10 ;  /* 0x0000000a2f057221 */ /* 0x004fc20000010000 */
[----:B------:R-:W-:Y:S01]  /*4000*/  FADD.FTZ R54, R54, R27 ;  /* 0x0000001b36367221 */ /* 0x000fe20000010000 */
[----:B------:R-:W-:Y:S02]  /*4010*/  IMAD.MOV.U32 R27, RZ, RZ, R55 ;  /* 0x000000ffff1b7224 */ /* 0x000fe400078e0037 */
[----:B------:R-:W-:-:S03]  /*4020*/  FADD.FTZ R24, R14, R5 ;  /* 0x000000050e187221 */ /* 0x000fc60000010000 */
[----:B------:R-:W1:Y:S01]  /*4030*/  MUFU.EX2 R26, R26 ;  /* 0x0000001a001a7308 */ /* 0x000e620000000800 */
[----:B---3--:R-:W-:-:S01]  /*4040*/  FADD.FTZ R24, R29, R24 ;  /* 0x000000181d187221 */ /* 0x008fc20000010000 */
[----:B------:R-:W-:Y:S01]  /*4050*/  F2FP.SATFINITE.E4M3.F32.PACK_AB_MERGE_C R14, R29, R14, RZ ;  /* 0x0000000e1d0e723e */ /* 0x000fe200048070ff */
[----:B------:R-:W-:-:S03]  /*4060*/  IMAD.MOV.U32 R29, RZ, RZ, R55 ;  /* 0x000000ffff1d7224 */ /* 0x000fc600078e0037 */
[----:B------:R-:W-:Y:S01]  /*4070*/  F2FP.SATFINITE.E4M3.F32.PACK_AB_MERGE_C R136, R47, R20, R14 ;  /* 0x000000142f88723e */ /* 0x000fe2000480700e */
[----:B------:R-:W-:Y:S01]  /*4080*/  IMAD.MOV.U32 R47, RZ, RZ, R55 ;  /* 0x000000ffff2f7224 */ /* 0x000fe200078e0037 */
[----:B------:R-:W2:Y:S08]  /*4090*/  MUFU.EX2 R31, R31 ;  /* 0x0000001f001f7308 */ /* 0x000eb00000000800 */
[----:B------:R-:W3:Y:S01]  /*40a0*/  MUFU.EX2 R149, R149 ;  /* 0x0000009500957308 */ /* 0x000ee20000000800 */
[----:B-1----:R-:W-:-:S07]  /*40b0*/  F2FP.SATFINITE.E4M3.F32.PACK_AB_MERGE_C R8, R26, R35, RZ ;  /* 0x000000231a08723e */ /* 0x002fce00048070ff */
[----:B------:R1:W4:Y:S01]  /*40c0*/  MUFU.EX2 R12, R151 ;  /* 0x00000097000c7308 */ /* 0x0003220000000800 */
[----:B--2---:R-:W-:-:S01]  /*40d0*/  FADD.FTZ R9, R31, R54 ;  /* 0x000000361f097221 */ /* 0x004fc20000010000 */
[C---:B------:R-:W-:Y:S01]  /*40e0*/  F2FP.SATFINITE.E4M3.F32.PACK_AB_MERGE_C R139, R56.reuse, R31, R8 ;  /* 0x0000001f388b723e */ /* 0x040fe20004807008 */
[----:B------:R-:W-:Y:S02]  /*40f0*/  IMAD.MOV.U32 R54, RZ, RZ, R55 ;  /* 0x000000ffff367224 */ /* 0x000fe400078e0037 */
[----:B------:R-:W-:Y:S01]  /*4100*/  FADD.FTZ R56, R56, R9 ;  /* 0x0000000938387221 */ /* 0x000fe20000010000 */
[----:B------:R-:W-:Y:S02]  /*4110*/  IMAD.MOV.U32 R31, RZ, RZ, R55 ;  /* 0x000000ffff1f7224 */ /* 0x000fe400078e0037 */
[----:B------:R-:W2:Y:S01]  /*4120*/  MUFU.EX2 R33, R33 ;  /* 0x0000002100217308 */ /* 0x000ea20000000800 */
[----:B---3--:R-:W-:-:S01]  /*4130*/  FADD.FTZ R5, R149, R24 ;  /* 0x0000001895057221 */ /* 0x008fc20000010000 */
[----:B------:R-:W-:Y:S01]  /*4140*/  FADD.FTZ R35, R35, R56 ;  /* 0x0000003823237221 */ /* 0x000fe20000010000 */
[----:B------:R-:W-:-:S02]  /*4150*/  IMAD.MOV.U32 R24, RZ, RZ, R55 ;  /* 0x000000ffff187224 */ /* 0x000fc400078e0037 */
[----:B-1----:R-:W-:-:S03]  /*4160*/  IMAD.MOV.U32 R151, RZ, RZ, R101 ;  /* 0x000000ffff977224 */ /* 0x002fc600078e0065 */
[----:B------:R1:W3:Y:S01]  /*4170*/  MUFU.EX2 R10, R37 ;  /* 0x00000025000a7308 */ /* 0x0002e20000000800 */
[----:B----4-:R-:W-:-:S04]  /*4180*/  FADD.FTZ R4, R12, R5 ;  /* 0x000000050c047221 */ /* 0x010fc80000010000 */
[----:B--2---:R-:W-:Y:S01]  /*4190*/  FADD.FTZ R5, R33, R4 ;  /* 0x0000000421057221 */ /* 0x004fe20000010000 */
[----:B------:R-:W-:-:S01]  /*41a0*/  FADD.FTZ R4, R26, R35 ;  /* 0x000000231a047221 */ /* 0x000fc20000010000 */
[--C-:B-1----:R-:W-:Y:S02]  /*41b0*/  IMAD.MOV.U32 R37, RZ, RZ, R55.reuse ;  /* 0x000000ffff257224 */ /* 0x102fe400078e0037 */
[--C-:B------:R-:W-:Y:S02]  /*41c0*/  IMAD.MOV.U32 R35, RZ, RZ, R55.reuse ;  /* 0x000000ffff237224 */ /* 0x100fe400078e0037 */
[----:B------:R-:W-:Y:S01]  /*41d0*/  IMAD.MOV.U32 R26, RZ, RZ, R55 ;  /* 0x000000ffff1a7224 */ /* 0x000fe200078e0037 */
[C---:B---3--:R-:W-:Y:S01]  /*41e0*/  F2FP.SATFINITE.E4M3.F32.PACK_AB_MERGE_C R8, R10.reuse, R33, RZ ;  /* 0x000000210a08723e */ /* 0x048fe200048070ff */
[----:B------:R-:W-:Y:S01]  /*41f0*/  FADD.FTZ R5, R10, R5 ;  /* 0x000000050a057221 */ /* 0x000fe20000010000 */
[----:B------:R-:W-:Y:S02]  /*4200*/  IMAD.MOV.U32 R33, RZ, RZ, R55 ;  /* 0x000000ffff217224 */ /* 0x000fe400078e0037 */
[----:B------:R-:W-:Y:S01]  /*4210*/  F2FP.SATFINITE.E4M3.F32.PACK_AB_MERGE_C R138, R12, R149, R8 ;  /* 0x000000950c8a723e */ /* 0x000fe20004807008 */
[----:B------:R-:W-:Y:S01]  /*4220*/  IMAD.MOV.U32 R149, RZ, RZ, R111 ;  /* 0x000000ffff957224 */ /* 0x000fe200078e006f */
[----:B------:R-:W-:Y:S06]  /*4230*/  @!P2 BRA `(.L_x_1497) ;  /* 0x0000002c00b0a947 */ /* 0x000fec0003800000 */
[----:B------:R-:W-:Y:S01]  /*4240*/  IMAD.MOV.U32 R8, RZ, RZ, R0 ;  /* 0x000000ffff087224 */ /* 0x000fe200078e0000 */
[----:B------:R-:W-:Y:S01]  /*4250*/  CS2R R54, SRZ ;  /* 0x0000000000367805 */ /* 0x000fe2000001ff00 */
[----:B------:R-:W-:Y:S01]  /*4260*/  IMAD.MOV.U32 R9, RZ, RZ, R3 ;  /* 0x000000ffff097224 */ /* 0x000fe200078e0003 */
[----:B------:R-:W-:Y:S01]  /*4270*/  CS2R R52, SRZ ;  /* 0x0000000000347805 */ /* 0x000fe2000001ff00 */
[----:B------:R-:W-:Y:S01]  /*4280*/  IMAD.MOV.U32 R10, RZ, RZ, R16 ;  /* 0x000000ffff0a7224 */ /* 0x000fe200078e0010 */
        /* <DEDUP_REMOVED lines=14> */
[----:B------:R-:W-:Y:S01]  /*4370*/  UMOV UR4, UR38 ;  /* 0x0000002600047c82 */ /* 0x000fe20008000000 */
[----:B------:R-:W-:Y:S01]  /*4380*/  ULDC UR5, c[0x0][0x404] ;  /* 0x0001010000057ab9 */ /* 0x000fe20000000800 */
[----:B------:R-:W-:Y:S01]  /*4390*/  ULDC UR6, c[0x0][0x2e0] ;  /* 0x0000b80000067ab9 */ /* 0x000fe20000000800 */
[----:B------:R-:W-:-:S05]  /*43a0*/  ULDC.64 UR24, c[0x0][0x3f8] ;  /* 0x0000fe0000187ab9 */ /* 0x000fca0000000a00 */
.L_x_1507:
[----:B------:R-:W-:-:S04]  /*43b0*/  UISETP.NE.AND UP0, UPT, UR4, 0x1, UPT ;  /* 0x000000010400788c */ /* 0x000fc8000bf05270 */
[----:B------:R-:W-:-:S06]  /*43c0*/  USEL UR7, URZ, 0x1, UP0 ;  /* 0x000000013f077887 */ /* 0x000fcc0008000000 */
[----:B------:R-:W-:Y:S01]  /*43d0*/  LOP3.LUT R16, R10, UR7, RZ, 0x3c, !PT ;  /* 0x000000070a107c12 */ /* 0x000fe2000f8e3cff */
[----:B------:R-:W-:Y:S06]  /*43e0*/  @!P1 BRA `(.L_x_1498) ;  /* 0x0000000000049947 */ /* 0x000fec0003800000 */
[----:B------:R-:W-:Y:S01]  /*43f0*/  BPT.TRAP 0x1 ;  /* 0x000000040000795c */ /* 0x000fe20000300000 */
.L_x_1498:
[----:B------:R-:W-:Y:S01]  /*4400*/  UIADD3 UR38, UR4, 0x1, URZ ;  /* 0x0000000104267890 */ /* 0x000fe2000fffe03f */
[----:B------:R-:W-:-:S03]  /*4410*/  SHF.L.U32 R0, R16, 0x1f, RZ ;  /* 0x0000001f10007819 */ /* 0x000fc600000006ff */
[----:B------:R-:W-:-:S04]  /*4420*/  UISETP.NE.AND UP0, UPT, UR38, 0x2, UPT ;  /* 0x000000022600788c */ /* 0x000fc8000bf05270 */
[----:B------:R-:W-:-:S04]  /*4430*/  USEL UR38, UR38, URZ, UP0 ;  /* 0x0000003f26267287 */ /* 0x000fc80008000000 */
[----:B------:R-:W-:-:S09]  /*4440*/  ULEA UR7, UR38, UR40, 0x3 ;  /* 0x0000002826077291 */ /* 0x000fd2000f8e183f */
[----:B------:R1:W2:Y:S01]  /*4450*/  SYNCS.PHASECHK.TRANS64.TRYWAIT P2, [UR7+0x13230], R0 ;  /* 0x01323000ff0075a7 */ /* 0x0002a20008040147 */
[----:B------:R-:W-:Y:S05]  /*4460*/  @!P1 BRA `(.L_x_1499) ;  /* 0x0000000000049947 */ /* 0x000fea0003800000 */
[----:B------:R-:W-:Y:S01]  /*4470*/  BPT.TRAP 0x1 ;  /* 0x000000040000795c */ /* 0x000fe20000300000 */
.L_x_1499:
[----:B--2---:R-:W-:Y:S05]  /*4480*/  @P2 BRA `(.L_x_1500) ;  /* 0x0000000000082947 */ /* 0x004fea0003800000 */
[----:B------:R-:W2:Y:S02]  /*4490*/  SYNCS.PHASECHK.TRANS64.TRYWAIT P2, [UR7+0x13230], R0 ;  /* 0x01323000ff0075a7 */ /* 0x000ea40008040147 */
[----:B--2---:R-:W-:Y:S05]  /*44a0*/  @!P2 BRA `(.L_x_1501) ;  /* 0x000000940070a947 */ /* 0x004fea0003800000 */
.L_x_1500:
        /* <DEDUP_REMOVED lines=64> */
.L_x_1502:
[----:B------:R-:W-:Y:S01]  /*48b0*/  ULEA UR11, UR4, UR40, 0x3 ;  /* 0x00000028040b7291 */ /* 0x000fe2000f8e183f */
[----:B-12---:R-:W-:-:S08]  /*48c0*/  SHF.L.U32 R0, R10, 0x1f, RZ ;  /* 0x0000001f0a007819 */ /* 0x006fd000000006ff */
[----:B------:R1:W2:Y:S01]  /*48d0*/  SYNCS.PHASECHK.TRANS64.TRYWAIT P2, [UR11+0x13250], R0 ;  /* 0x01325000ff0075a7 */ /* 0x0002a2000804014b */
[----:B------:R-:W-:Y:S05]  /*48e0*/  @!P1 BRA `(.L_x_1503) ;  /* 0x0000000000049947 */ /* 0x000fea0003800000 */
[----:B------:R-:W-:Y:S01]  /*48f0*/  BPT.TRAP 0x1 ;  /* 0x000000040000795c */ /* 0x000fe20000300000 */
.L_x_1503:
[----:B--2---:R-:W-:Y:S05]  /*4900*/  @P2 BRA `(.L_x_1504) ;  /* 0x0000000000082947 */ /* 0x004fea0003800000 */
[----:B------:R-:W2:Y:S02]  /*4910*/  SYNCS.PHASECHK.TRANS64.TRYWAIT P2, [UR11+0x13250], R0 ;  /* 0x01325000ff0075a7 */ /* 0x000ea4000804014b */
[----:B--2---:R-:W-:Y:S05]  /*4920*/  @!P2 BRA `(.L_x_1505) ;  /* 0x000000900068a947 */ /* 0x004fea0003800000 */
.L_x_1504:
[----:B------:R-:W-:Y:S01]  /*4930*/  UIADD3 UR10, UR40, 0x1000, URZ ;  /* 0x00001000280a7890 */ /* 0x000fe2000fffe03f */
[----:B------:R-:W-:Y:S01]  /*4940*/  WARPGROUP.ARRIVE ;  /* 0x00000000000079c5 */ /* 0x000fe20000000000 */
[----:B------:R-:W-:Y:S01]  /*4950*/  UMOV UR15, 0xc0000010 ;  /* 0xc0000010000f7882 */ /* 0x000fe20000000000 */
[----:B--2---:R-:W2:Y:S01]  /*4960*/  LDC R3, c[0x0][0x288] ;  /* 0x0000a200ff037b82 */ /* 0x004ea20000000800 */
[----:B------:R-:W-:Y:S02]  /*4970*/  USHF.R.U32.HI UR10, URZ, 0x4, UR10 ;  /* 0x000000043f0a7899 */ /* 0x000fe4000801160a */
[----:B------:R-:W-:Y:S02]  /*4980*/  UISETP.NE.U32.AND UP0, UPT, UR24, URZ, UPT ;  /* 0x0000003f1800728c */ /* 0x000fe4000bf05070 */
[----:B------:R-:W-:Y:S02]  /*4990*/  ULOP3.LUT UR10, UR10, 0x3fff, URZ, 0xc0, !UPT ;  /* 0x00003fff0a0a7892 */ /* 0x000fe4000f8ec03f */
[----:B------:R-:W-:-:S02]  /*49a0*/  UISETP.NE.AND.EX UP0, UPT, UR25, URZ, UPT, UP0 ;  /* 0x0000003f1900728c */ /* 0x000fc4000bf05300 */
[----:B------:R-:W-:-:S04]  /*49b0*/  ULOP3.LUT UR10, UR10, 0x10000, URZ, 0xfc, !UPT ;  /* 0x000100000a0a7892 */ /* 0x000fc8000f8efc3f */
[----:B------:R-:W-:-:S04]  /*49c0*/  UIMAD UR4, UR4, 0x280, UR10 ;  /* 0x00000280040478a4 */ /* 0x000fc8000f8e020a */
[----:B------:R-:W-:-:S03]  /*49d0*/  UIADD3 UR10, UR4, 0x80, URZ ;  /* 0x00000080040a7890 */ /* 0x000fc6000fffe03f */
[----:B------:R-:W-:Y:S02]  /*49e0*/  UMOV UR14, UR4 ;  /* 0x00000004000e7c82 */ /* 0x000fe40008000000 */
[----:B------:R-:W-:Y:S01]  /*49f0*/  QGMMA.64x64x32.F32.E4M3.E4M3 R24, R152, gdesc[UR12], R24, gsb0 ;  /* 0x00e0000c98187df3 */ /* 0x000fe20008000818 */
[----:B------:R-:W-:Y:S01]  /*4a00*/  UMOV UR15, 0xc0000010 ;  /* 0xc0000010000f7882 */ /* 0x000fe20000000000 */
[----:B------:R-:W-:Y:S01]  /*4a10*/  UMOV UR14, UR10 ;  /* 0x0000000a000e7c82 */ /* 0x000fe20008000000 */
[----:B------:R-:W-:Y:S01]  /*4a20*/  UIADD3 UR10, UR4, 0x100, URZ ;  /* 0x00000100040a7890 */ /* 0x000fe2000fffe03f */
[----:B------:R-:W-:Y:S02]  /*4a30*/  WARPGROUP.DEPBAR.LE gsb0, 0x0 ;  /* 0x00008000000079c5 */ /* 0x000fe40000010000 */
[----:B------:R-:W-:-:S06]  /*4a40*/  WARPGROUP.ARRIVE ;  /* 0x00000000000079c5 */ /* 0x000fcc0000000000 */
[----:B------:R-:W-:Y:S01]  /*4a50*/  QGMMA.64x64x32.F32.E4M3.E4M3 R24, R148, gdesc[UR12], R24, gsb0 ;  /* 0x00e0000c94187df3 */ /* 0x000fe20008000818 */
[----:B------:R-:W-:Y:S01]  /*4a60*/  UMOV UR14, UR10 ;  /* 0x0000000a000e7c82 */ /* 0x000fe20008000000 */
[----:B------:R-:W-:Y:S01]  /*4a70*/  UIMAD UR10, UR26, -0xa0, UR42 ;  /* 0xffffff601a0a78a4 */ /* 0x000fe2000f8e022a */
[----:B------:R-:W-:-:S03]  /*4a80*/  UMOV UR15, 0xc0000010 ;  /* 0xc0000010000f7882 */ /* 0x000fc60000000000 */
[----:B------:R-:W-:Y:S01]  /*4a90*/  UIADD3 UR10, UR10, 0x1, URZ ;  /* 0x000000010a0a7890 */ /* 0x000fe2000fffe03f */
[----:B------:R-:W-:Y:S02]  /*4aa0*/  WARPGROUP.DEPBAR.LE gsb0, 0x0 ;  /* 0x00008000000079c5 */ /* 0x000fe40000010000 */
[----:B------:R-:W-:-:S06]  /*4ab0*/  WARPGROUP.ARRIVE ;  /* 0x00000000000079c5 */ /* 0x000fcc0000000000 */
[----:B------:R-:W-:Y:S01]  /*4ac0*/  QGMMA.64x64x32.F32.E4M3.E4M3 R24, R144, gdesc[UR12], R24, gsb0 ;  /* 0x00e0000c90187df3 */ /* 0x000fe20008000818 */
[----:B------:R-:W-:Y:S01]  /*4ad0*/  USEL UR14, UR5, 0x1, UP0 ;  /* 0x00000001050e7887 */ /* 0x000fe20008000000 */
[----:B------:R-:W-:-:S03]  /*4ae0*/  UMOV UR15, 0xc0000010 ;  /* 0xc0000010000f7882 */ /* 0x000fc60000000000 */
[----:B------:R-:W-:-:S06]  /*4af0*/  UIMAD UR10, UR14, UR6, UR10 ;  /* 0x000000060e0a72a4 */ /* 0x000fcc000f8e020a */
[----:B--2---:R-:W-:Y:S01]  /*4b00*/  IADD3 R3, -R3, UR10, RZ ;  /* 0x0000000a03037c10 */ /* 0x004fe2000fffe1ff */
[----:B------:R-:W-:Y:S02]  /*4b10*/  UIADD3 UR10, UR4, 0x180, URZ ;  /* 0x00000180040a7890 */ /* 0x000fe4000fffe03f */
[----:B------:R-:W-:Y:S02]  /*4b20*/  UIADD3 UR4, UR4, 0x200, URZ ;  /* 0x0000020004047890 */ /* 0x000fe4000fffe03f */
[----:B-1----:R-:W-:-:S03]  /*4b30*/  IMAD R0, R18, -0x2, R3 ;  /* 0xfffffffe12007824 */ /* 0x002fc600078e0203 */
[----:B------:R-:W-:Y:S01]  /*4b40*/  UMOV UR14, UR10 ;  /* 0x0000000a000e7c82 */ /* 0x000fe20008000000 */
[----:B------:R-:W-:-:S05]  /*4b50*/  IMAD.IADD R0, R19, 0x1, R0 ;  /* 0x0000000113007824 */ /* 0x000fca00078e0200 */
[C---:B------:R-:W-:Y:S02]  /*4b60*/  ISETP.GT.AND P2, PT, R0.reuse, RZ, PT ;  /* 0x000000ff0000720c */ /* 0x040fe40003f44270 */
[----:B------:R-:W-:Y:S02]  /*4b70*/  ISETP.GT.AND P3, PT, R0, 0x1, PT ;  /* 0x000000010000780c */ /* 0x000fe40003f64270 */
[----:B------:R-:W-:Y:S02]  /*4b80*/  FSEL R120, R120, -INF , P2 ;  /* 0xff80000078787808 */ /* 0x000fe40001000000 */
        /* <DEDUP_REMOVED lines=23> */
[----:B------:R-:W-:Y:S01]  /*4d00*/  FMNMX.FTZ R10, R133, R10, !PT ;  /* 0x0000000a850a7209 */ /* 0x000fe20007810000 */
[----:B------:R-:W-:Y:S02]  /*4d10*/  WARPGROUP.DEPBAR.LE gsb0, 0x0 ;  /* 0x00008000000079c5 */ /* 0x000fe40000010000 */
[----:B------:R-:W-:Y:S01]  /*4d20*/  ISETP.GT.AND P2, PT, R0, 0x28, PT ;  /* 0x000000280000780c */ /* 0x000fe20003f44270 */
[----:B------:R-:W-:Y:S01]  /*4d30*/  WARPGROUP.ARRIVE ;  /* 0x00000000000079c5 */ /* 0x000fe20000000000 */
[----:B------:R-:W-:Y:S02]  /*4d40*/  FSEL R105, R105, -INF , P3 ;  /* 0xff80000069697808 */ /* 0x000fe40001800000 */
[----:B------:R-:W-:-:S02]  /*4d50*/  FMNMX.FTZ R10, R21, R10, !PT ;  /* 0x0000000a150a7209 */ /* 0x000fc40007810000 */
[----:B------:R-:W-:Y:S01]  /*4d60*/  ISETP.GT.AND P3, PT, R0, 0x29, PT ;  /* 0x000000290000780c */ /* 0x000fe20003f64270 */
[----:B------:R-:W-:Y:S01]  /*4d70*/  QGMMA.64x64x32.F32.E4M3.E4M3 R24, R140, gdesc[UR12], R24, gsb0 ;  /* 0x00e0000c8c187df3 */ /* 0x000fe20008000818 */
[----:B------:R-:W-:Y:S01]  /*4d80*/  FSEL R145, R108, -INF , P2 ;  /* 0xff8000006c917808 */ /* 0x000fe20001000000 */
[----:B------:R-:W-:Y:S01]  /*4d90*/  UMOV UR14, UR4 ;  /* 0x00000004000e7c82 */ /* 0x000fe20008000000 */
        /* <DEDUP_REMOVED lines=38> */
[----:B------:R-:W-:Y:S01]  /*5000*/  ISETP.GT.AND P2, PT, R0, 0x60, PT ;  /* 0x000000600000780c */ /* 0x000fe20003f44270 */
[----:B------:R-:W-:Y:S02]  /*5010*/  WARPGROUP.DEPBAR.LE gsb0, 0x0 ;  /* 0x00008000000079c5 */ /* 0x000fe40000010000 */
[----:B------:R-:W-:Y:S01]  /*5020*/  FSEL R101, R101, -INF , P3 ;  /* 0xff80000065657808 */ /* 0x000fe20001800000 */
[----:B------:R-:W-:Y:S01]  /*5030*/  WARPGROUP.ARRIVE ;  /* 0x00000000000079c5 */ /* 0x000fe20000000000 */
[----:B------:R-:W-:-:S02]  /*5040*/  FMNMX.FTZ R10, R100, R3, !PT ;  /* 0x00000003640a7209 */ /* 0x000fc40007810000 */
[----:B------:R-:W-:Y:S02]  /*5050*/  ISETP.GT.AND P3, PT, R0, 0x61, PT ;  /* 0x000000610000780c */ /* 0x000fe40003f64270 */
[----:B------:R-:W-:Y:S01]  /*5060*/  FSEL R72, R72, -INF , P2 ;  /* 0xff80000048487808 */ /* 0x000fe20001000000 */
[----:B------:R-:W-:Y:S01]  /*5070*/  QGMMA.64x64x32.F32.E4M3.E4M3 R24, R136, gdesc[UR12], R24, gsb0 ;  /* 0x00e0000c88187df3 */ /* 0x000fe20008000818 */
        /* <DEDUP_REMOVED lines=38> */
[----:B------:R-:W-:Y:S01]  /*52e0*/  FSEL R65, R65, -INF , P3 ;  /* 0xff80000041417808 */ /* 0x000fe20001800000 */
[----:B------:R-:W-:Y:S02]  /*52f0*/  WARPGROUP.DEPBAR.LE gsb0, 0x0 ;  /* 0x00008000000079c5 */ /* 0x000fe40000010000 */
[----:B------:R-:W-:-:S02]  /*5300*/  FMNMX.FTZ R10, R64, R3, !PT ;  /* 0x00000003400a7209 */ /* 0x000fc40007810000 */
[C---:B------:R-:W-:Y:S01]  /*5310*/  ISETP.GT.AND P3, PT, R0.reuse, 0x99, PT ;  /* 0x000000990000780c */ /* 0x040fe20003f64270 */
[----:B------:R-:W-:Y:S01]  /*5320*/  VIADD R0, R0, 0x8 ;  /* 0x0000000800007836 */ /* 0x000fe20000000000 */
[----:B------:R-:W-:Y:S02]  /*5330*/  FSEL R68, R68, -INF , P2 ;  /* 0xff80000044447808 */ /* 0x000fe40001000000 */
[----:B------:R-:W-:Y:S02]  /*5340*/  FMNMX.FTZ R3, R65, R10, !PT ;  /* 0x0000000a41037209 */ /* 0x000fe40007810000 */
[----:B------:R-:W-:Y:S02]  /*5350*/  FSEL R69, R69, -INF , P3 ;  /* 0xff80000045457808 */ /* 0x000fe40001800000 */
[----:B------:R-:W-:Y:S02]  /*5360*/  FMNMX.FTZ R10, R68, R3, !PT ;  /* 0x00000003440a7209 */ /* 0x000fe40007810000 */
[----:B------:R-:W-:-:S02]  /*5370*/  ISETP.GT.AND P3, PT, R0, RZ, PT ;  /* 0x000000ff0000720c */ /* 0x000fc40003f64270 */
[----:B------:R-:W-:Y:S02]  /*5380*/  FMNMX.FTZ R12, R69, R10, !PT ;  /* 0x0000000a450c7209 */ /* 0x000fe40007810000 */
[----:B------:R-:W-:-:S03]  /*5390*/  ISETP.GT.AND P4, PT, R0, 0x1, PT ;  /* 0x000000010000780c */ /* 0x000fc60003f84270 */
[----:B------:R-:W1:Y:S01]  /*53a0*/  SHFL.BFLY PT, R3, R12, 0x2, 0x1f ;  /* 0x0c401f000c037f89 */ /* 0x000e6200000e0000 */
[----:B------:R-:W-:Y:S02]  /*53b0*/  FSEL R123, R123, -INF , P4 ;  /* 0xff8000007b7b7808 */ /* 0x000fe40002000000 */
[----:B------:R-:W-:-:S04]  /*53c0*/  ISETP.GT.AND P4, PT, R0, 0x9, PT ;  /* 0x000000090000780c */ /* 0x000fc80003f84270 */
[----:B------:R-:W-:Y:S02]  /*53d0*/  FSEL R127, R127, -INF , P4 ;  /* 0xff8000007f7f7808 */ /* 0x000fe40002000000 */
[----:B------:R-:W-:-:S04]  /*53e0*/  ISETP.GT.AND P4, PT, R0, 0x11, PT ;  /* 0x000000110000780c */ /* 0x000fc80003f84270 */
[----:B------:R-:W-:Y:S02]  /*53f0*/  FSEL R131, R131, -INF , P4 ;  /* 0xff80000083837808 */ /* 0x000fe40002000000 */
[----:B------:R-:W-:-:S04]  /*5400*/  ISETP.GT.AND P4, PT, R0, 0x19, PT ;  /* 0x000000190000780c */ /* 0x000fc80003f84270 */
[----:B------:R-:W-:Y:S02]  /*5410*/  FSEL R135, R135, -INF , P4 ;  /* 0xff80000087877808 */ /* 0x000fe40002000000 */
[----:B------:R-:W-:Y:S02]  /*5420*/  ISETP.GT.AND P4, PT, R0, 0x21, PT ;  /* 0x000000210000780c */ /* 0x000fe40003f84270 */
[----:B-1----:R-:W-:-:S05]  /*5430*/  FMNMX.FTZ R14, R12, R3, !PT ;  /* 0x000000030c0e7209 */ /* 0x002fca0007810000 */
[----:B------:R-:W1:Y:S02]  /*5440*/  SHFL.BFLY PT, R3, R14, 0x1, 0x1f ;  /* 0x0c201f000e037f89 */ /* 0x000e6400000e0000 */
[----:B-1----:R-:W-:-:S04]  /*5450*/  FMNMX.FTZ R3, R14, R3, !PT ;  /* 0x000000030e037209 */ /* 0x002fc80007810000 */
[----:B------:R-:W-:Y:S01]  /*5460*/  FSETP.NEU.FTZ.AND P2, PT, R3, -INF , PT ;  /* 0xff8000000300780b */ /* 0x000fe20003f5d000 */
[----:B------:R-:W-:-:S05]  /*5470*/  FFMA.FTZ R10, R2, R3, -8 ;  /* 0xc1000000020a7423 */ /* 0x000fca0000010003 */
[----:B------:R-:W-:-:S05]  /*5480*/  FSEL R10, R10, RZ, P2 ;  /* 0x000000ff0a0a7208 */ /* 0x000fca0001000000 */
[--C-:B------:R-:W-:Y:S01]  /*5490*/  FFMA.FTZ R14, R2, R125, -R10.reuse ;  /* 0x0000007d020e7223 */ /* 0x100fe2000001080a */
[----:B------:R-:W-:Y:S01]  /*54a0*/  FSEL R125, R122, -INF , P3 ;  /* 0xff8000007a7d7808 */ /* 0x000fe20001800000 */
[--C-:B------:R-:W-:Y:S01]  /*54b0*/  FFMA.FTZ R20, R2, R129, -R10.reuse ;  /* 0x0000008102147223 */ /* 0x100fe2000001080a */
[----:B------:R-:W-:Y:S01]  /*54c0*/  ISETP.GT.AND P3, PT, R0, 0x8, PT ;  /* 0x000000080000780c */ /* 0x000fe20003f64270 */
[C-C-:B------:R-:W-:Y:S01]  /*54d0*/  FFMA.FTZ R88, R2.reuse, R133, -R10.reuse ;  /* 0x0000008502587223 */ /* 0x140fe2000001080a */
[----:B------:R-:W-:Y:S01]  /*54e0*/  FMNMX.FTZ R92, R125, R8, !PT ;  /* 0x000000087d5c7209 */ /* 0x000fe20007810000 */
[--C-:B------:R-:W-:Y:S01]  /*54f0*/  FFMA.FTZ R108, R2, R105, -R10.reuse ;  /* 0x00000069026c7223 */ /* 0x100fe2000001080a */
[----:B------:R-:W-:Y:S01]  /*5500*/  FSEL R129, R126, -INF , P3 ;  /* 0xff8000007e817808 */ /* 0x000fe20001800000 */
[C-C-:B------:R-:W-:Y:S01]  /*5510*/  FFMA.FTZ R145, R2.reuse, R145, -R10.reuse ;  /* 0x0000009102917223 */ /* 0x140fe2000001080a */
[----:B------:R-:W-:Y:S01]  /*5520*/  FMNMX.FTZ R92, R123, R92, !PT ;  /* 0x0000005c7b5c7209 */ /* 0x000fe20007810000 */
        /* <DEDUP_REMOVED lines=10> */
[----:B------:R1:W-:Y:S01]  /*55d0*/  MUFU.EX2 R92, R108 ;  /* 0x0000006c005c7308 */ /* 0x0003e20000000800 */
        /* <DEDUP_REMOVED lines=9> */
[--C-:B-1----:R-:W-:Y:S01]  /*5670*/  FFMA.FTZ R108, R2, R109, -R10.reuse ;  /* 0x0000006d026c7223 */ /* 0x102fe2000001080a */
[----:B------:R-:W-:Y:S01]  /*5680*/  FSEL R141, R106, -INF , P3 ;  /* 0xff8000006a8d7808 */ /* 0x000fe20001800000 */
[C-C-:B------:R-:W-:Y:S01]  /*5690*/  FFMA.FTZ R113, R2.reuse, R113, -R10.reuse ;  /* 0x0000007102717223 */ /* 0x140fe2000001080a */
[----:B------:R-:W-:Y:S01]  /*56a0*/  FMNMX.FTZ R104, R135, R104, !PT ;  /* 0x0000006887687209 */ /* 0x000fe20007810000 */
[--C-:B------:R-:W-:Y:S01]  /*56b0*/  FFMA.FTZ R89, R2, R89, -R10.reuse ;  /* 0x0000005902597223 */ /* 0x100fe2000001080a */
[----:B------:R-:W-:Y:S01]  /*56c0*/  ISETP.GT.AND P3, PT, R0, 0x28, PT ;  /* 0x000000280000780c */ /* 0x000fe20003f64270 */
[C-C-:B------:R-:W-:Y:S01]  /*56d0*/  FFMA.FTZ R97, R2.reuse, R97, -R10.reuse ;  /* 0x0000006102617223 */ /* 0x140fe2000001080a */
[----:B------:R-:W-:Y:S01]  /*56e0*/  FSEL R109, R107, -INF , P4 ;  /* 0xff8000006b6d7808 */ /* 0x000fe20002000000 */
        /* <DEDUP_REMOVED lines=10> */
[----:B------:R1:W-:Y:S01]  /*5790*/  MUFU.EX2 R104, R147 ;  /* 0x0000009300687308 */ /* 0x0003e20000000800 */
[----:B------:R-:W-:Y:S01]  /*57a0*/  FSEL R111, R111, -INF , P4 ;  /* 0xff8000006f6f7808 */ /* 0x000fe20002000000 */
[C-C-:B------:R-:W-:Y:S01]  /*57b0*/  FFMA.FTZ R56, R2.reuse, R56, -R10.reuse ;  /* 0x0000003802387223 */ /* 0x140fe2000001080a */
[----:B------:R-:W-:Y:S01]  /*57c0*/  FMNMX.FTZ R106, R143, R106, !PT ;  /* 0x0000006a8f6a7209 */ /* 0x000fe20007810000 */
[--C-:B------:R-:W-:Y:S01]  /*57d0*/  FFMA.FTZ R57, R2, R57, -R10.reuse ;  /* 0x0000003902397223 */ /* 0x100fe2000001080a */
[----:B------:R-:W-:Y:S01]  /*57e0*/  ISETP.GT.AND P4, PT, R0, 0x31, PT ;  /* 0x000000310000780c */ /* 0x000fe20003f84270 */
[--C-:B------:R-:W-:Y:S01]  /*57f0*/  FFMA.FTZ R60, R2, R60, -R10.reuse ;  /* 0x0000003c023c7223 */ /* 0x100fe2000001080a */
[----:B--2---:R-:W-:Y:S01]  /*5800*/  FSEL R145, R114, -INF , P3 ;  /* 0xff80000072917808 */ /* 0x004fe20001800000 */
[C-C-:B------:R-:W-:Y:S01]  /*5810*/  FFMA.FTZ R61, R2.reuse, R61, -R10.reuse ;  /* 0x0000003d023d7223 */ /* 0x140fe2000001080a */
[----:B------:R-:W-:Y:S01]  /*5820*/  FMNMX.FTZ R106, R111, R106, !PT ;  /* 0x0000006a6f6a7209 */ /* 0x000fe20007810000 */
[--C-:B------:R-:W-:Y:S01]  /*5830*/  FFMA.FTZ R64, R2, R64, -R10.reuse ;  /* 0x0000004002407223 */ /* 0x100fe2000001080a */
[----:B------:R-:W-:Y:S01]  /*5840*/  ISETP.GT.AND P3, PT, R0, 0x38, PT ;  /* 0x000000380000780c */ /* 0x000fe20003f64270 */
[C-C-:B------:R-:W-:Y:S01]  /*5850*/  FFMA.FTZ R65, R2.reuse, R65, -R10.reuse ;  /* 0x0000004102417223 */ /* 0x140fe2000001080a */
[----:B------:R-:W-:Y:S01]  /*5860*/  FSEL R115, R115, -INF , P4 ;  /* 0xff80000073737808 */ /* 0x000fe20002000000 */
[C-C-:B------:R-:W-:Y:S01]  /*5870*/  FFMA.FTZ R68, R2.reuse, R68, -R10.reuse ;  /* 0x0000004402447223 */ /* 0x140fe2000001080a */
[----:B------:R-:W-:Y:S01]  /*5880*/  FMNMX.FTZ R106, R145, R106, !PT ;  /* 0x0000006a916a7209 */ /* 0x000fe20007810000 */
[----:B------:R-:W-:Y:S01]  /*5890*/  FFMA.FTZ R69, R2, R69, -R10 ;  /* 0x0000004502457223 */ /* 0x000fe2000001080a */
[----:B------:R-:W-:Y:S01]  /*58a0*/  ISETP.GT.AND P4, PT, R0, 0x39, PT ;  /* 0x000000390000780c */ /* 0x000fe20003f84270 */
[----:B------:R-:W-:Y:S01]  /*58b0*/  MUFU.EX2 R12, R120 ;  /* 0x00000078000c7308 */ /* 0x000fe20000000800 */
[----:B-1----:R-:W-:-:S02]  /*58c0*/  FSEL R147, R118, -INF , P3 ;  /* 0xff80000076937808 */ /* 0x002fc40001800000 */
[----:B------:R-:W-:Y:S02]  /*58d0*/  FMNMX.FTZ R108, R115, R106, !PT ;  /* 0x0000006a736c7209 */ /* 0x000fe40007810000 */
[----:B------:R-:W-:Y:S02]  /*58e0*/  FSEL R119, R119, -INF , P4 ;  /* 0xff80000077777808 */ /* 0x000fe40002000000 */
[C---:B------:R-:W-:Y:S01]  /*58f0*/  ISETP.GT.AND P3, PT, R0.reuse, 0x40, PT ;  /* 0x000000400000780c */ /* 0x040fe20003f64270 */
[----:B------:R1:W-:Y:S01]  /*5900*/  MUFU.EX2 R106, R110 ;  /* 0x0000006e006a7308 */ /* 0x0003e20000000800 */
[----:B------:R-:W-:Y:S02]  /*5910*/  FMNMX.FTZ R108, R147, R108, !PT ;  /* 0x0000006c936c7209 */ /* 0x000fe40007810000 */
[----:B------:R-:W-:Y:S02]  /*5920*/  ISETP.GT.AND P4, PT, R0, 0x41, PT ;  /* 0x000000410000780c */ /* 0x000fe40003f84270 */
[----:B------:R-:W-:Y:S01]  /*5930*/  FSEL R149, R90, -INF , P3 ;  /* 0xff8000005a957808 */ /* 0x000fe20001800000 */
[--C-:B------:R-:W-:Y:S01]  /*5940*/  FFMA.FTZ R90, R2, R151, -R10.reuse ;  /* 0x00000097025a7223 */ /* 0x100fe2000001080a */
[----:B------:R-:W-:Y:S01]  /*5950*/  FMNMX.FTZ R108, R119, R108, !PT ;  /* 0x0000006c776c7209 */ /* 0x000fe20007810000 */
[----:B------:R-:W-:Y:S01]  /*5960*/  MUFU.EX2 R121, R121 ;  /* 0x0000007900797308 */ /* 0x000fe20000000800 */
[----:B------:R-:W-:Y:S01]  /*5970*/  ISETP.GT.AND P3, PT, R0, 0x48, PT ;  /* 0x000000480000780c */ /* 0x000fe20003f64270 */
[----:B-1----:R-:W-:Y:S01]  /*5980*/  FFMA.FTZ R110, R2, R93, -R10 ;  /* 0x0000005d026e7223 */ /* 0x002fe2000001080a */
[----:B------:R-:W-:-:S02]  /*5990*/  FSEL R117, R91, -INF , P4 ;  /* 0xff8000005b757808 */ /* 0x000fc40002000000 */
[----:B------:R-:W-:Y:S02]  /*59a0*/  FMNMX.FTZ R108, R149, R108, !PT ;  /* 0x0000006c956c7209 */ /* 0x000fe40007810000 */
[----:B------:R-:W-:Y:S01]  /*59b0*/  ISETP.GT.AND P4, PT, R0, 0x49, PT ;  /* 0x000000490000780c */ /* 0x000fe20003f84270 */
[----:B------:R-:W-:Y:S01]  /*59c0*/  MUFU.EX2 R11, R11 ;  /* 0x0000000b000b7308 */ /* 0x000fe20000000800 */
[----:B------:R-:W-:Y:S02]  /*59d0*/  FSEL R94, R94, -INF , P3 ;  /* 0xff8000005e5e7808 */ /* 0x000fe40001800000 */
[----:B------:R-:W-:Y:S02]  /*59e0*/  FMNMX.FTZ R151, R117, R108, !PT ;  /* 0x0000006c75977209 */ /* 0x000fe40007810000 */
[----:B------:R-:W-:Y:S02]  /*59f0*/  ISETP.GT.AND P3, PT, R0, 0x50, PT ;  /* 0x000000500000780c */ /* 0x000fe40003f64270 */
[----:B------:R-:W-:Y:S01]  /*5a00*/  FSEL R95, R95, -INF , P4 ;  /* 0xff8000005f5f7808 */ /* 0x000fe20002000000 */
[----:B------:R-:W-:Y:S01]  /*5a10*/  MUFU.EX2 R14, R14 ;  /* 0x0000000e000e7308 */ /* 0x000fe20000000800 */
[----:B------:R-:W-:-:S02]  /*5a20*/  FMNMX.FTZ R108, R94, R151, !PT ;  /* 0x000000975e6c7209 */ /* 0x000fc40007810000 */
[----:B------:R-:W-:Y:S02]  /*5a30*/  ISETP.GT.AND P4, PT, R0, 0x51, PT ;  /* 0x000000510000780c */ /* 0x000fe40003f84270 */
[----:B------:R-:W-:Y:S01]  /*5a40*/  FSEL R151, R98, -INF , P3 ;  /* 0xff80000062977808 */ /* 0x000fe20001800000 */
[----:B------:R-:W-:Y:S01]  /*5a50*/  FFMA.FTZ R98, R2, R153, -R10 ;  /* 0x0000009902627223 */ /* 0x000fe2000001080a */
[----:B------:R-:W-:Y:S01]  /*5a60*/  FMNMX.FTZ R108, R95, R108, !PT ;  /* 0x0000006c5f6c7209 */ /* 0x000fe20007810000 */
[----:B------:R-:W-:Y:S01]  /*5a70*/  MUFU.EX2 R13, R13 ;  /* 0x0000000d000d7308 */ /* 0x000fe20000000800 */
[----:B------:R-:W-:Y:S02]  /*5a80*/  ISETP.GT.AND P3, PT, R0, 0x58, PT ;  /* 0x000000580000780c */ /* 0x000fe40003f64270 */
[----:B------:R-:W-:Y:S02]  /*5a90*/  FSEL R99, R99, -INF , P4 ;  /* 0xff80000063637808 */ /* 0x000fe40002000000 */
[----:B------:R-:W-:-:S02]  /*5aa0*/  FMNMX.FTZ R108, R151, R108, !PT ;  /* 0x0000006c976c7209 */ /* 0x000fc40007810000 */
[----:B------:R-:W-:Y:S01]  /*5ab0*/  ISETP.GT.AND P4, PT, R0, 0x59, PT ;  /* 0x000000590000780c */ /* 0x000fe20003f84270 */
[----:B------:R-:W-:Y:S01]  /*5ac0*/  MUFU.EX2 R20, R20 ;  /* 0x0000001400147308 */ /* 0x000fe20000000800 */
[----:B------:R-:W-:Y:S02]  /*5ad0*/  FSEL R102, R102, -INF , P3 ;  /* 0xff80000066667808 */ /* 0x000fe40001800000 */
[----:B------:R-:W-:Y:S02]  /*5ae0*/  FMNMX.FTZ R153, R99, R108, !PT ;  /* 0x0000006c63997209 */ /* 0x000fe40007810000 */
[----:B------:R-:W-:Y:S02]  /*5af0*/  FSEL R103, R103, -INF , P4 ;  /* 0xff80000067677808 */ /* 0x000fe40002000000 */
[----:B------:R-:W-:Y:S01]  /*5b00*/  ISETP.GT.AND P3, PT, R0, 0x60, PT ;  /* 0x000000600000780c */ /* 0x000fe20003f64270 */
        /* <DEDUP_REMOVED lines=11> */
[----:B------:R1:W-:Y:S01]  /*5bc0*/  MUFU.EX2 R75, R110 ;  /* 0x0000006e004b7308 */ /* 0x0003e20000000800 */
[----:B------:R-:W-:Y:S02]  /*5bd0*/  FSEL R78, R78, -INF , P3 ;  /* 0xff8000004e4e7808 */ /* 0x000fe40001800000 */
[----:B------:R-:W-:Y:S02]  /*5be0*/  FMNMX.FTZ R155, R93, R108, !PT ;  /* 0x0000006c5d9b7209 */ /* 0x000fe40007810000 */
[----:B------:R-:W-:Y:S02]  /*5bf0*/  ISETP.GT.AND P3, PT, R0, 0x70, PT ;  /* 0x000000700000780c */ /* 0x000fe40003f64270 */
[----:B------:R-:W-:Y:S01]  /*5c00*/  FSEL R79, R79, -INF , P4 ;  /* 0xff8000004f4f7808 */ /* 0x000fe20002000000 */
[----:B------:R-:W-:Y:S01]  /*5c10*/  MUFU.EX2 R88, R88 ;  /* 0x0000005800587308 */ /* 0x000fe20000000800 */
[----:B------:R-:W-:Y:S01]  /*5c20*/  FMNMX.FTZ R108, R78, R155, !PT ;  /* 0x0000009b4e6c7209 */ /* 0x000fe20007810000 */
[----:B-1----:R-:W-:Y:S01]  /*5c30*/  FFMA.FTZ R110, R2, R72, -R10 ;  /* 0x00000048026e7223 */ /* 0x002fe2000001080a */
[----:B------:R-:W-:-:S02]  /*5c40*/  ISETP.GT.AND P4, PT, R0, 0x71, PT ;  /* 0x000000710000780c */ /* 0x000fc40003f84270 */
[----:B------:R-:W-:Y:S01]  /*5c50*/  FSEL R155, R82, -INF , P3 ;  /* 0xff800000529b7808 */ /* 0x000fe20001800000 */
[----:B------:R-:W-:-:S01]  /*5c60*/  FFMA.FTZ R82, R2, R100, -R10 ;  /* 0x0000006402527223 */ /* 0x000fc2000001080a */
[----:B------:R-:W-:Y:S01]  /*5c70*/  FMNMX.FTZ R108, R79, R108, !PT ;  /* 0x0000006c4f6c7209 */ /* 0x000fe20007810000 */
[----:B------:R-:W-:-:S01]  /*5c80*/  FFMA.FTZ R100, R2, R101, -R10 ;  /* 0x0000006502647223 */ /* 0x000fc2000001080a */
[C---:B------:R-:W-:Y:S01]  /*5c90*/  ISETP.GT.AND P3, PT, R0.reuse, 0x78, PT ;  /* 0x000000780000780c */ /* 0x040fe20003f64270 */
[----:B------:R-:W-:Y:S01]  /*5ca0*/  MUFU.EX2 R21, R21 ;  /* 0x0000001500157308 */ /* 0x000fe20000000800 */
[----:B------:R-:W-:Y:S02]  /*5cb0*/  FSEL R83, R83, -INF , P4 ;  /* 0xff80000053537808 */ /* 0x000fe40002000000 */
[----:B------:R-:W-:Y:S02]  /*5cc0*/  FMNMX.FTZ R108, R155, R108, !PT ;  /* 0x0000006c9b6c7209 */ /* 0x000fe40007810000 */
[----:B------:R-:W-:-:S02]  /*5cd0*/  ISETP.GT.AND P4, PT, R0, 0x79, PT ;  /* 0x000000790000780c */ /* 0x000fc40003f84270 */
[----:B------:R-:W-:Y:S01]  /*5ce0*/  FSEL R86, R86, -INF , P3 ;  /* 0xff80000056567808 */ /* 0x000fe20001800000 */
[----:B------:R-:W-:Y:S01]  /*5cf0*/  MUFU.EX2 R113, R113 ;  /* 0x0000007100717308 */ /* 0x000fe20000000800 */
[----:B------:R-:W-:Y:S02]  /*5d00*/  FMNMX.FTZ R108, R83, R108, !PT ;  /* 0x0000006c536c7209 */ /* 0x000fe40007810000 */
[----:B------:R-:W-:Y:S02]  /*5d10*/  FSEL R87, R87, -INF , P4 ;  /* 0xff80000057577808 */ /* 0x000fe40002000000 */
[----:B------:R-:W-:Y:S02]  /*5d20*/  ISETP.GT.AND P3, PT, R0, 0x80, PT ;  /* 0x000000800000780c */ /* 0x000fe40003f64270 */
[----:B------:R-:W-:Y:S01]  /*5d30*/  FMNMX.FTZ R108, R86, R108, !PT ;  /* 0x0000006c566c7209 */ /* 0x000fe20007810000 */
[----:B------:R-:W-:Y:S01]  /*5d40*/  MUFU.EX2 R90, R90 ;  /* 0x0000005a005a7308 */ /* 0x000fe20000000800 */
[----:B------:R-:W-:-:S02]  /*5d50*/  ISETP.GT.AND P4, PT, R0, 0x81, PT ;  /* 0x000000810000780c */ /* 0x000fc40003f84270 */
[----:B------:R-:W-:Y:S02]  /*5d60*/  FSEL R58, R58, -INF , P3 ;  /* 0xff8000003a3a7808 */ /* 0x000fe40001800000 */
[----:B------:R-:W-:Y:S02]  /*5d70*/  FMNMX.FTZ R108, R87, R108, !PT ;  /* 0x0000006c576c7209 */ /* 0x000fe40007810000 */
[----:B------:R-:W-:Y:S01]  /*5d80*/  ISETP.GT.AND P3, PT, R0, 0x88, PT ;  /* 0x000000880000780c */ /* 0x000fe20003f64270 */
[----:B------:R-:W-:Y:S01]  /*5d90*/  MUFU.EX2 R89, R89 ;  /* 0x0000005900597308 */ /* 0x000fe20000000800 */
[----:B------:R-:W-:Y:S02]  /*5da0*/  FSEL R101, R59, -INF , P4 ;  /* 0xff8000003b657808 */ /* 0x000fe40002000000 */
[----:B------:R-:W-:Y:S02]  /*5db0*/  FMNMX.FTZ R108, R58, R108, !PT ;  /* 0x0000006c3a6c7209 */ /* 0x000fe40007810000 */
[----:B------:R-:W-:-:S02]  /*5dc0*/  ISETP.GT.AND P4, PT, R0, 0x89, PT ;  /* 0x000000890000780c */ /* 0x000fc40003f84270 */
[----:B------:R-:W-:Y:S01]  /*5dd0*/  FSEL R62, R62, -INF , P3 ;  /* 0xff8000003e3e7808 */ /* 0x000fe20001800000 */
[----:B------:R1:W-:Y:S01]  /*5de0*/  MUFU.EX2 R59, R100 ;  /* 0x00000064003b7308 */ /* 0x0003e20000000800 */
[----:B------:R-:W-:Y:S02]  /*5df0*/  FMNMX.FTZ R108, R101, R108, !PT ;  /* 0x0000006c656c7209 */ /* 0x000fe40007810000 */
[----:B------:R-:W-:Y:S02]  /*5e00*/  ISETP.GT.AND P3, PT, R0, 0x90, PT ;  /* 0x000000900000780c */ /* 0x000fe40003f64270 */
[----:B------:R-:W-:Y:S02]  /*5e10*/  FSEL R72, R63, -INF , P4 ;  /* 0xff8000003f487808 */ /* 0x000fe40002000000 */
[----:B------:R-:W-:Y:S01]  /*5e20*/  FMNMX.FTZ R108, R62, R108, !PT ;  /* 0x0000006c3e6c7209 */ /* 0x000fe20007810000 */
[----:B------:R2:W-:Y:S01]  /*5e30*/  MUFU.EX2 R63, R110 ;  /* 0x0000006e003f7308 */ /* 0x0005e20000000800 */
[----:B-1----:R-:W-:-:S01]  /*5e40*/  FFMA.FTZ R100, R2, R73, -R10 ;  /* 0x0000004902647223 */ /* 0x002fc2000001080a */
        /* <DEDUP_REMOVED lines=9> */
[----:B------:R-:W-:-:S01]  /*5ee0*/  FFMA.FTZ R70, R2, R76, -R10 ;  /* 0x0000004c02467223 */ /* 0x000fc2000001080a */
[----:B------:R-:W-:Y:S01]  /*5ef0*/  FMNMX.FTZ R108, R67, R108, !PT ;  /* 0x0000006c436c7209 */ /* 0x000fe20007810000 */
[----:B------:R-:W-:-:S01]  /*5f00*/  FFMA.FTZ R76, R2, R80, -R10 ;  /* 0x00000050024c7223 */ /* 0x000fc2000001080a */
[----:B------:R-:W-:Y:S01]  /*5f10*/  FSEL R71, R71, -INF , P4 ;  /* 0xff80000047477808 */ /* 0x000fe20002000000 */
[----:B------:R-:W-:-:S01]  /*5f20*/  FFMA.FTZ R80, R2, R84, -R10 ;  /* 0x0000005402507223 */ /* 0x000fc2000001080a */
[----:B------:R-:W-:Y:S01]  /*5f30*/  FMNMX.FTZ R108, R73, R108, !PT ;  /* 0x0000006c496c7209 */ /* 0x000fe20007810000 */
[----:B------:R-:W-:Y:S03]  /*5f40*/  MUFU.EX2 R74, R74 ;  /* 0x0000004a004a7308 */ /* 0x000fe60000000800 */
[----:B------:R-:W-:-:S05]  /*5f50*/  FMNMX.FTZ R108, R71, R108, !PT ;  /* 0x0000006c476c7209 */ /* 0x000fca0007810000 */
[----:B------:R-:W1:Y:S01]  /*5f60*/  SHFL.BFLY PT, R0, R108, 0x2, 0x1f ;  /* 0x0c401f006c007f89 */ /* 0x000e6200000e0000 */
[----:B------:R-:W-:Y:S08]  /*5f70*/  MUFU.EX2 R97, R97 ;  /* 0x0000006100617308 */ /* 0x000ff00000000800 */
[----:B------:R-:W-:Y:S08]  /*5f80*/  MUFU.EX2 R82, R82 ;  /* 0x0000005200527308 */ /* 0x000ff00000000800 */
[----:B------:R-:W-:Y:S01]  /*5f90*/  MUFU.EX2 R100, R100 ;  /* 0x0000006400647308 */ /* 0x000fe20000000800 */
[----:B-1----:R-:W-:-:S07]  /*5fa0*/  FMNMX.FTZ R84, R108, R0, !PT ;  /* 0x000000006c547209 */ /* 0x002fce0007810000 */
[----:B------:R-:W-:Y:S01]  /*5fb0*/  MUFU.EX2 R70, R70 ;  /* 0x0000004600467308 */ /* 0x000fe20000000800 */
[----:B------:R-:W1:Y:S07]  /*5fc0*/  SHFL.BFLY PT, R0, R84, 0x1, 0x1f ;  /* 0x0c201f0054007f89 */ /* 0x000e6e00000e0000 */
[----:B------:R-:W-:Y:S08]  /*5fd0*/  MUFU.EX2 R77, R77 ;  /* 0x0000004d004d7308 */ /* 0x000ff00000000800 */
[----:B------:R-:W-:Y:S08]  /*5fe0*/  MUFU.EX2 R76, R76 ;  /* 0x0000004c004c7308 */ /* 0x000ff00000000800 */
[----:B------:R-:W-:Y:S01]  /*5ff0*/  MUFU.EX2 R81, R81 ;  /* 0x0000005100517308 */ /* 0x000fe20000000800 */
[----:B-1----:R-:W-:-:S02]  /*6000*/  FMNMX.FTZ R0, R84, R0, !PT ;  /* 0x0000000054007209 */ /* 0x002fc40007810000 */
[----:B------:R-:W-:Y:S02]  /*6010*/  FSEL R84, R3, RZ, P2 ;  /* 0x000000ff03547208 */ /* 0x000fe40001000000 */
[----:B------:R-:W-:Y:S01]  /*6020*/  FSETP.NEU.FTZ.AND P2, PT, R0, -INF , PT ;  /* 0xff8000000000780b */ /* 0x000fe20003f5d000 */
[----:B------:R-:W-:Y:S02]  /*6030*/  FFMA.FTZ R10, R2, R0, -8 ;  /* 0xc1000000020a7423 */ /* 0x000fe40000010000 */
[----:B------:R-:W-:Y:S01]  /*6040*/  MUFU.EX2 R80, R80 ;  /* 0x0000005000507308 */ /* 0x000fe20000000800 */
[----:B------:R-:W-:-:S02]  /*6050*/  FADD.FTZ R9, -R84, R9 ;  /* 0x0000000954097221 */ /* 0x000fc40000010100 */
[----:B------:R-:W-:Y:S02]  /*6060*/  FSEL R10, R10, RZ, P2 ;  /* 0x000000ff0a0a7208 */ /* 0x000fe40001000000 */
[----:B------:R-:W-:-:S03]  /*6070*/  FMUL.FTZ R9, R2, R9 ;  /* 0x0000000902097220 */ /* 0x000fc60000410000 */
[----:B------:R-:W-:Y:S01]  /*6080*/  MUFU.EX2 R85, R85 ;  /* 0x0000005500557308 */ /* 0x000fe20000000800 */
[----:B------:R-:W-:-:S01]  /*6090*/  FFMA.FTZ R108, R2, R129, -R10 ;  /* 0x00000081026c7223 */ /* 0x000fc2000001080a */
[----:B------:R-:W-:Y:S01]  /*60a0*/  FSEL R129, R0, RZ, P2 ;  /* 0x000000ff00817208 */ /* 0x000fe20001000000 */
[----:B------:R-:W-:-:S01]  /*60b0*/  FFMA.FTZ R125, R2, R125, -R10 ;  /* 0x0000007d027d7223 */ /* 0x000fc2000001080a */
[C-C-:B------:R-:W-:Y:S01]  /*60c0*/  FFMA.FTZ R84, R2.reuse, R123, -R10.reuse ;  /* 0x0000007b02547223 */ /* 0x140fe2000001080a */
[----:B------:R-:W-:-:S01]  /*60d0*/  FFMA.FTZ R123, R2, R127, -R10 ;  /* 0x0000007f027b7223 */ /* 0x000fc2000001080a */
[----:B--2---:R-:W-:Y:S01]  /*60e0*/  FFMA.FTZ R110, R2, R133, -R10 ;  /* 0x00000085026e7223 */ /* 0x004fe2000001080a */
[----:B------:R-:W-:-:S01]  /*60f0*/  FADD.FTZ R129, -R129, R8 ;  /* 0x0000000881817221 */ /* 0x000fc20000010100 */
[----:B------:R-:W1:Y:S01]  /*6100*/  MUFU.EX2 R9, R9 ;  /* 0x0000000900097308 */ /* 0x000e620000000800 */
        /* <DEDUP_REMOVED lines=16> */
[----:B-1----:R-:W-:-:S01]  /*6210*/  FFMA.FTZ R126, R9, R5, R12 ;  /* 0x00000005097e7223 */ /* 0x002fc2000001000c */
        /* <DEDUP_REMOVED lines=14> */
[----:B------:R-:W3:Y:S01]  /*6300*/  MUFU.EX2 R108, R108 ;  /* 0x0000006c006c7308 */ /* 0x000ee20000000800 */
[----:B--2---:R-:W-:-:S01]  /*6310*/  FFMA.FTZ R5, R8, R4, R125 ;  /* 0x0000000408057223 */ /* 0x004fc2000001007d */
[----:B------:R-:W-:Y:S01]  /*6320*/  FADD.FTZ R129, R13, R128 ;  /* 0x000000800d817221 */ /* 0x000fe20000010000 */
[----:B------:R-:W-:-:S01]  /*6330*/  FFMA.FTZ R83, R2, R83, -R10 ;  /* 0x0000005302537223 */ /* 0x000fc2000001080a */
[C-C-:B------:R-:W-:Y:S01]  /*6340*/  FFMA.FTZ R86, R2.reuse, R86, -R10.reuse ;  /* 0x0000005602567223 */ /* 0x140fe2000001080a */
[----:B------:R-:W-:-:S01]  /*6350*/  FFMA.FTZ R87, R2, R87, -R10 ;  /* 0x0000005702577223 */ /* 0x000fc2000001080a */
[----:B------:R-:W-:Y:S01]  /*6360*/  FADD.FTZ R128, R20, R129 ;  /* 0x0000008114807221 */ /* 0x000fe20000010000 */
[----:B------:R-:W-:-:S01]  /*6370*/  FFMA.FTZ R58, R2, R58, -R10 ;  /* 0x0000003a023a7223 */ /* 0x000fc2000001080a */
[----:B------:R-:W2:Y:S01]  /*6380*/  MUFU.EX2 R123, R123 ;  /* 0x0000007b007b7308 */ /* 0x000ea20000000800 */
[----:B-1----:R-:W-:-:S01]  /*6390*/  FADD.FTZ R5, R84, R5 ;  /* 0x0000000554057221 */ /* 0x002fc20000010000 */
[C-C-:B------:R-:W-:Y:S01]  /*63a0*/  FFMA.FTZ R101, R2.reuse, R101, -R10.reuse ;  /* 0x0000006502657223 */ /* 0x140fe2000001080a */
[----:B------:R-:W-:-:S01]  /*63b0*/  FFMA.FTZ R62, R2, R62, -R10 ;  /* 0x0000003e023e7223 */ /* 0x000fc2000001080a */
[C-C-:B------:R-:W-:Y:S01]  /*63c0*/  FFMA.FTZ R66, R2.reuse, R66, -R10.reuse ;  /* 0x0000004202427223 */ /* 0x140fe2000001080a */
[----:B------:R-:W-:-:S01]  /*63d0*/  FFMA.FTZ R67, R2, R67, -R10 ;  /* 0x0000004302437223 */ /* 0x000fc2000001080a */
[----:B------:R-:W-:-:S02]  /*63e0*/  FFMA.FTZ R71, R2, R71, -R10 ;  /* 0x0000004702477223 */ /* 0x000fc4000001080a */
[----:B------:R-:W1:Y:S01]  /*63f0*/  MUFU.EX2 R110, R110 ;  /* 0x0000006e006e7308 */ /* 0x000e620000000800 */
[----:B---3--:R-:W-:-:S07]  /*6400*/  FADD.FTZ R4, R108, R5 ;  /* 0x000000056c047221 */ /* 0x008fce0000010000 */
[----:B------:R-:W3:Y:S01]  /*6410*/  MUFU.EX2 R127, R127 ;  /* 0x0000007f007f7308 */ /* 0x000ee20000000800 */
[----:B--2---:R-:W-:-:S07]  /*6420*/  FADD.FTZ R5, R123, R4 ;  /* 0x000000047b057221 */ /* 0x004fce0000010000 */
[----:B------:R-:W2:Y:S01]  /*6430*/  MUFU.EX2 R105, R105 ;  /* 0x0000006900697308 */ /* 0x000ea20000000800 */
[----:B-1----:R-:W-:-:S01]  /*6440*/  FADD.FTZ R4, R110, R5 ;  /* 0x000000056e047221 */ /* 0x002fc20000010000 */
[----:B------:R-:W-:-:S06]  /*6450*/  FADD.FTZ R5, R15, R128 ;  /* 0x000000800f057221 */ /* 0x000fcc0000010000 */
[----:B------:R-:W1:Y:S01]  /*6460*/  MUFU.EX2 R112, R112 ;  /* 0x0000007000707308 */ /* 0x000e620000000800 */
[----:B---3--:R-:W-:-:S07]  /*6470*/  FADD.FTZ R4, R127, R4 ;  /* 0x000000047f047221 */ /* 0x008fce0000010000 */
[----:B------:R-:W3:Y:S01]  /*6480*/  MUFU.EX2 R114, R114 ;  /* 0x0000007200727308 */ /* 0x000ee20000000800 */
[----:B--2---:R-:W-:-:S01]  /*6490*/  FADD.FTZ R129, R105, R4 ;  /* 0x0000000469817221 */ /* 0x004fc20000010000 */
[----:B------:R-:W-:-:S04]  /*64a0*/  FADD.FTZ R4, R88, R5 ;  /* 0x0000000558047221 */ /* 0x000fc80000010000 */
[----:B------:R-:W-:Y:S02]  /*64b0*/  FADD.FTZ R5, R21, R4 ;  /* 0x0000000415057221 */ /* 0x000fe40000010000 */
        /* <DEDUP_REMOVED lines=11> */
[----:B------:R-:W-:-:S04]  /*6570*/  FADD.FTZ R4, R104, R5 ;  /* 0x0000000568047221 */ /* 0x000fc80000010000 */
[----:B------:R-:W-:Y:S02]  /*6580*/  FADD.FTZ R5, R113, R4 ;  /* 0x0000000471057221 */ /* 0x000fe40000010000 */
[----:B------:R-:W1:Y:S01]  /*6590*/  MUFU.EX2 R115, R115 ;  /* 0x0000007300737308 */ /* 0x000e620000000800 */
[----:B---3--:R-:W-:-:S01]  /*65a0*/  FADD.FTZ R129, R111, R128 ;  /* 0x000000806f817221 */ /* 0x008fc20000010000 */
[----:B------:R-:W-:Y:S01]  /*65b0*/  FADD.FTZ R4, R106, R5 ;  /* 0x000000056a047221 */ /* 0x000fe20000010000 */
[----:B------:R-:W-:-:S03]  /*65c0*/  FFMA.FTZ R128, R2, R155, -R10 ;  /* 0x0000009b02807223 */ /* 0x000fc6000001080a */
[----:B------:R-:W-:Y:S02]  /*65d0*/  FADD.FTZ R5, R91, R4 ;  /* 0x000000045b057221 */ /* 0x000fe40000010000 */
        /* <DEDUP_REMOVED lines=10> */
[----:B------:R-:W-:-:S04]  /*6680*/  FADD.FTZ R4, R74, R5 ;  /* 0x000000054a047221 */ /* 0x000fc80000010000 */
[----:B------:R-:W-:Y:S02]  /*6690*/  FADD.FTZ R5, R97, R4 ;  /* 0x0000000461057221 */ /* 0x000fe40000010000 */
[----:B------:R-:W3:Y:S01]  /*66a0*/  MUFU.EX2 R117, R117 ;  /* 0x0000007500757308 */ /* 0x000ee20000000800 */
[----:B--2---:R-:W-:-:S01]  /*66b0*/  FADD.FTZ R129, R119, R130 ;  /* 0x0000008277817221 */ /* 0x004fc20000010000 */
[----:B------:R-:W-:-:S04]  /*66c0*/  FADD.FTZ R4, R82, R5 ;  /* 0x0000000552047221 */ /* 0x000fc80000010000 */
[----:B------:R-:W-:Y:S02]  /*66d0*/  FADD.FTZ R4, R59, R4 ;  /* 0x000000043b047221 */ /* 0x000fe40000010000 */
        /* <DEDUP_REMOVED lines=19> */
[----:B------:R-:W-:Y:S01]  /*6810*/  FADD.FTZ R5, R100, R129 ;  /* 0x0000008164057221 */ /* 0x000fe20000010000 */
[----:B------:R-:W-:-:S05]  /*6820*/  FFMA.FTZ R129, R2, R72, -R10 ;  /* 0x0000004802817223 */ /* 0x000fca000001080a */
        /* <DEDUP_REMOVED lines=11> */
[----:B------:R-:W-:Y:S01]  /*68e0*/  FADD.FTZ R5, R85, R4 ;  /* 0x0000000455057221 */ /* 0x000fe20000010000 */
[----:B------:R-:W-:Y:S01]  /*68f0*/  IMAD.U32 R4, RZ, RZ, UR7 ;  /* 0x00000007ff047e24 */ /* 0x000fe2000f8e00ff */
[----:B------:R-:W2:Y:S01]  /*6900*/  MUFU.EX2 R86, R86 ;  /* 0x0000005600567308 */ /* 0x000ea20000000800 */
[----:B-1----:R-:W-:-:S02]  /*6910*/  FADD.FTZ R72, R128, R131 ;  /* 0x0000008380487221 */ /* 0x002fc40000010000 */
[----:B------:R-:W-:-:S05]  /*6920*/  @!P0 VIADD R4, R4, 0x13240 ;  /* 0x0001324004048836 */ /* 0x000fca0000000000 */
[----:B------:R-:W1:Y:S01]  /*6930*/  MUFU.EX2 R87, R87 ;  /* 0x0000005700577308 */ /* 0x000e620000000800 */
[----:B---3--:R-:W-:-:S01]  /*6940*/  FADD.FTZ R131, R83, R72 ;  /* 0x0000004853837221 */ /* 0x008fc20000010000 */
[----:B------:R-:W-:-:S04]  /*6950*/  @!P0 PRMT R4, RZ, 0x654, R4 ;  /* 0x00000654ff048816 */ /* 0x000fc80000000004 */
[----:B------:R3:W-:Y:S02]  /*6960*/  @!P0 SYNCS.ARRIVE.TRANS64.RED.A1T0 RZ, [R4+URZ], RZ ;  /* 0x000000ff04ff89a7 */ /* 0x0007e4000810043f */
[----:B------:R-:W4:Y:S01]  /*6970*/  MUFU.EX2 R56, R56 ;  /* 0x0000003800387308 */ /* 0x000f220000000800 */
[----:B--2---:R-:W-:-:S07]  /*6980*/  FADD.FTZ R72, R86, R131 ;  /* 0x0000008356487221 */ /* 0x004fce0000010000 */
[----:B------:R-:W2:Y:S01]  /*6990*/  MUFU.EX2 R58, R58 ;  /* 0x0000003a003a7308 */ /* 0x000ea20000000800 */
[----:B-1----:R-:W-:-:S01]  /*69a0*/  FADD.FTZ R131, R87, R72 ;  /* 0x0000004857837221 */ /* 0x002fc20000010000 */
[----:B------:R-:W-:-:S06]  /*69b0*/  FFMA.FTZ R72, R2, R73, -R10 ;  /* 0x0000004902487223 */ /* 0x000fcc000001080a */
        /* <DEDUP_REMOVED lines=12> */
[----:B------:R-:W3:Y:S01]  /*6a80*/  MUFU.EX2 R64, R64 ;  /* 0x0000004000407308 */ /* 0x000ee20000000800 */
[----:B----4-:R-:W-:-:S07]  /*6a90*/  FADD.FTZ R5, R61, R10 ;  /* 0x0000000a3d057221 */ /* 0x010fce0000010000 */
        /* <DEDUP_REMOVED lines=18> */
.L_x_1506:
[----:B------:R-:W-:Y:S01]  /*6bc0*/  UIADD3 UR4, UR11, 0x13260, URZ ;  /* 0x000132600b047890 */ /* 0x000fe2000fffe03f */
[----:B------:R-:W-:Y:S01]  /*6bd0*/  ISETP.LT.AND P2, PT, R7, UR26, PT ;  /* 0x0000001a07007c0c */ /* 0x000fe2000bf41270 */
[----:B------:R-:W-:Y:S01]  /*6be0*/  UIADD3 UR7, UR26, -0x1, URZ ;  /* 0xffffffff1a077890 */ /* 0x000fe2000fffe03f */
[----:B------:R-:W-:Y:S01]  /*6bf0*/  F2FP.SATFINITE.E4M3.F32.PACK_AB_MERGE_C R11, R14, R11, RZ ;  /* 0x0000000b0e0b723e */ /* 0x000fe200048070ff */
[----:B------:R-:W-:Y:S01]  /*6c00*/  UPRMT UR4, UR39, 0x654, UR4 ;  /* 0x0000065427047896 */ /* 0x000fe20008000004 */
[----:B------:R-:W-:Y:S01]  /*6c10*/  F2FP.SATFINITE.E4M3.F32.PACK_AB_MERGE_C R108, R123, R108, RZ ;  /* 0x0000006c7b6c723e */ /* 0x000fe200048070ff */
[----:B------:R-:W-:Y:S01]  /*6c20*/  FMUL.FTZ R24, R24, R9 ;  /* 0x0000000918187220 */ /* 0x000fe20000410000 */
[----:B------:R-:W-:Y:S01]  /*6c30*/  F2FP.SATFINITE.E4M3.F32.PACK_AB_MERGE_C R15, R88, R15, RZ ;  /* 0x0000000f580f723e */ /* 0x000fe200048070ff */
[----:B------:R-:W-:Y:S01]  /*6c40*/  FMUL.FTZ R25, R25, R9 ;  /* 0x0000000919197220 */ /* 0x000fe20000410000 */
[----:B------:R-:W-:Y:S01]  /*6c50*/  F2FP.SATFINITE.E4M3.F32.PACK_AB_MERGE_C R105, R112, R105, RZ ;  /* 0x000000697069723e */ /* 0x000fe200048070ff */
[----:B------:R-:W-:Y:S01]  /*6c60*/  UMOV UR26, UR7 ;  /* 0x00000007001a7c82 */ /* 0x000fe20008000000 */
        /* <DEDUP_REMOVED lines=72> */
[----:B------:R-:W-:-:S05]  /*70f0*/  UMOV UR26, UR7 ;  /* 0x00000007001a7c82 */ /* 0x000fca0008000000 */
.L_x_1497:
[----:B------:R-:W-:-:S13]  /*7100*/  ISETP.LE.AND P2, PT, RZ, UR26, PT ;  /* 0x0000001aff007c0c */ /* 0x000fda000bf43270 */
[----:B------:R-:W-:Y:S05]  /*7110*/  @!P2 BRA `(.L_x_1508) ;  /* 0x000000200094a947 */ /* 0x000fea0003800000 */
[----:B------:R-:W-:Y:S01]  /*7120*/  IMAD.MOV.U32 R7, RZ, RZ, R0 ;  /* 0x000000ffff077224 */ /* 0x000fe200078e0000 */
[----:B------:R-:W-:Y:S01]  /*7130*/  UMOV UR4, UR38 ;  /* 0x0000002600047c82 */ /* 0x000fe20008000000 */
[----:B------:R-:W-:Y:S02]  /*7140*/  IMAD.MOV.U32 R8, RZ, RZ, R3 ;  /* 0x000000ffff087224 */ /* 0x000fe400078e0003 */
[----:B------:R-:W-:-:S07]  /*7150*/  IMAD.MOV.U32 R9, RZ, RZ, R16 ;  /* 0x000000ffff097224 */ /* 0x000fce00078e0010 */
.L_x_1518:
[----:B------:R-:W-:-:S04]  /*7160*/  UIADD3 UR38, UR4, 0x1, URZ ;  /* 0x0000000104267890 */ /* 0x000fc8000fffe03f */
[----:B------:R-:W-:-:S04]  /*7170*/  UISETP.NE.AND UP0, UPT, UR38, 0x2, UPT ;  /* 0x000000022600788c */ /* 0x000fc8000bf05270 */
[----:B------:R-:W-:Y:S02]  /*7180*/  USEL UR5, URZ, 0x1, UP0 ;  /* 0x000000013f057887 */ /* 0x000fe40008000000 */
[----:B------:R-:W-:-:S04]  /*7190*/  USEL UR38, UR38, URZ, UP0 ;  /* 0x0000003f26267287 */ /* 0x000fc80008000000 */
[----:B------:R-:W-:Y:S01]  /*71a0*/  LOP3.LUT R16, R9, UR5, RZ, 0x3c, !PT ;  /* 0x0000000509107c12 */ /* 0x000fe2000f8e3cff */
[----:B------:R-:W-:Y:S07]  /*71b0*/  @!P1 BRA `(.L_x_1509) ;  /* 0x0000000000049947 */ /* 0x000fee0003800000 */
[----:B------:R-:W-:Y:S01]  /*71c0*/  BPT.TRAP 0x1 ;  /* 0x000000040000795c */ /* 0x000fe20000300000 */
.L_x_1509:
[----:B------:R-:W-:Y:S01]  /*71d0*/  ULEA UR5, UR38, UR40, 0x3 ;  /* 0x0000002826057291 */ /* 0x000fe2000f8e183f */
[----:B------:R-:W-:-:S08]  /*71e0*/  SHF.L.U32 R0, R16, 0x1f, RZ ;  /* 0x0000001f10007819 */ /* 0x000fd000000006ff */
[----:B------:R1:W2:Y:S01]  /*71f0*/  SYNCS.PHASECHK.TRANS64.TRYWAIT P2, [UR5+0x13230], R0 ;  /* 0x01323000ff0075a7 */ /* 0x0002a20008040145 */
[----:B------:R-:W-:Y:S05]  /*7200*/  @!P1 BRA `(.L_x_1510) ;  /* 0x0000000000049947 */ /* 0x000fea0003800000 */
[----:B------:R-:W-:Y:S01]  /*7210*/  BPT.TRAP 0x1 ;  /* 0x000000040000795c */ /* 0x000fe20000300000 */
.L_x_1510:
[----:B--2---:R-:W-:Y:S05]  /*7220*/  @P2 BRA `(.L_x_1511) ;  /* 0x0000000000082947 */ /* 0x004fea0003800000 */
[----:B------:R-:W2:Y:S02]  /*7230*/  SYNCS.PHASECHK.TRANS64.TRYWAIT P2, [UR5+0x13230], R0 ;  /* 0x01323000ff0075a7 */ /* 0x000ea40008040145 */
[----:B--2---:R-:W-:Y:S05]  /*7240*/  @!P2 BRA `(.L_x_1512) ;  /* 0x000000680038a947 */ /* 0x004fea0003800000 */
.L_x_1511:
        /* <DEDUP_REMOVED lines=18> */
[----:B------:R-:W-:Y:S01]  /*7370*/  UIADD3 UR10, UR5, 0x102, URZ ;  /* 0x00000102050a7890 */ /* 0x000fe2000fffe03f */
[----:B------:R-:W-:-:S02]  /*7380*/  WARPGROUP.DEPBAR.LE gsb0, 0x0 ;  /* 0x00008000000079c5 */ /* 0x000fc40000010000 */
        /* <DEDUP_REMOVED lines=18> */
[----:B------:R-:W-:Y:S02]  /*74b0*/  UIADD3 UR6, UR5, 0x182, URZ ;  /* 0x0000018205067890 */ /* 0x000fe4000fffe03f */
[----:B------:R-:W-:Y:S01]  /*74c0*/  UIADD3 UR5, UR5, 0x202, URZ ;  /* 0x0000020205057890 */ /* 0x000fe2000fffe03f */
        /* <DEDUP_REMOVED lines=25> */
.L_x_1513:
[----:B------:R-:W-:Y:S01]  /*7660*/  ULEA UR5, UR4, UR40, 0x3 ;  /* 0x0000002804057291 */ /* 0x000fe2000f8e183f */
[----:B-12---:R-:W-:-:S08]  /*7670*/  SHF.L.U32 R0, R9, 0x1f, RZ ;  /* 0x0000001f09007819 */ /* 0x006fd000000006ff */
[----:B------:R1:W2:Y:S01]  /*7680*/  SYNCS.PHASECHK.TRANS64.TRYWAIT P2, [UR5+0x13250], R0 ;  /* 0x01325000ff0075a7 */ /* 0x0002a20008040145 */
[----:B------:R-:W-:Y:S05]  /*7690*/  @!P1 BRA `(.L_x_1514) ;  /* 0x0000000000049947 */ /* 0x000fea0003800000 */
[----:B------:R-:W-:Y:S01]  /*76a0*/  BPT.TRAP 0x1 ;  /* 0x000000040000795c */ /* 0x000fe20000300000 */
.L_x_1514:
[----:B--2---:R-:W-:Y:S05]  /*76b0*/  @P2 BRA `(.L_x_1515) ;  /* 0x0000000000082947 */ /* 0x004fea0003800000 */
[----:B------:R-:W2:Y:S02]  /*76c0*/  SYNCS.PHASECHK.TRANS64.TRYWAIT P2, [UR5+0x13250], R0 ;  /* 0x01325000ff0075a7 */ /* 0x000ea40008040145 */
[----:B--2---:R-:W-:Y:S05]  /*76d0*/  @!P2 BRA `(.L_x_1516) ;  /* 0x00000064002ca947 */ /* 0x004fea0003800000 */
.L_x_1515:
[----:B-12---:R-:W-:Y:S01]  /*76e0*/  FMNMX.FTZ R0, R120, R8, !PT ;  /* 0x0000000878007209 */ /* 0x006fe20007810000 */
[----:B------:R-:W-:Y:S01]  /*76f0*/  UIADD3 UR6, UR40, 0x1000, URZ ;  /* 0x0000100028067890 */ /* 0x000fe2000fffe03f */
[----:B------:R-:W-:Y:S01]  /*7700*/  WARPGROUP.ARRIVE ;  /* 0x00000000000079c5 */ /* 0x000fe20000000000 */
[----:B------:R-:W-:Y:S01]  /*7710*/  UMOV UR7, 0xc0000010 ;  /* 0xc000001000077882 */ /* 0x000fe20000000000 */
[----:B------:R-:W-:Y:S01]  /*7720*/  FMNMX.FTZ R3, R121, R0, !PT ;  /* 0x0000000079037209 */ /* 0x000fe20007810000 */
[----:B------:R-:W-:Y:S01]  /*7730*/  USHF.R.U32.HI UR6, URZ, 0x4, UR6 ;  /* 0x000000043f067899 */ /* 0x000fe20008011606 */
[----:B------:R-:W-:-:S03]  /*7740*/  FMNMX.FTZ R0, R122, R7, !PT ;  /* 0x000000077a007209 */ /* 0x000fc60007810000 */
[----:B------:R-:W-:Y:S01]  /*7750*/  ULOP3.LUT UR6, UR6, 0x3fff, URZ, 0xc0, !UPT ;  /* 0x00003fff06067892 */ /* 0x000fe2000f8ec03f */
[----:B------:R-:W-:Y:S02]  /*7760*/  FMNMX.FTZ R9, R123, R0, !PT ;  /* 0x000000007b097209 */ /* 0x000fe40007810000 */
[----:B------:R-:W-:Y:S01]  /*7770*/  FMNMX.FTZ R0, R124, R3, !PT ;  /* 0x000000037c007209 */ /* 0x000fe20007810000 */
[----:B------:R-:W-:Y:S01]  /*7780*/  ULOP3.LUT UR6, UR6, 0x10000, URZ, 0xfc, !UPT ;  /* 0x0001000006067892 */ /* 0x000fe2000f8efc3f */
[----:B------:R-:W-:Y:S02]  /*7790*/  FMNMX.FTZ R10, R126, R9, !PT ;  /* 0x000000097e0a7209 */ /* 0x000fe40007810000 */
[----:B------:R-:W-:Y:S01]  /*77a0*/  FMNMX.FTZ R3, R125, R0, !PT ;  /* 0x000000007d037209 */ /* 0x000fe20007810000 */
[----:B------:R-:W-:Y:S01]  /*77b0*/  UIMAD UR4, UR4, 0x280, UR6 ;  /* 0x00000280040478a4 */ /* 0x000fe2000f8e0206 */
[----:B------:R-:W-:Y:S02]  /*77c0*/  FMNMX.FTZ R9, R127, R10, !PT ;  /* 0x0000000a7f097209 */ /* 0x000fe40007810000 */
[----:B------:R-:W-:-:S02]  /*77d0*/  FMNMX.FTZ R0, R128, R3, !PT ;  /* 0x0000000380007209 */ /* 0x000fc40007810000 */
[----:B------:R-:W-:Y:S02]  /*77e0*/  FMNMX.FTZ R10, R130, R9, !PT ;  /* 0x00000009820a7209 */ /* 0x000fe40007810000 */
        /* <DEDUP_REMOVED lines=44> */
[----:B------:R-:W-:Y:S01]  /*7ab0*/  FMNMX.FTZ R3, R73, R0, !PT ;  /* 0x0000000049037209 */ /* 0x000fe20007810000 */
[----:B------:R-:W-:-:S02]  /*7ac0*/  WARPGROUP.DEPBAR.LE gsb0, 0x0 ;  /* 0x00008000000079c5 */ /* 0x000fc40000010000 */
[----:B------:R-:W-:Y:S01]  /*7ad0*/  FMNMX.FTZ R9, R75, R10, !PT ;  /* 0x0000000a4b097209 */ /* 0x000fe20007810000 */
[----:B------:R-:W-:Y:S01]  /*7ae0*/  WARPGROUP.ARRIVE ;  /* 0x00000000000079c5 */ /* 0x000fe20000000000 */
[----:B------:R-:W-:Y:S02]  /*7af0*/  FMNMX.FTZ R0, R76, R3, !PT ;  /* 0x000000034c007209 */ /* 0x000fe40007810000 */
[----:B------:R-:W-:Y:S02]  /*7b00*/  FMNMX.FTZ R10, R78, R9, !PT ;  /* 0x000000094e0a7209 */ /* 0x000fe40007810000 */
        /* <DEDUP_REMOVED lines=28> */
[----:B------:R-:W-:-:S03]  /*7cd0*/  FMNMX.FTZ R10, R71, R10, !PT ;  /* 0x0000000a470a7209 */ /* 0x000fc60007810000 */
[----:B------:R-:W1:Y:S04]  /*7ce0*/  SHFL.BFLY PT, R0, R9, 0x2, 0x1f ;  /* 0x0c401f0009007f89 */ /* 0x000e6800000e0000 */
[----:B------:R-:W2:Y:S01]  /*7cf0*/  SHFL.BFLY PT, R3, R10, 0x2, 0x1f ;  /* 0x0c401f000a037f89 */ /* 0x000ea200000e0000 */
[----:B-1----:R-:W-:Y:S01]  /*7d00*/  FMNMX.FTZ R11, R9, R0, !PT ;  /* 0x00000000090b7209 */ /* 0x002fe20007810000 */
[----:B------:R-:W-:Y:S02]  /*7d10*/  WARPGROUP.DEPBAR.LE gsb0, 0x0 ;  /* 0x00008000000079c5 */ /* 0x000fe40000010000 */
[----:B------:R-:W-:Y:S02]  /*7d20*/  WARPGROUP.ARRIVE ;  /* 0x00000000000079c5 */ /* 0x000fe40000000000 */
[----:B------:R-:W1:Y:S01]  /*7d30*/  SHFL.BFLY PT, R0, R11, 0x1, 0x1f ;  /* 0x0c201f000b007f89 */ /* 0x000e6200000e0000 */
[----:B--2---:R-:W-:-:S03]  /*7d40*/  FMNMX.FTZ R12, R10, R3, !PT ;  /* 0x000000030a0c7209 */ /* 0x004fc60007810000 */
[----:B------:R-:W-:Y:S02]  /*7d50*/  QGMMA.64x64x32.F32.E4M3.E4M3 R24, R144, gdesc[UR4], R24, gsb0 ;  /* 0x00e0000490187df3 */ /* 0x000fe40008000818 */
[----:B------:R-:W2:Y:S01]  /*7d60*/  SHFL.BFLY PT, R13, R12, 0x1, 0x1f ;  /* 0x0c201f000c0d7f89 */ /* 0x000ea200000e0000 */
[----:B------:R-:W-:Y:S01]  /*7d70*/  UIADD3 UR6, UR4, 0x180, URZ ;  /* 0x0000018004067890 */ /* 0x000fe2000fffe03f */
[----:B------:R-:W-:Y:S01]  /*7d80*/  UMOV UR7, 0xc0000010 ;  /* 0xc000001000077882 */ /* 0x000fe20000000000 */
[----:B------:R-:W-:Y:S01]  /*7d90*/  UIADD3 UR4, UR4, 0x200, URZ ;  /* 0x0000020004047890 */ /* 0x000fe2000fffe03f */
[----:B-1----:R-:W-:-:S05]  /*7da0*/  FMNMX.FTZ R3, R11, R0, !PT ;  /* 0x000000000b037209 */ /* 0x002fca0007810000 */
[----:B------:R-:W-:Y:S01]  /*7db0*/  FADD.FTZ R9, -R3, R8 ;  /* 0x0000000803097221 */ /* 0x000fe20000010100 */
[----:B--2---:R-:W-:-:S03]  /*7dc0*/  FMNMX.FTZ R0, R12, R13, !PT ;  /* 0x0000000d0c007209 */ /* 0x004fc60007810000 */
[C---:B------:R-:W-:Y:S01]  /*7dd0*/  FMUL.FTZ R8, R2.reuse, R9 ;  /* 0x0000000902087220 */ /* 0x040fe20000410000 */
[----:B------:R-:W-:-:S01]  /*7de0*/  FFMA.FTZ R9, R2, R3, -8 ;  /* 0xc100000002097423 */ /* 0x000fc20000010003 */
        /* <DEDUP_REMOVED lines=41> */
[C---:B------:R-:W-:Y:S01]  /*8080*/  FFMA.FTZ R69, R2.reuse, R0, -8 ;  /* 0xc100000002457423 */ /* 0x040fe20000010000 */
[C---:B------:R-:W-:Y:S01]  /*8090*/  FMUL.FTZ R7, R2.reuse, R7 ;  /* 0x0000000702077220 */ /* 0x040fe20000410000 */
[----:B------:R-:W-:Y:S02]  /*80a0*/  MUFU.EX2 R8, R8 ;  /* 0x0000000800087308 */ /* 0x000fe40000000800 */
[----:B------:R-:W-:-:S01]  /*80b0*/  FFMA.FTZ R120, R2, R122, -R69 ;  /* 0x0000007a02787223 */ /* 0x000fc20000010845 */
[C-C-:B------:R-:W-:Y:S01]  /*80c0*/  FFMA.FTZ R121, R2.reuse, R123, -R69.reuse ;  /* 0x0000007b02797223 */ /* 0x140fe20000010845 */
[----:B------:R-:W-:-:S01]  /*80d0*/  FFMA.FTZ R122, R2, R126, -R69 ;  /* 0x0000007e027a7223 */ /* 0x000fc20000010845 */
[C-C-:B------:R-:W-:Y:S01]  /*80e0*/  FFMA.FTZ R123, R2.reuse, R127, -R69.reuse ;  /* 0x0000007f027b7223 */ /* 0x140fe20000010845 */
[----:B------:R-:W-:-:S01]  /*80f0*/  FFMA.FTZ R124, R2, R130, -R69 ;  /* 0x00000082027c7223 */ /* 0x000fc20000010845 */
[----:B------:R-:W-:-:S02]  /*8100*/  WARPGROUP.DEPBAR.LE gsb0, 0x0 ;  /* 0x00008000000079c5 */ /* 0x000fc40000010000 */
[----:B------:R-:W1:Y:S01]  /*8110*/  MUFU.EX2 R11, R11 ;  /* 0x0000000b000b7308 */ /* 0x000e620000000800 */
[----:B------:R-:W-:Y:S01]  /*8120*/  WARPGROUP.ARRIVE ;  /* 0x00000000000079c5 */ /* 0x000fe20000000000 */
[C-C-:B------:R-:W-:Y:S01]  /*8130*/  FFMA.FTZ R125, R2.reuse, R131, -R69.reuse ;  /* 0x00000083027d7223 */ /* 0x140fe20000010845 */
[----:B------:R-:W-:-:S01]  /*8140*/  FFMA.FTZ R126, R2, R134, -R69 ;  /* 0x00000086027e7223 */ /* 0x000fc20000010845 */
[C-C-:B------:R-:W-:Y:S01]  /*8150*/  FFMA.FTZ R127, R2.reuse, R135, -R69.reuse ;  /* 0x00000087027f7223 */ /* 0x140fe20000010845 */
[----:B------:R-:W-:-:S01]  /*8160*/  FFMA.FTZ R106, R2, R106, -R69 ;  /* 0x0000006a026a7223 */ /* 0x000fc20000010845 */
[C-C-:B------:R-:W-:Y:S01]  /*8170*/  FFMA.FTZ R107, R2.reuse, R107, -R69.reuse ;  /* 0x0000006b026b7223 */ /* 0x140fe20000010845 */
[----:B------:R-:W-:Y:S01]  /*8180*/  QGMMA.64x64x32.F32.E4M3.E4M3 R24, R140, gdesc[UR4], R24, gsb0 ;  /* 0x00e000048c187df3 */ /* 0x000fe20008000818 */
        /* <DEDUP_REMOVED lines=18> */
[C-C-:B------:R-:W-:Y:S01]  /*82b0*/  FFMA.FTZ R74, R2.reuse, R74, -R69.reuse ;  /* 0x0000004a024a7223 */ /* 0x140fe20000010845 */
[----:B------:R-:W-:Y:S01]  /*82c0*/  UMOV UR6, UR4 ;  /* 0x0000000400067c82 */ /* 0x000fe20008000000 */
[----:B------:R-:W-:Y:S01]  /*82d0*/  UMOV UR7, 0xc0000010 ;  /* 0xc000001000077882 */ /* 0x000fe20000000000 */
[----:B------:R-:W-:-:S01]  /*82e0*/  FFMA.FTZ R75, R2, R75, -R69 ;  /* 0x0000004b024b7223 */ /* 0x000fc20000010845 */
[C-C-:B------:R-:W-:Y:S01]  /*82f0*/  FFMA.FTZ R78, R2.reuse, R78, -R69.reuse ;  /* 0x0000004e024e7223 */ /* 0x140fe20000010845 */
[----:B------:R-:W-:-:S01]  /*8300*/  FFMA.FTZ R79, R2, R79, -R69 ;  /* 0x0000004f024f7223 */ /* 0x000fc20000010845 */
[----:B------:R-:W3:Y:S01]  /*8310*/  MUFU.EX2 R121, R121 ;  /* 0x0000007900797308 */ /* 0x000ee20000000800 */
        /* <DEDUP_REMOVED lines=11> */
[----:B------:R-:W-:Y:S01]  /*83d0*/  FFMA.FTZ R66, R2, R66, -R69 ;  /* 0x0000004202427223 */ /* 0x000fe20000010845 */
[----:B------:R-:W-:-:S02]  /*83e0*/  IMAD.U32 R130, RZ, RZ, UR38 ;  /* 0x00000026ff827e24 */ /* 0x000fc4000f8e00ff */
[C-C-:B------:R-:W-:Y:S01]  /*83f0*/  FFMA.FTZ R67, R2.reuse, R67, -R69.reuse ;  /* 0x0000004302437223 */ /* 0x140fe20000010845 */
[----:B------:R-:W-:-:S01]  /*8400*/  FFMA.FTZ R70, R2, R70, -R69 ;  /* 0x0000004602467223 */ /* 0x000fc20000010845 */
[----:B------:R-:W1:Y:S01]  /*8410*/  MUFU.EX2 R122, R122 ;  /* 0x0000007a007a7308 */ /* 0x000e620000000800 */
[----:B---3--:R-:W-:-:S01]  /*8420*/  FADD.FTZ R129, R121, R4 ;  /* 0x0000000479817221 */ /* 0x008fc20000010000 */
[----:B------:R-:W-:-:S06]  /*8430*/  FFMA.FTZ R69, R2, R71, -R69 ;  /* 0x0000004702457223 */ /* 0x000fcc0000010845 */
        /* <DEDUP_REMOVED lines=8> */
[----:B------:R-:W-:Y:S02]  /*84c0*/  WARPGROUP.DEPBAR.LE gsb0, 0x0 ;  /* 0x00008000000079c5 */ /* 0x000fe40000010000 */
[----:B------:R-:W-:-:S04]  /*84d0*/  WARPGROUP.ARRIVE ;  /* 0x00000000000079c5 */ /* 0x000fc80000000000 */
[----:B------:R-:W2:Y:S01]  /*84e0*/  MUFU.EX2 R15, R15 ;  /* 0x0000000f000f7308 */ /* 0x000ea20000000800 */
[----:B-1----:R-:W-:-:S01]  /*84f0*/  FADD.FTZ R4, R14, R5 ;  /* 0x000000050e047221 */ /* 0x002fc20000010000 */
[----:B------:R-:W-:Y:S06]  /*8500*/  QGMMA.64x64x32.F32.E4M3.E4M3 R24, R136, gdesc[UR4], R24, gsb0 ;  /* 0x00e0000488187df3 */ /* 0x000fec0008000818 */
        /* <DEDUP_REMOVED lines=20> */
[----:B------:R-:W-:-:S06]  /*8650*/  WARPGROUP.DEPBAR.LE gsb0, 0x0 ;  /* 0x00008000000079c5 */ /* 0x000fcc0000010000 */
        /* <DEDUP_REMOVED lines=88> */
[----:B------:R-:W-:-:S05]  /*8be0*/  @!P0 LEA R4, R130, UR40, 0x3 ;  /* 0x0000002882048c11 */ /* 0x000fca000f8e18ff */
[----:B------:R-:W-:Y:S01]  /*8bf0*/  @!P0 VIADD R4, R4, 0x13240 ;  /* 0x0001324004048836 */ /* 0x000fe20000000000 */
[----:B------:R-:W1:Y:S01]  /*8c00*/  MUFU.EX2 R58, R58 ;  /* 0x0000003a003a7308 */ /* 0x000e620000000800 */
[----:B---3--:R-:W-:-:S03]  /*8c10*/  FADD.FTZ R129, R87, R128 ;  /* 0x0000008057817221 */ /* 0x008fc60000010000 */
[----:B------:R-:W-:-:S04]  /*8c20*/  @!P0 PRMT R4, RZ, 0x654, R4 ;  /* 0x00000654ff048816 */ /* 0x000fc80000000004 */
[----:B------:R-:W3:Y:S01]  /*8c30*/  MUFU.EX2 R57, R57 ;  /* 0x0000003900397308 */ /* 0x000ee20000000800 */
[----:B--2---:R-:W-:-:S01]  /*8c40*/  FADD.FTZ R128, R56, R5 ;  /* 0x0000000538807221 */ /* 0x004fc20000010000 */
[----:B------:R2:W-:Y:S06]  /*8c50*/  @!P0 SYNCS.ARRIVE.TRANS64.RED.A1T0 RZ, [R4+URZ], RZ ;  /* 0x000000ff04ff89a7 */ /* 0x0005ec000810043f */
[----:B------:R-:W4:Y:S01]  /*8c60*/  MUFU.EX2 R59, R59 ;  /* 0x0000003b003b7308 */ /* 0x000f220000000800 */
[----:B-1----:R-:W-:-:S07]  /*8c70*/  FADD.FTZ R130, R58, R129 ;  /* 0x000000813a827221 */ /* 0x002fce0000010000 */
[----:B------:R-:W1:Y:S01]  /*8c80*/  MUFU.EX2 R60, R60 ;  /* 0x0000003c003c7308 */ /* 0x000e620000000800 */
[----:B---3--:R-:W-:-:S07]  /*8c90*/  FADD.FTZ R5, R57, R128 ;  /* 0x0000008039057221 */ /* 0x008fce0000010000 */
[----:B------:R-:W3:Y:S01]  /*8ca0*/  MUFU.EX2 R62, R62 ;  /* 0x0000003e003e7308 */ /* 0x000ee20000000800 */
[----:B----4-:R-:W-:-:S07]  /*8cb0*/  FADD.FTZ R129, R59, R130 ;  /* 0x000000823b817221 */ /* 0x010fce0000010000 */
[----:B------:R-:W4:Y:S01]  /*8cc0*/  MUFU.EX2 R61, R61 ;  /* 0x0000003d003d7308 */ /* 0x000f220000000800 */
[----:B-1----:R-:W-:-:S07]  /*8cd0*/  FADD.FTZ R128, R60, R5 ;  /* 0x000000053c807221 */ /* 0x002fce0000010000 */
[----:B------:R-:W1:Y:S01]  /*8ce0*/  MUFU.EX2 R63, R63 ;  /* 0x0000003f003f7308 */ /* 0x000e620000000800 */
[----:B---3--:R-:W-:-:S07]  /*8cf0*/  FADD.FTZ R130, R62, R129 ;  /* 0x000000813e827221 */ /* 0x008fce0000010000 */
[----:B------:R-:W2:Y:S01]  /*8d00*/  MUFU.EX2 R64, R64 ;  /* 0x0000004000407308 */ /* 0x000ea20000000800 */
[----:B----4-:R-:W-:-:S07]  /*8d10*/  FADD.FTZ R5, R61, R128 ;  /* 0x000000803d057221 */ /* 0x010fce0000010000 */
        /* <DEDUP_REMOVED lines=13> */
[----:B-1----:R-:W-:-:S01]  /*8df0*/  FADD.FTZ R128, R70, R71 ;  /* 0x0000004746807221 */ /* 0x002fc20000010000 */
[----:B--2---:R-:W-:-:S03]  /*8e00*/  FADD.FTZ R5, R9, R4 ;  /* 0x0000000409057221 */ /* 0x004fc60000010000 */
[----:B---3--:R-:W-:Y:S01]  /*8e10*/  FADD.FTZ R4, R69, R128 ;  /* 0x0000008045047221 */ /* 0x008fe20000010000 */
[----:B------:R-:W-:Y:S06]  /*8e20*/  @!P1 BRA `(.L_x_1517) ;  /* 0x0000000000049947 */ /* 0x000fec0003800000 */
[----:B------:R-:W-:Y:S01]  /*8e30*/  BPT.TRAP 0x1 ;  /* 0x000000040000795c */ /* 0x000fe20000300000 */
.L_x_1517:
[----:B------:R-:W-:Y:S01]  /*8e40*/  UIADD3 UR4, UR5, 0x13260, URZ ;  /* 0x0001326005047890 */ /* 0x000fe2000fffe03f */
[----:B------:R-:W-:Y:S01]  /*8e50*/  ISETP.LT.AND P2, PT, RZ, UR26, PT ;  /* 0x0000001aff007c0c */ /* 0x000fe2000bf41270 */
        /* <DEDUP_REMOVED lines=10> */
[----:B------:R-:W-:Y:S01]  /*8f00*/  FMUL.FTZ R28, R28, R8 ;  /* 0x000000081c1c7220 */ /* 0x000fe20000410000 */
[----:B------:R-:W-:Y:S01]  /*8f10*/  F2FP.SATFINITE.E4M3.F32.PACK_AB_MERGE_C R108, R109, R108, RZ ;  /* 0x0000006c6d6c723e */ /* 0x000fe200048070ff */
[----:B------:R-:W-:Y:S01]  /*8f20*/  SYNCS.ARRIVE.TRANS64.RED.A1T0 RZ, [UR4], RZ ;  /* 0x000000ffffff79a7 */ /* 0x000fe20008100404 */
[----:B------:R-:W-:Y:S01]  /*8f30*/  F2FP.SATFINITE.E4M3.F32.PACK_AB_MERGE_C R110, R111, R110, RZ ;  /* 0x0000006e6f6e723e */ /* 0x000fe200048070ff */
[----:B------:R-:W-:Y:S01]  /*8f40*/  UMOV UR4, UR38 ;  /* 0x0000002600047c82 */ /* 0x000fe20008000000 */
        /* <DEDUP_REMOVED lines=64> */
[----:B------:R-:W-:Y:S01]  /*9350*/  F2FP.SATFINITE.E4M3.F32.PACK_AB_MERGE_C R139, R67, R66, R69 ;  /* 0x00000042438b723e */ /* 0x000fe20004807045 */
[----:B------:R-:W-:Y:S06]  /*9360*/  @P2 BRA `(.L_x_1518) ;  /* 0xffffffdc007c2947 */ /* 0x000fec000383ffff */
.L_x_1508:
[----:B------:R-:W-:Y:S06]  /*9370*/  BAR.ARV 0x8, 0x1a0 ;  /* 0x0206800000007b1d */ /* 0x000fec0000002000 */
[----:B------:R-:W-:Y:S05]  /*9380*/  @!P1 BRA `(.L_x_1519) ;  /* 0x0000000000049947 */ /* 0x000fea0003800000 */
[----:B------:R-:W-:Y:S01]  /*9390*/  BPT.TRAP 0x1 ;  /* 0x000000040000795c */ /* 0x000fe20000300000 */
.L_x_1519:
[----:B------:R-:W-:Y:S01]  /*93a0*/  ULEA UR5, UR38, UR40, 0x3 ;  /* 0x0000002826057291 */ /* 0x000fe2000f8e183f */
[----:B------:R-:W-:-:S08]  /*93b0*/  SHF.L.U32 R6, R16, 0x1f, RZ ;  /* 0x0000001f10067819 */ /* 0x000fd000000006ff */
[----:B------:R1:W2:Y:S01]  /*93c0*/  SYNCS.PHASECHK.TRANS64.TRYWAIT P2, [UR5+0x13250], R6 ;  /* 0x01325006ff0075a7 */ /* 0x0002a20008040145 */
[----:B------:R-:W-:Y:S05]  /*93d0*/  @!P1 BRA `(.L_x_1520) ;  /* 0x0000000000049947 */ /* 0x000fea0003800000 */
[----:B------:R-:W-:Y:S01]  /*93e0*/  BPT.TRAP 0x1 ;  /* 0x000000040000795c */ /* 0x000fe20000300000 */
.L_x_1520:
[----:B------:R-:W3:Y:S02]  /*93f0*/  LDC.64 R12, c[0x0][0x9a0] ;  /* 0x00026800ff0c7b82 */ /* 0x000ee40000000a00 */
[----:B---3--:R-:W-:-:S04]  /*9400*/  ISETP.NE.U32.AND P0, PT, R12, RZ, PT ;  /* 0x000000ff0c00720c */ /* 0x008fc80003f05070 */
[----:B------:R-:W-:-:S13]  /*9410*/  ISETP.NE.AND.EX P0, PT, R13, RZ, PT, P0 ;  /* 0x000000ff0d00720c */ /* 0x000fda0003f05300 */
[----:B------:R-:W3:Y:S08]  /*9420*/  @P0 LDC.64 R10, c[0x0][0x9c8] ;  /* 0x00027200ff0a0b82 */ /* 0x000ef00000000a00 */
[----:B------:R-:W4:Y:S01]  /*9430*/  @P0 LDC.64 R14, c[0x0][0x9d0] ;  /* 0x00027400ff0e0b82 */ /* 0x000f220000000a00 */
[----:B--2---:R-:W-:Y:S05]  /*9440*/  @P2 BRA `(.L_x_1521) ;  /* 0x0000000000082947 */ /* 0x004fea0003800000 */
[----:B------:R-:W2:Y:S02]  /*9450*/  SYNCS.PHASECHK.TRANS64.TRYWAIT P2, [UR5+0x13250], R6 ;  /* 0x01325006ff0075a7 */ /* 0x000ea40008040145 */
[----:B--2---:R-:W-:Y:S05]  /*9460*/  @!P2 BRA `(.L_x_1522) ;  /* 0x0000004400e0a947 */ /* 0x004fea0003800000 */
.L_x_1521:
[----:B------:R-:W5:Y:S01]  /*9470*/  LDL.LU R20, [R1] ;  /* 0x0000000001147983 */ /* 0x000f620000300800 */
[----:B------:R-:W-:Y:S01]  /*9480*/  UIADD3 UR40, UR40, 0x1000, URZ ;  /* 0x0000100028287890 */ /* 0x000fe2000fffe03f */
[----:B------:R-:W-:Y:S01]  /*9490*/  WARPGROUP.ARRIVE ;  /* 0x00000000000079c5 */ /* 0x000fe20000000000 */
[----:B------:R-:W-:Y:S01]  /*94a0*/  UMOV UR7, 0xc0000010 ;  /* 0xc000001000077882 */ /* 0x000fe20000000000 */
[----:B--2---:R-:W-:Y:S01]  /*94b0*/  IMAD.U32 R7, RZ, RZ, UR44 ;  /* 0x0000002cff077e24 */ /* 0x004fe2000f8e00ff */
[----:B------:R-:W-:-:S04]  /*94c0*/  USHF.R.U32.HI UR40, URZ, 0x4, UR40 ;  /* 0x000000043f287899 */ /* 0x000fc80008011628 */
[----:B------:R-:W-:Y:S01]  /*94d0*/  ULOP3.LUT UR40, UR40, 0x3fff, URZ, 0xc0, !UPT ;  /* 0x00003fff28287892 */ /* 0x000fe2000f8ec03f */
[----:B------:R-:W-:-:S03]  /*94e0*/  @P0 SHF.R.S32.HI R7, RZ, 0x1f, R7 ;  /* 0x0000001fff070819 */ /* 0x000fc60000011407 */
[----:B------:R-:W-:Y:S02]  /*94f0*/  ULOP3.LUT UR4, UR40, 0x10000, URZ, 0xfc, !UPT ;  /* 0x0001000028047892 */ /* 0x000fe4000f8efc3f */
[----:B-1-3--:R-:W-:Y:S02]  /*9500*/  @P0 IMAD R6, R7, R10, RZ ;  /* 0x0000000a07060224 */ /* 0x00afe400078e02ff */
[----:B------:R-:W-:Y:S02]  /*9510*/  UIMAD UR4, UR38, 0x280, UR4 ;  /* 0x00000280260478a4 */ /* 0x000fe4000f8e0204 */
[----:B------:R-:W-:Y:S02]  /*9520*/  @P0 IMAD R11, R11, UR44, R6 ;  /* 0x0000002c0b0b0c24 */ /* 0x000fe4000f8e0206 */
[----:B------:R-:W-:-:S03]  /*9530*/  @P0 IMAD.WIDE.U32 R6, R10, UR44, RZ ;  /* 0x0000002c0a060c25 */ /* 0x000fc6000f8e00ff */
[----:B------:R-:W-:Y:S01]  /*9540*/  UMOV UR6, UR4 ;  /* 0x0000000400067c82 */ /* 0x000fe20008000000 */
[----:B------:R-:W-:Y:S01]  /*9550*/  @P0 IMAD.IADD R7, R7, 0x1, R11 ;  /* 0x0000000107070824 */ /* 0x000fe200078e020b */
        /* <DEDUP_REMOVED lines=11> */
[----:B-----5:R-:W-:Y:S01]  /*9610*/  @P0 SHF.R.S32.HI R9, RZ, 0x1f, R20 ;  /* 0x0000001fff090819 */ /* 0x020fe20000011414 */
[----:B----4-:R-:W-:-:S04]  /*9620*/  @P0 IMAD.WIDE.U32 R6, R20, R14, R6 ;  /* 0x0000000e14060225 */ /* 0x010fc800078e0006 */
[----:B------:R-:W-:-:S04]  /*9630*/  @P0 IMAD R8, R9, R14, RZ ;  /* 0x0000000e09080224 */ /* 0x000fc800078e02ff */
[----:B------:R-:W-:Y:S01]  /*9640*/  @P0 IMAD R9, R20, R15, R8 ;  /* 0x0000000f14090224 */ /* 0x000fe200078e0208 */
[----:B------:R-:W-:-:S03]  /*9650*/  @P0 LEA R8, P2, R6, R12, 0x2 ;  /* 0x0000000c06080211 */ /* 0x000fc600078410ff */
[----:B------:R-:W-:-:S05]  /*9660*/  @P0 IMAD.IADD R7, R7, 0x1, R9 ;  /* 0x0000000107070824 */ /* 0x000fca00078e0209 */
[----:B------:R-:W-:Y:S01]  /*9670*/  @P0 LEA.HI.X R9, R6, R13, R7, 0x2, P2 ;  /* 0x0000000d06090211 */ /* 0x000fe200010f1407 */
[----:B------:R-:W-:-:S06]  /*9680*/  IMAD.MOV.U32 R6, RZ, RZ, 0x3f800000 ;  /* 0x3f800000ff067424 */ /* 0x000fcc00078e00ff */
[----:B------:R1:W2:Y:S01]  /*9690*/  @P0 LDG.E R6, desc[UR46][R8.64] ;  /* 0x0000002e08060981 */ /* 0x0002a2000c1e1900 */
[----:B------:R-:W-:Y:S01]  /*96a0*/  UIADD3 UR6, UR4, 0x180, URZ ;  /* 0x0000018004067890 */ /* 0x000fe2000fffe03f */
[----:B------:R-:W-:Y:S02]  /*96b0*/  WARPGROUP.DEPBAR.LE gsb0, 0x0 ;  /* 0x00008000000079c5 */ /* 0x000fe40000010000 */
[----:B------:R-:W-:Y:S01]  /*96c0*/  WARPGROUP.ARRIVE ;  /* 0x00000000000079c5 */ /* 0x000fe20000000000 */
[----:B------:R-:W-:Y:S01]  /*96d0*/  UMOV UR7, 0xc0000010 ;  /* 0xc000001000077882 */ /* 0x000fe20000000000 */
[----:B------:R-:W3:Y:S01]  /*96e0*/  SHFL.BFLY PT, R10, R5, 0x2, 0x1f ;  /* 0x0c401f00050a7f89 */ /* 0x000ee200000e0000 */
[----:B------:R-:W-:Y:S01]  /*96f0*/  UIADD3 UR4, UR4, 0x200, URZ ;  /* 0x0000020004047890 */ /* 0x000fe2000fffe03f */
[----:B------:R-:W-:-:S08]  /*9700*/  IMAD.MOV.U32 R11, RZ, RZ, RZ ;  /* 0x000000ffff0b7224 */ /* 0x000fd000078e00ff */
[----:B------:R-:W-:Y:S01]  /*9710*/  QGMMA.64x64x32.F32.E4M3.E4M3 R24, R140, gdesc[UR4], R24, gsb0 ;  /* 0x00e000048c187df3 */ /* 0x000fe20008000818 */
[----:B-1----:R-:W1:Y:S01]  /*9720*/  SHFL.BFLY PT, R9, R4, 0x2, 0x1f ;  /* 0x0c401f0004097f89 */ /* 0x002e6200000e0000 */
[----:B------:R-:W-:Y:S01]  /*9730*/  UMOV UR7, 0xc0000010 ;  /* 0xc000001000077882 */ /* 0x000fe20000000000 */
[----:B------:R-:W-:Y:S01]  /*9740*/  UMOV UR6, UR4 ;  /* 0x0000000400067c82 */ /* 0x000fe20008000000 */
[----:B---3--:R-:W-:-:S01]  /*9750*/  FADD.FTZ R10, R10, R5 ;  /* 0x000000050a0a7221 */ /* 0x008fc20000010000 */
[----:B------:R-:W-:-:S04]  /*9760*/  IMAD.MOV.U32 R5, RZ, RZ, -0x800000 ;  /* 0xff800000ff057424 */ /* 0x000fc800078e00ff */
[----:B------:R-:W3:Y:S01]  /*9770*/  SHFL.BFLY PT, R7, R10, 0x1, 0x1f ;  /* 0x0c201f000a077f89 */ /* 0x000ee200000e0000 */
[----:B-1----:R-:W-:-:S01]  /*9780*/  FADD.FTZ R9, R9, R4 ;  /* 0x0000000409097221 */ /* 0x002fc20000010000 */
[----:B------:R-:W-:-:S04]  /*9790*/  IMAD.MOV.U32 R4, RZ, RZ, -0x800000 ;  /* 0xff800000ff047424 */ /* 0x000fc800078e00ff */
[----:B------:R-:W1:Y:S01]  /*97a0*/  SHFL.BFLY PT, R8, R9, 0x1, 0x1f ;  /* 0x0c201f0009087f89 */ /* 0x000e6200000e0000 */
[----:B---3--:R-:W-:-:S01]  /*97b0*/  FADD.FTZ R12, R10, R7 ;  /* 0x000000070a0c7221 */ /* 0x008fc20000010000 */
[----:B------:R-:W-:-:S03]  /*97c0*/  IMAD.MOV.U32 R7, RZ, RZ, RZ ;  /* 0x000000ffff077224 */ /* 0x000fc600078e00ff */
[C---:B------:R-:W-:Y:S01]  /*97d0*/  FMUL.FTZ R15, R12.reuse, 0.00390625 ;  /* 0x3b8000000c0f7820 */ /* 0x040fe20000410000 */
[----:B------:R-:W-:Y:S01]  /*97e0*/  FSETP.NE.FTZ.AND P0, PT, R12, RZ, PT ;  /* 0x000000ff0c00720b */ /* 0x000fe20003f15000 */
[----:B-1----:R-:W-:-:S03]  /*97f0*/  FADD.FTZ R14, R9, R8 ;  /* 0x00000008090e7221 */ /* 0x002fc60000010000 */
[----:B------:R-:W-:Y:S01]  /*9800*/  FSETP.NE.FTZ.AND P2, PT, R15, RZ, PT ;  /* 0x000000ff0f00720b */ /* 0x000fe20003f55000 */
[----:B------:R-:W-:-:S05]  /*9810*/  FMUL.FTZ R10, R14, 0.00390625 ;  /* 0x3b8000000e0a7820 */ /* 0x000fca0000410000 */
[----:B------:R-:W-:-:S03]  /*9820*/  FSETP.NE.FTZ.AND P3, PT, R10, RZ, PT ;  /* 0x000000ff0a00720b */ /* 0x000fc60003f75000 */
[----:B------:R-:W-:Y:S01]  /*9830*/  @P0 MUFU.RCP R7, R12 ;  /* 0x0000000c00070308 */ /* 0x000fe20000001000 */
[----:B------:R-:W-:-:S03]  /*9840*/  FSETP.NE.FTZ.AND P0, PT, R14, RZ, PT ;  /* 0x000000ff0e00720b */ /* 0x000fc60003f15000 */
[----:B------:R-:W-:-:S04]  /*9850*/  @P2 FMUL.FTZ R8, R2, 0.69314718246459960938 ;  /* 0x3f31721802082820 */ /* 0x000fc80000410000 */
[----:B------:R-:W1:Y:S02]  /*9860*/  @P2 MUFU.LG2 R9, R15 ;  /* 0x0000000f00092308 */ /* 0x000e640000000c00 */
[----:B------:R-:W-:Y:S01]  /*9870*/  @P3 FMUL.FTZ R2, R2, 0.69314718246459960938 ;  /* 0x3f31721802023820 */ /* 0x000fe20000410000 */
[----:B------:R-:W-:Y:S02]  /*9880*/  WARPGROUP.DEPBAR.LE gsb0, 0x0 ;  /* 0x00008000000079c5 */ /* 0x000fe40000010000 */
[----:B------:R-:W-:-:S03]  /*9890*/  WARPGROUP.ARRIVE ;  /* 0x00000000000079c5 */ /* 0x000fc60000000000 */
[----:B------:R-:W3:Y:S03]  /*98a0*/  @P3 MUFU.LG2 R10, R10 ;  /* 0x0000000a000a3308 */ /* 0x000ee60000000c00 */
[----:B------:R-:W-:Y:S05]  /*98b0*/  QGMMA.64x64x32.F32.E4M3.E4M3 R24, R136, gdesc[UR4], R24, gsb0 ;  /* 0x00e0000488187df3 */ /* 0x000fea0008000818 */
[----:B------:R-:W4:Y:S01]  /*98c0*/  @P0 MUFU.RCP R11, R14 ;  /* 0x0000000e000b0308 */ /* 0x000f220000001000 */
[----:B-1----:R-:W-:-:S04]  /*98d0*/  @P2 FMUL.FTZ R9, R9, 0.69314718246459960938 ;  /* 0x3f31721809092820 */ /* 0x002fc80000410000 */
[----:B------:R-:W-:Y:S01]  /*98e0*/  @P2 FFMA.FTZ R5, R8, R3, R9 ;  /* 0x0000000308052223 */ /* 0x000fe20000010009 */
[----:B---3--:R-:W-:-:S04]  /*98f0*/  @P3 FMUL.FTZ R13, R10, 0.69314718246459960938 ;  /* 0x3f3172180a0d3820 */ /* 0x008fc80000410000 */
[----:B------:R-:W-:Y:S01]  /*9900*/  @P3 FFMA.FTZ R4, R2, R0, R13 ;  /* 0x0000000002043223 */ /* 0x000fe2000001000d */
[----:B------:R-:W-:Y:S02]  /*9910*/  WARPGROUP.DEPBAR.LE gsb0, 0x0 ;  /* 0x00008000000079c5 */ /* 0x000fe40000010000 */
[-C--:B--2---:R-:W-:Y:S01]  /*9920*/  FMUL.FTZ R7, R7, R6.reuse ;  /* 0x0000000607077220 */ /* 0x084fe20000410000 */
[----:B----4-:R-:W-:Y:S01]  /*9930*/  FMUL.FTZ R0, R11, R6 ;  /* 0x000000060b007220 */ /* 0x010fe20000410000 */
[----:B------:R-:W-:Y:S06]  /*9940*/  @!P1 BRA `(.L_x_1523) ;  /* 0x0000000000049947 */ /* 0x000fec0003800000 */
[----:B------:R-:W-:Y:S01]  /*9950*/  BPT.TRAP 0x1 ;  /* 0x000000040000795c */ /* 0x000fe20000300000 */
.L_x_1523:
[----:B------:R-:W2:Y:S01]  /*9960*/  LDL.LU R2, [R1+0x4] ;  /* 0x0000040001027983 */ /* 0x000ea20000300800 */
        /* <DEDUP_REMOVED lines=39> */
[----:B------:R-:W-:Y:S01]  /*9be0*/  LOP3.LUT R16, R16, UR4, RZ, 0x3c, !PT ;  /* 0x0000000410107c12 */ /* 0x000fe2000f8e3cff */
[----:B------:R-:W-:Y:S01]  /*9bf0*/  USEL UR38, UR38, URZ, UP0 ;  /* 0x0000003f26267287 */ /* 0x000fe20008000000 */
[----:B--2---:R-:W-:-:S05]  /*9c00*/  VIADD R2, R2, 0x1 ;  /* 0x0000000102027836 */ /* 0x004fca0000000000 */
[----:B------:R1:W-:Y:S06]  /*9c10*/  STL [R1+0x4], R2 ;  /* 0x0000040201007387 */ /* 0x0003ec0000100800 */
.L_x_1490:
[----:B------:R-:W2:Y:S08]  /*9c20*/  S2UR UR39, SR_CgaCtaId ;  /* 0x00000000002779c3 */ /* 0x000eb00000008800 */
[----:B------:R-:W-:Y:S06]  /*9c30*/  BAR.SYNC.DEFER_BLOCKING 0x5, 0x200 ;  /* 0x0148000000007b1d */ /* 0x000fec0000010000 */
[----:B------:R-:W-:-:S02]  /*9c40*/  UMOV UR40, 0x400 ;  /* 0x0000040000287882 */ /* 0x000fc40000000000 */
[----:B--2---:R-:W-:-:S09]  /*9c50*/  ULEA UR40, UR39, UR40, 0x18 ;  /* 0x0000002827287291 */ /* 0x004fd2000f8ec03f */
[----:B------:R-:W2:Y:S02]  /*9c60*/  LDS R0, [UR40+0x132d0] ;  /* 0x0132d028ff007984 */ /* 0x000ea40008000800 */
[----:B--2---:R-:W-:Y:S01]  /*9c70*/  R2UR UR4, R0 ;  /* 0x00000000000472ca */ /* 0x004fe200000e0000 */
[----:B------:R-:W-:Y:S06]  /*9c80*/  BAR.ARV 0x4, 0x200 ;  /* 0x0108000000007b1d */ /* 0x000fec0000002000 */
[----:B------:R-:W-:Y:S08]  /*9c90*/  @P0 BRA `(.L_x_1524) ;  /* 0x0000000800880947 */ /* 0x000ff00003800000 */
[----:B------:R-:W2:Y:S01]  /*9ca0*/  S2R R34, SR_TID.X ;  /* 0x0000000000227919 */ /* 0x000ea20000002100 */
[----:B------:R-:W-:Y:S01]  /*9cb0*/  ULDC.64 UR6, c[0x4][0x38] ;  /* 0x01000e0000067ab9 */ /* 0x000fe20000000a00 */
[----:B------:R-:W-:Y:S02]  /*9cc0*/  F2FP.BF16.F32.PACK_AB R11, R11, R12 ;  /* 0x0000000c0b0b723e */ /* 0x000fe400000010ff */
[----:B------:R-:W-:Y:S02]  /*9cd0*/  F2FP.BF16.F32.PACK_AB R8, R7, R8 ;  /* 0x000000080708723e */ /* 0x000fe400000010ff */
[----:B------:R-:W-:Y:S02]  /*9ce0*/  F2FP.BF16.F32.PACK_AB R30, R30, R31 ;  /* 0x0000001f1e1e723e */ /* 0x000fe400000010ff */
[----:B------:R-:W-:Y:S01]  /*9cf0*/  F2FP.BF16.F32.PACK_AB R32, R29, R32 ;  /* 0x000000201d20723e */ /* 0x000fe200000010ff */
[----:B------:R-:W-:Y:S01]  /*9d00*/  USHF.R.S32.HI UR5, URZ, 0x1f, UR43 ;  /* 0x0000001f3f057899 */ /* 0x000fe2000801142b */
[----:B------:R-:W-:Y:S01]  /*9d10*/  F2FP.BF16.F32.PACK_AB R59, R59, R60 ;  /* 0x0000003c3b3b723e */ /* 0x000fe200000010ff */
[----:B------:R-:W3:Y:S01]  /*9d20*/  LDC.64 R46, c[0x0][0xb78] ;  /* 0x0002de00ff2e7b82 */ /* 0x000ee20000000a00 */
[----:B------:R-:W-:Y:S01]  /*9d30*/  F2FP.BF16.F32.PACK_AB R58, R57, R58 ;  /* 0x0000003a393a723e */ /* 0x000fe200000010ff */
[----:B------:R-:W-:Y:S01]  /*9d40*/  ULDC.64 UR8, c[0x0][0xb70] ;  /* 0x0002dc0000087ab9 */ /* 0x000fe20000000a00 */
[----:B------:R-:W-:-:S02]  /*9d50*/  F2FP.BF16.F32.PACK_AB R44, R44, R45 ;  /* 0x0000002d2c2c723e */ /* 0x000fc400000010ff */
[----:B------:R-:W-:Y:S02]  /*9d60*/  F2FP.BF16.F32.PACK_AB R37, R36, R37 ;  /* 0x000000252425723e */ /* 0x000fe400000010ff */
[----:B------:R-:W-:Y:S02]  /*9d70*/  F2FP.BF16.F32.PACK_AB R21, R21, R24 ;  /* 0x000000181515723e */ /* 0x000fe400000010ff */
[----:B------:R-:W-:Y:S02]  /*9d80*/  F2FP.BF16.F32.PACK_AB R14, R13, R14 ;  /* 0x0000000e0d0e723e */ /* 0x000fe400000010ff */
[----:B------:R-:W-:Y:S02]  /*9d90*/  F2FP.BF16.F32.PACK_AB R9, R9, R10 ;  /* 0x0000000a0909723e */ /* 0x000fe400000010ff */
[----:B------:R-:W-:Y:S02]  /*9da0*/  F2FP.BF16.F32.PACK_AB R6, R55, R6 ;  /* 0x000000063706723e */ /* 0x000fe400000010ff */
[----:B------:R-:W-:-:S02]  /*9db0*/  F2FP.BF16.F32.PACK_AB R25, R25, R28 ;  /* 0x0000001c1919723e */ /* 0x000fc400000010ff */
[----:B------:R-:W-:Y:S01]  /*9dc0*/  F2FP.BF16.F32.PACK_AB R20, R15, R20 ;  /* 0x000000140f14723e */ /* 0x000fe200000010ff */
[----:B------:R-:W-:Y:S01]  /*9dd0*/  VIADD R49, R19, UR42 ;  /* 0x0000002a13317c36 */ /* 0x000fe20008000000 */
[----:B------:R-:W-:Y:S01]  /*9de0*/  F2FP.BF16.F32.PACK_AB R33, R33, R56 ;  /* 0x000000382121723e */ /* 0x000fe200000010ff */
[----:B------:R-:W-:Y:S01]  /*9df0*/  ULDC UR10, c[0x0][0xa88] ;  /* 0x0002a200000a7ab9 */ /* 0x000fe20000000800 */
[----:B--2---:R-:W-:-:S05]  /*9e00*/  IMAD.SHL.U32 R0, R34, 0x4, RZ ;  /* 0x0000000422007824 */ /* 0x004fca00078e00ff */
[----:B------:R-:W-:Y:S01]  /*9e10*/  LOP3.LUT R0, R0, 0xc, RZ, 0xc0, !PT ;  /* 0x0000000c00007812 */ /* 0x000fe200078ec0ff */
[----:B------:R-:W-:Y:S03]  /*9e20*/  BAR.SYNC.DEFER_BLOCKING 0x1, 0x180 ;  /* 0x0046000000007b1d */ /* 0x000fe60000010000 */
[----:B-1----:R-:W-:-:S05]  /*9e30*/  IADD3 R2, P0, R0, UR6, RZ ;  /* 0x0000000600027c10 */ /* 0x002fca000ff1e0ff */
[----:B------:R-:W-:-:S05]  /*9e40*/  IMAD.X R3, RZ, RZ, UR7, P0 ;  /* 0x00000007ff037e24 */ /* 0x000fca00080e06ff */
[----:B------:R1:W2:Y:S01]  /*9e50*/  LDG.E.CONSTANT R0, desc[UR46][R2.64] ;  /* 0x0000002e02007981 */ /* 0x0002a2000c1e9900 */
[----:B------:R-:W-:Y:S01]  /*9e60*/  VIADD R38, R34, 0xffffff80 ;  /* 0xffffff8022267836 */ /* 0x000fe20000000000 */
[----:B------:R-:W-:Y:S01]  /*9e70*/  IADD3 R7, P5, R22, 0x20, RZ ;  /* 0x0000002016077810 */ /* 0x000fe20007fbe0ff */
[----:B------:R-:W-:Y:S01]  /*9e80*/  UIMAD UR5, UR5, UR8, URZ ;  /* 0x00000008050572a4 */ /* 0x000fe2000f8e023f */
[----:B------:R-:W-:Y:S01]  /*9e90*/  F2FP.BF16.F32.PACK_AB R27, R26, R27 ;  /* 0x0000001b1a1b723e */ /* 0x000fe200000010ff */
[----:B------:R-:W-:Y:S02]  /*9ea0*/  UIMAD.WIDE.U32 UR6, UR43, UR8, URZ ;  /* 0x000000082b0672a5 */ /* 0x000fe4000f8e003f */
[----:B------:R-:W-:Y:S01]  /*9eb0*/  UIMAD UR5, UR43, UR9, UR5 ;  /* 0x000000092b0572a4 */ /* 0x000fe2000f8e0205 */
[----:B-1----:R-:W-:-:S03]  /*9ec0*/  LOP3.LUT P0, R2, R34, 0x3, RZ, 0xc0, !PT ;  /* 0x0000000322027812 */ /* 0x002fc6000780c0ff */
[----:B------:R-:W-:Y:S01]  /*9ed0*/  UIADD3 UR5, UR7, UR5, URZ ;  /* 0x0000000507057290 */ /* 0x000fe2000fffe03f */
[----:B------:R-:W-:Y:S02]  /*9ee0*/  SHF.R.S32.HI R34, RZ, 0x1f, R38 ;  /* 0x0000001fff227819 */ /* 0x000fe40000011426 */
[----:B------:R-:W-:Y:S01]  /*9ef0*/  ISETP.EQ.OR P0, PT, R2, 0x3, !P0 ;  /* 0x000000030200780c */ /* 0x000fe20004702670 */
[----:B------:R-:W-:Y:S01]  /*9f00*/  VIADD R2, R49, 0x8 ;  /* 0x0000000831027836 */ /* 0x000fe20000000000 */
[----:B------:R-:W-:Y:S02]  /*9f10*/  LEA.HI R34, R34, R38, RZ, 0x7 ;  /* 0x0000002622227211 */ /* 0x000fe400078f38ff */
[----:B------:R-:W-:Y:S02]  /*9f20*/  SEL R29, R11, R8, P0 ;  /* 0x000000080b1d7207 */ /* 0x000fe40000000000 */
[----:B------:R-:W-:Y:S02]  /*9f30*/  SEL R31, R8, R11, P0 ;  /* 0x0000000b081f7207 */ /* 0x000fe40000000000 */
[----:B------:R-:W-:-:S02]  /*9f40*/  LOP3.LUT R8, R7, 0x380, RZ, 0xc0, !PT ;  /* 0x0000038007087812 */ /* 0x000fc400078ec0ff */
[----:B------:R-:W-:Y:S02]  /*9f50*/  LOP3.LUT R11, R22, 0x380, RZ, 0xc0, !PT ;  /* 0x00000380160b7812 */ /* 0x000fe400078ec0ff */
[----:B------:R-:W-:Y:S02]  /*9f60*/  SHF.R.U64 R8, R8, 0x3, RZ ;  /* 0x0000000308087819 */ /* 0x000fe400000012ff */
[----:B------:R-:W-:Y:S02]  /*9f70*/  SEL R3, R59, R58, P0 ;  /* 0x0000003a3b037207 */ /* 0x000fe40000000000 */
[----:B------:R-:W-:Y:S02]  /*9f80*/  LOP3.LUT R34, R34, 0xffffff80, RZ, 0xc0, !PT ;  /* 0xffffff8022227812 */ /* 0x000fe400078ec0ff */
[----:B------:R-:W-:Y:S02]  /*9f90*/  SEL R59, R58, R59, P0 ;  /* 0x0000003b3a3b7207 */ /* 0x000fe40000000000 */
[----:B------:R-:W-:Y:S01]  /*9fa0*/  SEL R35, R44, R37, P0 ;  /* 0x000000252c237207 */ /* 0x000fe20000000000 */
[----:B------:R-:W-:Y:S01]  /*9fb0*/  IMAD.IADD R34, R38, 0x1, -R34 ;  /* 0x0000000126227824 */ /* 0x000fe200078e0a22 */
[----:B------:R-:W-:-:S02]  /*9fc0*/  SEL R37, R37, R44, P0 ;  /* 0x0000002c25257207 */ /* 0x000fc40000000000 */
[----:B------:R-:W-:Y:S01]  /*9fd0*/  LOP3.LUT R8, R8, R7, RZ, 0x3c, !PT ;  /* 0x0000000708087212 */ /* 0x000fe200078e3cff */
[----:B------:R-:W1:Y:S01]  /*9fe0*/  S2R R44, SR_TID.X ;  /* 0x00000000002c7919 */ /* 0x000e620000002100 */
[----:B------:R-:W-:Y:S02]  /*9ff0*/  IADD3 R7, P4, R22, 0x40, RZ ;  /* 0x0000004016077810 */ /* 0x000fe40007f9e0ff */
[----:B------:R-:W-:Y:S02]  /*a000*/  SHF.R.U64 R11, R11, 0x3, RZ ;  /* 0x000000030b0b7819 */ /* 0x000fe400000012ff */
[----:B------:R-:W-:Y:S02]  /*a010*/  SEL R41, R21, R14, P0 ;  /* 0x0000000e15297207 */ /* 0x000fe40000000000 */
[----:B------:R-:W-:Y:S02]  /*a020*/  SEL R21, R14, R21, P0 ;  /* 0x000000150e157207 */ /* 0x000fe40000000000 */
[----:B------:R-:W-:-:S02]  /*a030*/  SEL R43, R9, R6, P0 ;  /* 0x00000006092b7207 */ /* 0x000fc40000000000 */
[----:B------:R-:W-:Y:S02]  /*a040*/  SEL R45, R6, R9, P0 ;  /* 0x00000009062d7207 */ /* 0x000fe40000000000 */
[----:B------:R-:W-:Y:S02]  /*a050*/  SEL R15, R25, R20, P0 ;  /* 0x00000014190f7207 */ /* 0x000fe40000000000 */
[----:B------:R-:W-:Y:S02]  /*a060*/  LOP3.LUT R6, R7, 0x380, RZ, 0xc0, !PT ;  /* 0x0000038007067812 */ /* 0x000fe400078ec0ff */
[----:B------:R-:W-:Y:S01]  /*a070*/  LOP3.LUT R10, R11, R22, RZ, 0x3c, !PT ;  /* 0x000000160b0a7212 */ /* 0x000fe200078e3cff */
[----:B------:R-:W-:Y:S01]  /*a080*/  IMAD.MOV.U32 R11, RZ, RZ, R23 ;  /* 0x000000ffff0b7224 */ /* 0x000fe200078e0017 */
[----:B------:R-:W-:Y:S02]  /*a090*/  SEL R13, R33, R32, P0 ;  /* 0x00000020210d7207 */ /* 0x000fe40000000000 */
[----:B------:R-:W-:-:S02]  /*a0a0*/  SEL R25, R20, R25, P0 ;  /* 0x0000001914197207 */ /* 0x000fc40000000000 */
[----:B------:R-:W-:Y:S02]  /*a0b0*/  SEL R33, R32, R33, P0 ;  /* 0x0000002120217207 */ /* 0x000fe40000000000 */
[----:B------:R-:W-:Y:S02]  /*a0c0*/  SEL R39, R30, R27, P0 ;  /* 0x0000001b1e277207 */ /* 0x000fe40000000000 */
[----:B------:R-:W-:Y:S02]  /*a0d0*/  SEL R27, R27, R30, P0 ;  /* 0x0000001e1b1b7207 */ /* 0x000fe40000000000 */
[----:B------:R-:W-:Y:S02]  /*a0e0*/  LOP3.LUT P1, RZ, R34, 0x3, RZ, 0xc0, !PT ;  /* 0x0000000322ff7812 */ /* 0x000fe4000782c0ff */
[----:B------:R-:W-:Y:S01]  /*a0f0*/  IADD3 R9, P3, R22, 0x60, RZ ;  /* 0x0000006016097810 */ /* 0x000fe20007f7e0ff */
[----:B-1----:R-:W-:Y:S01]  /*a100*/  VIADD R48, R44, 0xffffff80 ;  /* 0xffffff802c307836 */ /* 0x002fe20000000000 */
[----:B------:R-:W-:-:S02]  /*a110*/  SHF.R.U64 R6, R6, 0x3, RZ ;  /* 0x0000000306067819 */ /* 0x000fc400000012ff */
[----:B------:R-:W-:Y:S01]  /*a120*/  MOV R42, R10 ;  /* 0x0000000a002a7202 */ /* 0x000fe20000000f00 */
[----:B------:R-:W-:Y:S01]  /*a130*/  IMAD.U32 R11, RZ, RZ, UR7 ;  /* 0x00000007ff0b7e24 */ /* 0x000fe2000f8e00ff */
[----:B------:R-:W-:Y:S01]  /*a140*/  ISETP.GE.OR P2, PT, R2, UR10, P1 ;  /* 0x0000000a02007c0c */ /* 0x000fe20008f46670 */
[----:B------:R-:W-:Y:S01]  /*a150*/  IMAD.U32 R11, RZ, RZ, UR5 ;  /* 0x00000005ff0b7e24 */ /* 0x000fe2000f8e00ff */
[----:B------:R-:W-:Y:S01]  /*a160*/  LOP3.LUT R2, R9, 0x380, RZ, 0xc0, !PT ;  /* 0x0000038009027812 */ /* 0x000fe200078ec0ff */
[----:B------:R-:W-:Y:S01]  /*a170*/  USHF.R.S32.HI UR5, URZ, 0x1f, UR44 ;  /* 0x0000001f3f057899 */ /* 0x000fe2000801142c */
[----:B------:R-:W-:Y:S01]  /*a180*/  LOP3.LUT R6, R6, R7, RZ, 0x3c, !PT ;  /* 0x0000000706067212 */ /* 0x000fe200078e3cff */
[--C-:B------:R-:W-:Y:S01]  /*a190*/  IMAD.X R7, RZ, RZ, R23.reuse, P4 ;  /* 0x000000ffff077224 */ /* 0x100fe200020e0617 */
[----:B------:R-:W-:Y:S01]  /*a1a0*/  SHF.R.U64 R2, R2, 0x3, RZ ;  /* 0x0000000302027819 */ /* 0x000fe200000012ff */
[----:B------:R-:W-:Y:S01]  /*a1b0*/  IMAD.U32 R10, RZ, RZ, UR6 ;  /* 0x00000006ff0a7e24 */ /* 0x000fe2000f8e00ff */
[----:B------:R-:W-:Y:S01]  /*a1c0*/  SHF.R.S32.HI R44, RZ, 0x1f, R48 ;  /* 0x0000001fff2c7819 */ /* 0x000fe20000011430 */
[----:B------:R-:W-:Y:S01]  /*a1d0*/  ULDC.64 UR6, c[0x0][0xb40] ;  /* 0x0002d00000067ab9 */ /* 0x000fe20000000a00 */
[----:B------:R-:W-:Y:S01]  /*a1e0*/  MOV R38, R6 ;  /* 0x0000000600267202 */ /* 0x000fe20000000f00 */
[----:B---3--:R-:W-:Y:S01]  /*a1f0*/  IMAD R6, R46, UR5, RZ ;  /* 0x000000052e067c24 */ /* 0x008fe2000f8e02ff */
[----:B------:R-:W-:Y:S01]  /*a200*/  LOP3.LUT R2, R2, R9, RZ, 0x3c, !PT ;  /* 0x0000000902027212 */ /* 0x000fe200078e3cff */
[----:B------:R-:W-:Y:S01]  /*a210*/  IMAD.X R9, RZ, RZ, R23, P5 ;  /* 0x000000ffff097224 */ /* 0x000fe200028e0617 */
[----:B------:R-:W-:Y:S01]  /*a220*/  LEA.HI R44, R44, R48, RZ, 0x5 ;  /* 0x000000302c2c7211 */ /* 0x000fe200078f28ff */
[----:B------:R-:W-:Y:S01]  /*a230*/  IMAD R30, R47, UR44, R6 ;  /* 0x0000002c2f1e7c24 */ /* 0x000fe2000f8e0206 */
[----:B------:R-:W-:Y:S01]  /*a240*/  ISETP.GE.OR P1, PT, R49, UR10, P1 ;  /* 0x0000000a31007c0c */ /* 0x000fe20008f26670 */
[----:B------:R-:W-:Y:S01]  /*a250*/  IMAD.WIDE.U32 R6, R46, UR44, R10 ;  /* 0x0000002c2e067c25 */ /* 0x000fe2000f8e000a */
[----:B------:R-:W-:-:S02]  /*a260*/  MOV R40, R8 ;  /* 0x0000000800287202 */ /* 0x000fc40000000f00 */
[----:B------:R-:W-:Y:S02]  /*a270*/  SHF.R.S32.HI R44, RZ, 0x5, R44 ;  /* 0x00000005ff2c7819 */ /* 0x000fe4000001142c */
[----:B--2---:R-:W-:Y:S01]  /*a280*/  LOP3.LUT R12, R0, 0x2, RZ, 0x3c, !PT ;  /* 0x00000002000c7812 */ /* 0x004fe200078e3cff */
[----:B------:R-:W-:Y:S04]  /*a290*/  SHFL.IDX PT, R3, R3, R0, 0x1c1f ;  /* 0x001c1f0003037589 */ /* 0x000fe800000e0000 */
[----:B------:R-:W1:Y:S04]  /*a2a0*/  SHFL.IDX PT, R14, R59, R12, 0x1c1f ;  /* 0x001c1f0c3b0e7589 */ /* 0x000e6800000e0000 */
[----:B------:R-:W-:Y:S04]  /*a2b0*/  SHFL.IDX PT, R35, R35, R0, 0x1c1f ;  /* 0x001c1f0023237589 */ /* 0x000fe800000e0000 */
[----:B------:R-:W2:Y:S04]  /*a2c0*/  SHFL.IDX PT, R28, R37, R12, 0x1c1f ;  /* 0x001c1f0c251c7589 */ /* 0x000ea800000e0000 */
[----:B------:R-:W-:Y:S04]  /*a2d0*/  SHFL.IDX PT, R15, R15, R0, 0x1c1f ;  /* 0x001c1f000f0f7589 */ /* 0x000fe800000e0000 */
[----:B------:R3:W4:Y:S04]  /*a2e0*/  SHFL.IDX PT, R24, R25, R12, 0x1c1f ;  /* 0x001c1f0c19187589 */ /* 0x00072800000e0000 */
[----:B------:R-:W-:Y:S04]  /*a2f0*/  SHFL.IDX PT, R13, R13, R0, 0x1c1f ;  /* 0x001c1f000d0d7589 */ /* 0x000fe800000e0000 */
[----:B------:R-:W-:Y:S01]  /*a300*/  SHFL.IDX PT, R29, R29, R0, 0x1c1f ;  /* 0x001c1f001d1d7589 */ /* 0x000fe200000e0000 */
[----:B-1----:R-:W-:-:S02]  /*a310*/  SEL R8, R3, R14, P0 ;  /* 0x0000000e03087207 */ /* 0x002fc40000000000 */
[----:B------:R-:W-:Y:S01]  /*a320*/  SEL R10, R14, R3, P0 ;  /* 0x000000030e0a7207 */ /* 0x000fe20000000000 */
[----:B------:R-:W1:Y:S01]  /*a330*/  SHFL.IDX PT, R20, R33, R12, 0x1c1f ;  /* 0x001c1f0c21147589 */ /* 0x000e6200000e0000 */
[----:B------:R-:W-:Y:S01]  /*a340*/  IMAD.X R3, RZ, RZ, R23, P3 ;  /* 0x000000ffff037224 */ /* 0x000fe200018e0617 */
[----:B---3--:R-:W-:Y:S02]  /*a350*/  SHF.R.S32.HI R25, RZ, 0x1f, R49 ;  /* 0x0000001fff197819 */ /* 0x008fe40000011431 */
[----:B------:R-:W3:Y:S01]  /*a360*/  SHFL.IDX PT, R26, R31, R12, 0x1c1f ;  /* 0x001c1f0c1f1a7589 */ /* 0x000ee200000e0000 */
[----:B------:R-:W-:Y:S02]  /*a370*/  IADD3 R6, P3, R49, R6, RZ ;  /* 0x0000000631067210 */ /* 0x000fe40007f7e0ff */
[----:B--2---:R-:W-:Y:S01]  /*a380*/  SEL R9, R35, R28, P0 ;  /* 0x0000001c23097207 */ /* 0x004fe20000000000 */
[----:B------:R-:W-:Y:S01]  /*a390*/  SHFL.IDX PT, R39, R39, R0, 0x1c1f ;  /* 0x001c1f0027277589 */ /* 0x000fe200000e0000 */
[----:B------:R-:W-:-:S02]  /*a3a0*/  SEL R11, R28, R35, P0 ;  /* 0x000000231c0b7207 */ /* 0x000fc40000000000 */
[----:B------:R-:W-:Y:S01]  /*a3b0*/  IADD3.X R7, R25, R7, R30, P3, !PT ;  /* 0x0000000719077210 */ /* 0x000fe20001ffe41e */
[----:B------:R-:W2:Y:S01]  /*a3c0*/  SHFL.IDX PT, R32, R27, R12, 0x1c1f ;  /* 0x001c1f0c1b207589 */ /* 0x000ea200000e0000 */
[----:B----4-:R-:W-:Y:S02]  /*a3d0*/  SEL R28, R15, R24, P0 ;  /* 0x000000180f1c7207 */ /* 0x010fe40000000000 */
[----:B------:R-:W-:Y:S01]  /*a3e0*/  SEL R30, R24, R15, P0 ;  /* 0x0000000f181e7207 */ /* 0x000fe20000000000 */
[----:B------:R-:W-:Y:S04]  /*a3f0*/  SHFL.IDX PT, R41, R41, R0, 0x1c1f ;  /* 0x001c1f0029297589 */ /* 0x000fe800000e0000 */
[----:B------:R-:W4:Y:S04]  /*a400*/  SHFL.IDX PT, R34, R21, R12, 0x1c1f ;  /* 0x001c1f0c15227589 */ /* 0x000f2800000e0000 */
[----:B------:R5:W-:Y:S01]  /*a410*/  SHFL.IDX PT, R43, R43, R0, 0x1c1f ;  /* 0x001c1f002b2b7589 */ /* 0x000be200000e0000 */
[----:B-1----:R-:W-:-:S03]  /*a420*/  SEL R14, R20, R13, P0 ;  /* 0x0000000d140e7207 */ /* 0x002fc60000000000 */
[----:B------:R1:W4:Y:S01]  /*a430*/  SHFL.IDX PT, R36, R45, R12, 0x1c1f ;  /* 0x001c1f0c2d247589 */ /* 0x00032200000e0000 */
[----:B---3--:R-:W-:Y:S02]  /*a440*/  SEL R24, R29, R26, P0 ;  /* 0x0000001a1d187207 */ /* 0x008fe40000000000 */
[----:B------:R-:W-:Y:S01]  /*a450*/  SEL R26, R26, R29, P0 ;  /* 0x0000001d1a1a7207 */ /* 0x000fe20000000000 */
[----:B------:R-:W-:Y:S01]  /*a460*/  STSM.16.M88.4 [R42], R8 ;  /* 0x000000082a007844 */ /* 0x000fe20000000200 */
[----:B-----5:R-:W-:Y:S02]  /*a470*/  MOV R0, R2 ;  /* 0x0000000200007202 */ /* 0x020fe40000000f00 */
[----:B--2---:R-:W-:Y:S02]  /*a480*/  SEL R15, R32, R39, P0 ;  /* 0x00000027200f7207 */ /* 0x004fe40000000000 */
[----:B-1----:R-:W-:Y:S02]  /*a490*/  SEL R12, R13, R20, P0 ;  /* 0x000000140d0c7207 */ /* 0x002fe40000000000 */
[----:B------:R-:W-:-:S02]  /*a4a0*/  SEL R13, R39, R32, P0 ;  /* 0x00000020270d7207 */ /* 0x000fc40000000000 */
[----:B------:R-:W-:Y:S02]  /*a4b0*/  LEA R2, P3, R6, UR6, 0x2 ;  /* 0x0000000606027c11 */ /* 0x000fe4000f8610ff */
[----:B----4-:R-:W-:Y:S01]  /*a4c0*/  SEL R29, R41, R34, P0 ;  /* 0x00000022291d7207 */ /* 0x010fe20000000000 */
[----:B------:R-:W-:Y:S01]  /*a4d0*/  STSM.16.M88.4 [R40], R12 ;  /* 0x0000000c28007844 */ /* 0x000fe20000000200 */
[----:B------:R-:W-:Y:S02]  /*a4e0*/  SEL R31, R34, R41, P0 ;  /* 0x00000029221f7207 */ /* 0x000fe40000000000 */
[----:B------:R-:W-:Y:S02]  /*a4f0*/  LEA.HI.X R3, R6, UR7, R7, 0x2, P3 ;  /* 0x0000000706037c11 */ /* 0x000fe400098f1407 */
[----:B------:R-:W1:Y:S01]  /*a500*/  SHFL.IDX PT, R6, R44, RZ, 0x1f ;  /* 0x00001fff2c067589 */ /* 0x000e6200000e0000 */
[----:B------:R-:W-:Y:S02]  /*a510*/  SEL R25, R43, R36, P0 ;  /* 0x000000242b197207 */ /* 0x000fe40000000000 */
[----:B------:R-:W-:Y:S01]  /*a520*/  SEL R27, R36, R43, P0 ;  /* 0x0000002b241b7207 */ /* 0x000fe20000000000 */
[----:B------:R2:W-:Y:S04]  /*a530*/  STSM.16.M88.4 [R38], R28 ;  /* 0x0000001c26007844 */ /* 0x0005e80000000200 */
[----:B------:R2:W-:Y:S01]  /*a540*/  STSM.16.M88.4 [R0], R24 ;  /* 0x0000001800007844 */ /* 0x0005e20000000200 */
[----:B------:R3:W-:Y:S06]  /*a550*/  MEMBAR.ALL.CTA ;  /* 0x0000000000007992 */ /* 0x0007ec0000008000 */
[----:B---3--:R-:W3:Y:S02]  /*a560*/  FENCE.VIEW.ASYNC.S ;  /* 0x00000000000073c6 */ /* 0x008ee40000000000 */
[----:B---3--:R-:W-:Y:S06]  /*a570*/  BAR.ARV 0x1, 0x1a0 ;  /* 0x0046800000007b1d */ /* 0x008fec0000002000 */
        /* <DEDUP_REMOVED lines=17> */
[----:B-1----:R-:W-:Y:S03]  /*a690*/  SYNCS.ARRIVE.TRANS64.RED.A1T0 RZ, [UR5], RZ ;  /* 0x000000ffffff79a7 */ /* 0x002fe60008100405 */
.L_x_1527:
[----:B------:R-:W-:Y:S05]  /*a6a0*/  BSYNC B0 ;  /* 0x0000000000007941 */ /* 0x000fea0003800000 */
.L_x_1526:
[----:B------:R-:W-:Y:S05]  /*a6b0*/  BRA `(.L_x_1525) ;  /* 0x0000000400d87947 */ /* 0x000fea0003800000 */
.L_x_1524:
[----:B------:R-:W2:Y:S01]  /*a6c0*/  S2R R0, SR_TID.X ;  /* 0x0000000000007919 */ /* 0x000ea20000002100 */
[----:B------:R-:W3:Y:S01]  /*a6d0*/  LDC.64 R8, c[0x0][0xae0] ;  /* 0x0002b800ff087b82 */ /* 0x000ee20000000a00 */
[----:B------:R-:W-:Y:S01]  /*a6e0*/  USHF.R.S32.HI UR5, URZ, 0x1f, UR43 ;  /* 0x0000001f3f057899 */ /* 0x000fe2000801142b */
[----:B------:R-:W-:Y:S01]  /*a6f0*/  BSSY B0, `(.L_x_1528) ;  /* 0x000001f000007945 */ /* 0x000fe20003800000 */
[----:B------:R-:W-:-:S05]  /*a700*/  USHF.R.S32.HI UR6, URZ, 0x1f, UR44 ;  /* 0x0000001f3f067899 */ /* 0x000fca000801142c */
[----:B------:R-:W4:Y:S08]  /*a710*/  LDC R7, c[0x0][0xdac] ;  /* 0x00036b00ff077b82 */ /* 0x000f300000000800 */
[----:B------:R-:W1:Y:S08]  /*a720*/  LDC.64 R14, c[0x0][0xa88] ;  /* 0x0002a200ff0e7b82 */ /* 0x000e700000000a00 */
[----:B------:R-:W1:Y:S01]  /*a730*/  LDC.64 R10, c[0x0][0xae8] ;  /* 0x0002ba00ff0a7b82 */ /* 0x000e620000000a00 */
[----:B---3--:R-:W-:-:S02]  /*a740*/  IMAD R6, R8, UR5, RZ ;  /* 0x0000000508067c24 */ /* 0x008fc4000f8e02ff */
[----:B--2---:R-:W-:-:S05]  /*a750*/  VIADD R0, R0, 0xffffff80 ;  /* 0xffffff8000007836 */ /* 0x004fca0000000000 */
[----:B------:R-:W-:-:S13]  /*a760*/  ISETP.GT.AND P0, PT, R0, 0xbf, PT ;  /* 0x000000bf0000780c */ /* 0x000fda0003f04270 */
[----:B----4-:R-:W-:Y:S05]  /*a770*/  @P0 BRA `(.L_x_1529) ;  /* 0x0000000000580947 */ /* 0x010fea0003800000 */
[----:B------:R-:W2:Y:S01]  /*a780*/  S2R R0, SR_TID.X ;  /* 0x0000000000007919 */ /* 0x000ea20000002100 */
[----:B-1----:R-:W-:Y:S01]  /*a790*/  IMAD.U32 R2, RZ, RZ, UR42 ;  /* 0x0000002aff027e24 */ /* 0x002fe2000f8e00ff */
[----:B------:R-:W-:-:S04]  /*a7a0*/  ULDC UR7, c[0x0][0xa88] ;  /* 0x0002a20000077ab9 */ /* 0x000fc80000000800 */
[----:B--2---:R-:W-:-:S04]  /*a7b0*/  IADD3 R2, R2, -0x80, R0 ;  /* 0xffffff8002027810 */ /* 0x004fc80007ffe000 */
[----:B------:R-:W-:-:S13]  /*a7c0*/  ISETP.GE.AND P0, PT, R2, UR7, PT ;  /* 0x0000000702007c0c */ /* 0x000fda000bf06270 */
[----:B------:R-:W-:Y:S05]  /*a7d0*/  @P0 BRA `(.L_x_1529) ;  /* 0x0000000000400947 */ /* 0x000fea0003800000 */
[----:B------:R-:W1:Y:S01]  /*a7e0*/  LDC.64 R4, c[0x0][0xb70] ;  /* 0x0002dc00ff047b82 */ /* 0x000e620000000a00 */
[----:B------:R-:W-:Y:S01]  /*a7f0*/  SHF.R.S32.HI R3, RZ, 0x1f, R2 ;  /* 0x0000001fff037819 */ /* 0x000fe20000011402 */
[----:B------:R-:W-:-:S06]  /*a800*/  ULDC.64 UR8, c[0x0][0xb40] ;  /* 0x0002d00000087ab9 */ /* 0x000fcc0000000a00 */
[----:B------:R-:W2:Y:S01]  /*a810*/  LDC.64 R12, c[0x0][0xb78] ;  /* 0x0002de00ff0c7b82 */ /* 0x000ea20000000a00 */
[C---:B-1----:R-:W-:Y:S02]  /*a820*/  IMAD R0, R4.reuse, UR5, RZ ;  /* 0x0000000504007c24 */ /* 0x042fe4000f8e02ff */
[----:B------:R-:W-:-:S04]  /*a830*/  IMAD.WIDE.U32 R2, R4, UR43, R2 ;  /* 0x0000002b04027c25 */ /* 0x000fc8000f8e0002 */
[----:B------:R-:W-:Y:S02]  /*a840*/  IMAD R5, R5, UR43, R0 ;  /* 0x0000002b05057c24 */ /* 0x000fe4000f8e0200 */
[C---:B--2---:R-:W-:Y:S02]  /*a850*/  IMAD R0, R12.reuse, UR6, RZ ;  /* 0x000000060c007c24 */ /* 0x044fe4000f8e02ff */
        /* <DEDUP_REMOVED lines=8> */
.L_x_1529:
[----:B------:R-:W-:Y:S05]  /*a8e0*/  BSYNC B0 ;  /* 0x0000000000007941 */ /* 0x000fea0003800000 */
.L_x_1528:
[----:B------:R-:W3:Y:S01]  /*a8f0*/  LDL.64 R20, [R1+0x8] ;  /* 0x0000080001147983 */ /* 0x000ee20000100a00 */
[----:B------:R-:W-:Y:S01]  /*a900*/  ULOP3.LUT UR41, URZ, UR41, URZ, 0x33, !UPT ;  /* 0x000000293f297292 */ /* 0x000fe2000f8e333f */
[----:B--2---:R-:W-:Y:S01]  /*a910*/  IMAD R5, R9, UR43, R6 ;  /* 0x0000002b09057c24 */ /* 0x004fe2000f8e0206 */
[----:B------:R-:W-:Y:S01]  /*a920*/  SHF.R.S32.HI R157, RZ, 0x1f, R156 ;  /* 0x0000001fff9d7819 */ /* 0x000fe2000001149c */
[C---:B------:R-:W-:Y:S01]  /*a930*/  VIADD R0, R156.reuse, 0x30 ;  /* 0x000000309c007836 */ /* 0x040fe20000000000 */
[----:B------:R-:W-:Y:S01]  /*a940*/  BSSY B0, `(.L_x_1530) ;  /* 0x000001d000007945 */ /* 0x000fe20003800000 */
[----:B------:R-:W-:Y:S02]  /*a950*/  VIADD R4, R156, 0x60 ;  /* 0x000000609c047836 */ /* 0x000fe40000000000 */
[----:B------:R-:W-:-:S04]  /*a960*/  VIADD R13, R7, UR41 ;  /* 0x00000029070d7c36 */ /* 0x000fc80008000000 */
[----:B-1----:R-:W-:Y:S02]  /*a970*/  IMAD R7, R13, -0xc0, R14 ;  /* 0xffffff400d077824 */ /* 0x002fe400078e020e */
[----:B---3--:R-:W-:Y:S01]  /*a980*/  IMAD.WIDE.U32 R2, R8, UR43, R20 ;  /* 0x0000002b08027c25 */ /* 0x008fe2000f8e0014 */
[----:B------:R-:W-:-:S03]  /*a990*/  ISETP.GE.AND P0, PT, R20, R15, PT ;  /* 0x0000000f1400720c */ /* 0x000fc60003f06270 */
[----:B------:R-:W-:Y:S01]  /*a9a0*/  IMAD.IADD R3, R3, 0x1, R5 ;  /* 0x0000000103037824 */ /* 0x000fe200078e0205 */
[-C--:B------:R-:W-:Y:S01]  /*a9b0*/  ISETP.GE.OR P3, PT, R0, R7.reuse, P0 ;  /* 0x000000070000720c */ /* 0x080fe20000766670 */
[----:B------:R-:W-:Y:S01]  /*a9c0*/  VIADD R5, R156, 0x90 ;  /* 0x000000909c057836 */ /* 0x000fe20000000000 */
[----:B------:R-:W-:Y:S01]  /*a9d0*/  ISETP.GE.OR P1, PT, R4, R7, P0 ;  /* 0x000000070400720c */ /* 0x000fe20000726670 */
[----:B------:R-:W-:-:S03]  /*a9e0*/  IMAD R0, R10, UR6, RZ ;  /* 0x000000060a007c24 */ /* 0x000fc6000f8e02ff */
[-C--:B------:R-:W-:Y:S01]  /*a9f0*/  ISETP.GE.OR P2, PT, R5, R7.reuse, P0 ;  /* 0x000000070500720c */ /* 0x080fe20000746670 */
[----:B------:R-:W-:Y:S01]  /*aa00*/  IMAD R9, R11, UR44, R0 ;  /* 0x0000002c0b097c24 */ /* 0x000fe2000f8e0200 */
[----:B------:R-:W-:Y:S01]  /*aa10*/  ISETP.GE.OR P0, PT, R156, R7, P0 ;  /* 0x000000079c00720c */ /* 0x000fe20000706670 */
[----:B------:R-:W-:-:S04]  /*aa20*/  IMAD.WIDE.U32 R6, R10, UR44, R2 ;  /* 0x0000002c0a067c25 */ /* 0x000fc8000f8e0002 */
        /* <DEDUP_REMOVED lines=14> */
.L_x_1531:
[----:B------:R-:W-:Y:S05]  /*ab10*/  BSYNC B0 ;  /* 0x0000000000007941 */ /* 0x000fea0003800000 */
.L_x_1530:
        /* <DEDUP_REMOVED lines=15> */
.L_x_1533:
[----:B------:R-:W-:Y:S05]  /*ac10*/  BSYNC B0 ;  /* 0x0000000000007941 */ /* 0x000fea0003800000 */
.L_x_1532:
        /* <DEDUP_REMOVED lines=15> */
.L_x_1535:
[----:B------:R-:W-:Y:S05]  /*ad10*/  BSYNC B0 ;  /* 0x0000000000007941 */ /* 0x000fea0003800000 */
.L_x_1534:
        /* <DEDUP_REMOVED lines=15> */
.L_x_1536:
[----:B------:R-:W-:Y:S05]  /*ae10*/  BSYNC B0 ;  /* 0x0000000000007941 */ /* 0x000fea0003800000 */
.L_x_1525:
[----:B--2---:R-:W2:Y:S02]  /*ae20*/  LDC R0, c[0x0][0xda8] ;  /* 0x00036a00ff007b82 */ /* 0x004ea40000000800 */
[----:B--2---:R-:W-:-:S13]  /*ae30*/  ISETP.LE.AND P0, PT, R0, UR4, PT ;  /* 0x0000000400007c0c */ /* 0x004fda000bf03270 */
[----:B------:R-:W-:Y:S05]  /*ae40*/  @!P0 BRA `(.L_x_1537) ;  /* 0xffffff5c00d48947 */ /* 0x000fea000383ffff */
[----:B------:R-:W-:Y:S05]  /*ae50*/  EXIT ;  /* 0x000000000000794d */ /* 0x000fea0003800000 */
.L_x_1486:
[----:B------:R-:W-:-:S08]  /*ae60*/  NOP ;  /* 0x0000000000007918 */ /* 0x000fd00000000000 */
[----:B------:R-:W1:-:S00]  /*ae70*/  USETMAXREG.DEALLOC.CTAPOOL 0x20 ;  /* 0x00000020000079c8 */ /* 0x000e4000080e0500 */
[----:B-1----:R-:W-:-:S06]  /*ae80*/  LOP3.LUT R0, R0, 0x3, RZ, 0xc0, !PT ;  /* 0x0000000300007812 */ /* 0x002fcc00078ec0ff */
[----:B--2---:R-:W1:Y:S01]  /*ae90*/  S2UR UR4, SR_CTAID.X ;  /* 0x00000000000479c3 */ /* 0x004e620000002500 */
[----:B------:R-:W-:Y:S02]  /*aea0*/  IMAD.MOV.U32 R27, RZ, RZ, RZ ;  /* 0x000000ffff1b7224 */ /* 0x000fe400078e00ff */
[----:B------:R-:W-:Y:S01]  /*aeb0*/  IMAD.MOV.U32 R17, RZ, RZ, 0x1 ;  /* 0x00000001ff117424 */ /* 0x000fe200078e00ff */
[----:B------:R2:W3:Y:S01]  /*aec0*/  SHFL.IDX PT, R2, R0, RZ, 0x1f ;  /* 0x00001fff00027589 */ /* 0x0004e200000e0000 */
[----:B------:R-:W-:-:S03]  /*aed0*/  IMAD.MOV.U32 R16, RZ, RZ, RZ ;  /* 0x000000ffff107224 */ /* 0x000fc600078e00ff */
[----:B--2---:R-:W1:Y:S01]  /*aee0*/  LDC R0, c[0x0][0xda8] ;  /* 0x00036a00ff007b82 */ /* 0x004e620000000800 */
[----:B---3--:R-:W-:-:S04]  /*aef0*/  ISETP.NE.AND P0, PT, R2, RZ, PT ;  /* 0x000000ff0200720c */ /* 0x008fc80003f05270 */
[----:B------:R-:W-:-:S05]  /*af00*/  P2R R2, PR, RZ, 0x1 ;  /* 0x00000001ff027803 */ /* 0x000fca0000000000 */
[----:B------:R2:W-:Y:S04]  /*af10*/  STL [R1+0x4], R2 ;  /* 0x0000040201007387 */ /* 0x0005e80000100800 */
[----:B------:R-:W-:Y:S06]  /*af20*/  @P0 BAR.ARV 0x4, 0x200 ;  /* 0x0108000000000b1d */ /* 0x000fec0000002000 */
[----:B-1----:R-:W-:-:S13]  /*af30*/  ISETP.LE.AND P0, PT, R0, UR4, PT ;  /* 0x0000000400007c0c */ /* 0x002fda000bf03270 */
[----:B--2---:R-:W-:Y:S05]  /*af40*/  @P0 BRA `(.L_x_1538) ;  /* 0x0000002400a00947 */ /* 0x004fea0003800000 */
[----:B------:R-:W1:Y:S01]  /*af50*/  S2R R3, SR_TID.X ;  /* 0x0000000000037919 */ /* 0x000e620000002100 */
[----:B------:R-:W-:Y:S01]  /*af60*/  IMAD.U32 R24, RZ, RZ, UR4 ;  /* 0x00000004ff187e24 */ /* 0x000fe2000f8e00ff */
[C---:B------:R-:W-:Y:S01]  /*af70*/  LOP3.LUT R28, R26.reuse, 0x1, RZ, 0xfc, !PT ;  /* 0x000000011a1c7812 */ /* 0x040fe200078efcff */
[----:B------:R-:W-:Y:S01]  /*af80*/  IMAD.MOV.U32 R17, RZ, RZ, 0x1 ;  /* 0x00000001ff117424 */ /* 0x000fe200078e00ff */
[----:B------:R-:W2:Y:S01]  /*af90*/  S2R R6, SR_TID.X ;  /* 0x0000000000067919 */ /* 0x000ea20000002100 */
[----:B------:R-:W-:Y:S01]  /*afa0*/  LOP3.LUT R25, R26, 0x2, RZ, 0xfc, !PT ;  /* 0x000000021a197812 */ /* 0x000fe200078efcff */
[----:B------:R-:W-:Y:S01]  /*afb0*/  IMAD.MOV.U32 R16, RZ, RZ, RZ ;  /* 0x000000ffff107224 */ /* 0x000fe200078e00ff */
[----:B------:R-:W-:Y:S01]  /*afc0*/  ULDC UR42, c[0x0][0xc] ;  /* 0x00000300002a7ab9 */ /* 0x000fe20000000800 */
[----:B------:R-:W-:Y:S01]  /*afd0*/  IMAD.MOV.U32 R27, RZ, RZ, RZ ;  /* 0x000000ffff1b7224 */ /* 0x000fe200078e00ff */
[----:B------:R-:W-:Y:S01]  /*afe0*/  ULDC.64 UR44, c[0x0][0x198] ;  /* 0x00006600002c7ab9 */ /* 0x000fe20000000a00 */
[----:B-1----:R-:W-:Y:S01]  /*aff0*/  LOP3.LUT R3, R3, 0x7f, RZ, 0xc0, !PT ;  /* 0x0000007f03037812 */ /* 0x002fe200078ec0ff */
[C---:B--2---:R-:W-:Y:S01]  /*b000*/  IMAD.SHL.U32 R23, R6.reuse, 0x40, RZ ;  /* 0x0000004006177824 */ /* 0x044fe200078e00ff */
[C---:B------:R-:W-:Y:S01]  /*b010*/  LOP3.LUT R29, R6.reuse, 0x1f, RZ, 0xc0, !PT ;  /* 0x0000001f061d7812 */ /* 0x040fe200078ec0ff */
[----:B------:R-:W-:-:S02]  /*b020*/  IMAD.SHL.U32 R2, R6, 0x20, RZ ;  /* 0x0000002006027824 */ /* 0x000fc400078e00ff */
[----:B------:R-:W-:Y:S01]  /*b030*/  IMAD.SHL.U32 R5, R3, 0x10, RZ ;  /* 0x0000001003057824 */ /* 0x000fe200078e00ff */
[--C-:B------:R-:W-:Y:S01]  /*b040*/  SHF.R.U32.HI R3, RZ, 0x1, R6.reuse ;  /* 0x00000001ff037819 */ /* 0x100fe20000011606 */
[----:B------:R-:W-:Y:S01]  /*b050*/  IMAD.SHL.U32 R7, R6, 0x4, RZ ;  /* 0x0000000406077824 */ /* 0x000fe200078e00ff */
[----:B------:R-:W-:Y:S02]  /*b060*/  LOP3.LUT R0, R23, 0x180, RZ, 0xc0, !PT ;  /* 0x0000018017007812 */ /* 0x000fe400078ec0ff */
        /* <DEDUP_REMOVED lines=9> */
[----:B------:R-:W-:Y:S02]  /*b100*/  LOP3.LUT R22, R5, R4, RZ, 0xfc, !PT ;  /* 0x0000000405167212 */ /* 0x000fe400078efcff */
[----:B------:R-:W-:-:S07]  /*b110*/  LOP3.LUT R23, R0, 0x640, R23, 0xf8, !PT ;  /* 0x0000064000177812 */ /* 0x000fce00078ef817 */
.L_x_1590:
[----:B------:R-:W-:Y:S01]  /*b120*/  ULDC UR7, c[0x0][0xdd0] ;  /* 0x0003740000077ab9 */ /* 0x000fe20000000800 */
[----:B-1----:R-:W1:Y:S01]  /*b130*/  LDC R0, c[0x0][0xde8] ;  /* 0x00037a00ff007b82 */ /* 0x002e620000000800 */
        /* <DEDUP_REMOVED lines=19> */
.L_x_1539:
[----:B------:R-:W-:Y:S01]  /*b270*/  ULDC UR9, c[0x0][0xdc4] ;  /* 0x0003710000097ab9 */ /* 0x000fe20000000800 */
[----:B------:R-:W-:Y:S01]  /*b280*/  UMOV UR6, UR7 ;  /* 0x0000000700067c82 */ /* 0x000fe20008000000 */
[----:B------:R-:W-:-:S11]  /*b290*/  UISETP.NE.AND UP0, UPT, UR9, 0x1, UPT ;  /* 0x000000010900788c */ /* 0x000fd6000bf05270 */
[----:B------:R-:W-:Y:S02]  /*b2a0*/  @UP0 ULDC.64 UR10, c[0x0][0xdc8] ;  /* 0x00037200000a0ab9 */ /* 0x000fe40000000a00 */
[----:B------:R-:W-:-:S04]  /*b2b0*/  UIMAD.WIDE.U32 UR4, UR7, UR10, URZ ;  /* 0x0000000a070472a5 */ /* 0x000fc8000f8e003f */
[----:B------:R-:W-:-:S04]  /*b2c0*/  @UP0 USHF.R.U32.HI UR6, URZ, UR11, UR5 ;  /* 0x0000000b3f060299 */ /* 0x000fc80008011605 */
[----:B------:R-:W-:-:S12]  /*b2d0*/  UIMAD UR4, UR6, UR9, URZ ;  /* 0x00000009060472a4 */ /* 0x000fd8000f8e023f */
.L_x_1540:
[----:B------:R-:W-:Y:S01]  /*b2e0*/  ULDC.64 UR10, c[0x0][0x3f8] ;  /* 0x0000fe00000a7ab9 */ /* 0x000fe20000000a00 */
[----:B------:R-:W-:Y:S01]  /*b2f0*/  ULOP3.LUT UR6, URZ, UR6, URZ, 0x33, !UPT ;  /* 0x000000063f067292 */ /* 0x000fe2000f8e333f */
[----:B------:R-:W-:Y:S01]  /*b300*/  BSSY B6, `(.L_x_1541) ;  /* 0x0000214000067945 */ /* 0x000fe20003800000 */
[----:B------:R-:W-:Y:S02]  /*b310*/  UISETP.NE.U32.AND UP0, UPT, UR10, URZ, UPT ;  /* 0x0000003f0a00728c */ /* 0x000fe4000bf05070 */
[----:B------:R-:W-:Y:S02]  /*b320*/  UIADD3 UR9, UR7, -UR4, URZ ;  /* 0x8000000407097290 */ /* 0x000fe4000fffe03f */
[----:B------:R-:W-:Y:S01]  /*b330*/  UISETP.NE.AND.EX UP0, UPT, UR11, URZ, UPT, UP0 ;  /* 0x0000003f0b00728c */ /* 0x000fe2000bf05300 */
[----:B------:R-:W-:Y:S01]  /*b340*/  ULDC UR4, c[0x0][0xdac] ;  /* 0x00036b0000047ab9 */ /* 0x000fe20000000800 */
[----:B------:R-:W-:Y:S01]  /*b350*/  ULDC UR5, c[0x0][0x404] ;  /* 0x0001010000057ab9 */ /* 0x000fe20000000800 */
[----:B------:R-:W-:Y:S01]  /*b360*/  UIADD3 UR6, UR6, UR4, URZ ;  /* 0x0000000406067290 */ /* 0x000fe2000fffe03f */
[----:B------:R-:W-:-:S02]  /*b370*/  ULDC UR7, c[0x0][0x2e0] ;  /* 0x0000b80000077ab9 */ /* 0x000fc40000000800 */
[----:B------:R-:W-:Y:S01]  /*b380*/  ULDC UR4, c[0x0][0x288] ;  /* 0x0000a20000047ab9 */ /* 0x000fe20000000800 */
[----:B------:R-:W-:Y:S02]  /*b390*/  UIMAD UR37, UR6, 0xc0, URZ ;  /* 0x000000c0062578a4 */ /* 0x000fe4000f8e023f */
[----:B------:R-:W-:Y:S02]  /*b3a0*/  USEL UR6, UR5, 0x1, UP0 ;  /* 0x0000000105067887 */ /* 0x000fe40008000000 */
[----:B------:R-:W-:Y:S02]  /*b3b0*/  UIADD3 UR5, UR37, 0x15f, -UR4 ;  /* 0x0000015f25057890 */ /* 0x000fe4000fffe804 */
[----:B------:R-:W-:Y:S02]  /*b3c0*/  UIMAD UR4, UR6, UR7, 0x9f ;  /* 0x0000009f060474a4 */ /* 0x000fe4000f8e0207 */
[----:B------:R-:W-:Y:S02]  /*b3d0*/  UIMAD UR6, UR6, UR7, UR5 ;  /* 0x00000007060672a4 */ /* 0x000fe4000f8e0205 */
[----:B------:R-:W-:Y:S01]  /*b3e0*/  UIMAD.WIDE UR4, UR4, 0x66666667, URZ ;  /* 0x66666667040478a5 */ /* 0x000fe2000f8e023f */
[----:B------:R-:W-:Y:S01]  /*b3f0*/  ULDC UR10, c[0x0][0xdc4] ;  /* 0x00037100000a7ab9 */ /* 0x000fe20000000800 */
[----:B------:R-:W-:-:S02]  /*b400*/  UIMAD.WIDE UR6, UR6, 0x66666667, URZ ;  /* 0x66666667060678a5 */ /* 0x000fc4000f8e023f */
[----:B------:R-:W-:Y:S02]  /*b410*/  UIMAD UR10, UR8, UR10, UR9 ;  /* 0x0000000a080a72a4 */ /* 0x000fe4000f8e0209 */
[----:B------:R-:W-:Y:S01]  /*b420*/  USHF.R.U32.HI UR6, URZ, 0x1f, UR7 ;  /* 0x0000001f3f067899 */ /* 0x000fe20008011607 */
[----:B------:R-:W-:Y:S01]  /*b430*/  UMOV UR8, UR5 ;  /* 0x0000000500087c82 */ /* 0x000fe20008000000 */
[----:B------:R-:W-:Y:S01]  /*b440*/  ULDC UR11, c[0x0][0xdb8] ;  /* 0x00036e00000b7ab9 */ /* 0x000fe20000000800 */
[----:B------:R-:W-:Y:S02]  /*b450*/  USHF.R.U32.HI UR9, URZ, 0x1f, UR8 ;  /* 0x0000001f3f097899 */ /* 0x000fe40008011608 */
[----:B------:R-:W-:Y:S02]  /*b460*/  ULEA.HI.SX32 UR6, UR7, UR6, 0x1a ;  /* 0x0000000607067291 */ /* 0x000fe4000f8fd23f */
[----:B------:R-:W-:Y:S02]  /*b470*/  ULEA.HI.SX32 UR9, UR8, UR9, 0x1a ;  /* 0x0000000908097291 */ /* 0x000fe4000f8fd23f */
[----:B------:R-:W-:-:S02]  /*b480*/  UISETP.NE.AND UP1, UPT, UR11, 0x1, UPT ;  /* 0x000000010b00788c */ /* 0x000fc4000bf25270 */
[----:B------:R-:W-:Y:S01]  /*b490*/  UISETP.LT.AND UP0, UPT, UR9, UR6, UPT ;  /* 0x000000060900728c */ /* 0x000fe2000bf01270 */
[----:B------:R-:W-:-:S03]  /*b4a0*/  UMOV UR39, UR10 ;  /* 0x0000000a00277c82 */ /* 0x000fc60008000000 */
[----:B------:R-:W-:-:S05]  /*b4b0*/  USEL UR41, UR9, UR6, UP0 ;  /* 0x0000000609297287 */ /* 0x000fca0008000000 */
[----:B------:R-:W-:Y:S01]  /*b4c0*/  @UP1 ULDC UR12, c[0x0][0xdbc] ;  /* 0x00036f00000c1ab9 */ /* 0x000fe20000000800 */
[----:B------:R-:W-:Y:S01]  /*b4d0*/  ISETP.LT.AND P0, PT, RZ, UR41, PT ;  /* 0x00000029ff007c0c */ /* 0x000fe2000bf01270 */
[----:B------:R-:W-:Y:S01]  /*b4e0*/  UIMAD.WIDE.U32 UR4, UR10, UR12, URZ ;  /* 0x0000000c0a0472a5 */ /* 0x000fe2000f8e003f */
[----:B------:R-:W-:-:S03]  /*b4f0*/  @UP1 ULDC UR7, c[0x0][0xdc0] ;  /* 0x0003700000071ab9 */ /* 0x000fc60000000800 */
[----:B------:R-:W-:-:S04]  /*b500*/  @UP1 USHF.R.U32.HI UR39, URZ, UR7, UR5 ;  /* 0x000000073f271299 */ /* 0x000fc80008011605 */
[----:B------:R-:W-:-:S04]  /*b510*/  UIADD3 UR38, -UR39, URZ, URZ ;  /* 0x0000003f27267290 */ /* 0x000fc8000fffe13f */
[----:B------:R-:W-:Y:S01]  /*b520*/  UIMAD UR38, UR11, UR38, UR10 ;  /* 0x000000260b2672a4 */ /* 0x000fe2000f8e020a */
[----:B------:R-:W-:Y:S11]  /*b530*/  @P0 BRA `(.L_x_1542) ;  /* 0x0000000000440947 */ /* 0x000ff60003800000 */
[----:B------:R-:W1:Y:S02]  /*b540*/  S2R R0, SR_TID.X ;  /* 0x0000000000007919 */ /* 0x000e640000002100 */
[----:B-1----:R-:W-:-:S04]  /*b550*/  LOP3.LUT R0, R0, 0x7f, RZ, 0xc0, !PT ;  /* 0x0000007f00007812 */ /* 0x002fc800078ec0ff */
        /* <DEDUP_REMOVED lines=15> */
.L_x_1542:
        /* <DEDUP_REMOVED lines=23> */
.L_x_1544:
[----:B------:R-:W-:-:S06]  /*b7c0*/  UIADD3 UR4, UR40, 0x6000, URZ ;  /* 0x0000600028047890 */ /* 0x000fcc000fffe03f */
[----:B------:R-:W-:-:S05]  /*b7d0*/  IMAD.U32 R18, RZ, RZ, UR4 ;  /* 0x00000004ff127e24 */ /* 0x000fca000f8e00ff */
        /* <DEDUP_REMOVED lines=18> */
.L_x_1545:
        /* <DEDUP_REMOVED lines=20> */
.L_x_1546:
        /* <DEDUP_REMOVED lines=18> */
.L_x_1547:
[----:B------:R-:W-:Y:S01]  /*bb60*/  ULDC.64 UR4, c[0x0][0x9f8] ;  /* 0x00027e0000047ab9 */ /* 0x000fe20000000a00 */
[----:B------:R-:W-:Y:S01]  /*bb70*/  IMAD.U32 R5, RZ, RZ, UR39 ;  /* 0x00000027ff057e24 */ /* 0x000fe2000f8e00ff */
[----:B------:R-:W-:Y:S01]  /*bb80*/  ISETP.NE.U32.AND P0, PT, RZ, UR4, PT ;  /* 0x00000004ff007c0c */ /* 0x000fe2000bf05070 */
[----:B------:R-:W-:Y:S01]  /*bb90*/  IMAD.U32 R18, RZ, RZ, UR39 ;  /* 0x00000027ff127e24 */ /* 0x000fe2000f8e00ff */
[----:B------:R-:W1:Y:S01]  /*bba0*/  S2R R6, SR_TID.X ;  /* 0x0000000000067919 */ /* 0x000e620000002100 */
[----:B------:R-:W2:Y:S01]  /*bbb0*/  LDC R0, c[0x0][0x428] ;  /* 0x00010a00ff007b82 */ /* 0x000ea20000000800 */
[----:B------:R-:W-:-:S13]  /*bbc0*/  ISETP.NE.AND.EX P0, PT, RZ, UR5, PT, P0 ;  /* 0x00000005ff007c0c */ /* 0x000fda000bf05300 */
[----:B------:R-:W3:Y:S01]  /*bbd0*/  @P0 LDC.64 R2, c[0x0][0x9f8] ;  /* 0x00027e00ff020b82 */ /* 0x000ee20000000a00 */
[----:B-1----:R-:W-:Y:S01]  /*bbe0*/  LOP3.LUT R21, R6, 0x7f, RZ, 0xc0, !PT ;  /* 0x0000007f06157812 */ /* 0x002fe200078ec0ff */
[----:B---3--:R-:W-:-:S03]  /*bbf0*/  @P0 IMAD.WIDE R2, R5, 0x4, R2 ;  /* 0x0000000405020825 */ /* 0x008fc600078e0202 */
[----:B------:R-:W-:-:S03]  /*bc00*/  ISETP.NE.AND P2, PT, R21, RZ, PT ;  /* 0x000000ff1500720c */ /* 0x000fc60003f45270 */
[----:B------:R-:W1:Y:S01]  /*bc10*/  LDC.64 R4, c[0x0][0x3f8] ;  /* 0x0000fe00ff047b82 */ /* 0x000e620000000a00 */
[----:B------:R-:W3:Y:S01]  /*bc20*/  @P0 LDG.E R18, desc[UR46][R2.64] ;  /* 0x0000002e02120981 */ /* 0x000ee2000c1e1900 */
[----:B--2---:R-:W-:Y:S01]  /*bc30*/  ISETP.NE.AND P0, PT, R0, 0x1, PT ;  /* 0x000000010000780c */ /* 0x004fe20003f05270 */
[----:B------:R-:W-:Y:S01]  /*bc40*/  UMOV UR36, URZ ;  /* 0x0000003f00247c82 */ /* 0x000fe20008000000 */
[----:B------:R-:W-:Y:S01]  /*bc50*/  UMOV UR6, 0xffffffff ;  /* 0xffffffff00067882 */ /* 0x000fe20000000000 */
[----:B------:R-:W-:Y:S01]  /*bc60*/  SHF.R.U32.HI R6, RZ, 0x5, R6 ;  /* 0x00000005ff067819 */ /* 0x000fe20000011606 */
[----:B------:R-:W-:-:S03]  /*bc70*/  IMAD.U32 R19, RZ, RZ, UR38 ;  /* 0x00000026ff137e24 */ /* 0x000fc6000f8e00ff */
[----:B------:R-:W-:Y:S01]  /*bc80*/  LOP3.LUT R6, R6, 0x3, RZ, 0xc0, !PT ;  /* 0x0000000306067812 */ /* 0x000fe200078ec0ff */
[----:B------:R-:W-:-:S05]  /*bc90*/  VOTEU.ALL UP1, P2 ;  /* 0x00000000003f7886 */ /* 0x000fca0001020000 */
[----:B------:R-:W2:Y:S01]  /*bca0*/  @P0 LDC R0, c[0x0][0x42c] ;  /* 0x00010b00ff000b82 */ /* 0x000ea20000000800 */
[----:B------:R-:W-:-:S04]  /*bcb0*/  @!UP1 UIADD3 UR4, UP0, UR44, 0x270, URZ ;  /* 0x000002702c049890 */ /* 0x000fc8000ff1e03f */
[----:B------:R-:W-:Y:S01]  /*bcc0*/  @!UP1 UIADD3.X UR5, URZ, UR45, URZ, UP0, !UPT ;  /* 0x0000002d3f059290 */ /* 0x000fe200087fe43f */
[----:B-1----:R-:W-:Y:S02]  /*bcd0*/  ISETP.NE.U32.AND P1, PT, R4, RZ, PT ;  /* 0x000000ff0400720c */ /* 0x002fe40003f25070 */
[----:B------:R-:W1:Y:S02]  /*bce0*/  @P0 LDC R7, c[0x0][0x430] ;  /* 0x00010c00ff070b82 */ /* 0x000e640000000800 */
[----:B------:R-:W-:-:S04]  /*bcf0*/  ISETP.NE.AND.EX P1, PT, R5, RZ, PT, P1 ;  /* 0x000000ff0500720c */ /* 0x000fc80003f25310 */
[----:B------:R4:W-:Y:S01]  /*bd00*/  @!UP1 UTMAPF.L2.4D [UR36], [UR4] ;  /* 0x00000024040095b8 */ /* 0x0009e20008018000 */
[----:B--2---:R-:W-:-:S05]  /*bd10*/  @P0 IMAD.HI.U32 R0, R0, UR38, RZ ;  /* 0x0000002600000c27 */ /* 0x004fca000f8e00ff */
[----:B-1----:R-:W-:Y:S02]  /*bd20*/  @P0 SHF.R.U32.HI R19, RZ, R7, R0 ;  /* 0x00000007ff130219 */ /* 0x002fe40000011600 */
[----:B---3--:R-:W-:Y:S02]  /*bd30*/  SHF.R.S32.HI R20, RZ, 0x1f, R18 ;  /* 0x0000001fff147819 */ /* 0x008fe40000011412 */
[----:B------:R-:W-:Y:S01]  /*bd40*/  SEL R2, R18, RZ, !P1 ;  /* 0x000000ff12027207 */ /* 0x000fe20004800000 */
[----:B----4-:R-:W-:Y:S06]  /*bd50*/  BRA.DIV UR6, `(.L_x_1548) ;  /* 0x0000001e06bc7947 */ /* 0x010fec000b800000 */
[----:B------:R1:W2:Y:S02]  /*bd60*/  SHFL.IDX PT, R14, R6, RZ, 0x1f ;  /* 0x00001fff060e7589 */ /* 0x0002a400000e0000 */
.L_x_1609:
        /* <DEDUP_REMOVED lines=8> */
.L_x_1612:
        /* <DEDUP_REMOVED lines=21> */
.L_x_1552:
[----:B-1----:R-:W-:Y:S02]  /*bf40*/  LEA R6, R16, UR40, 0x3 ;  /* 0x0000002810067c11 */ /* 0x002fe4000f8e18ff */
[----:B------:R-:W-:Y:S02]  /*bf50*/  SHF.L.U32 R3, R17, 0x1f, RZ ;  /* 0x0000001f11037819 */ /* 0x000fe400000006ff */
[----:B------:R-:W-:Y:S02]  /*bf60*/  ISETP.NE.AND P0, PT, R21, RZ, PT ;  /* 0x000000ff1500720c */ /* 0x000fe40003f05270 */
[----:B------:R-:W1:Y:S02]  /*bf70*/  SYNCS.PHASECHK.TRANS64.TRYWAIT P3, [R6+URZ+0x13280], R3 ;  /* 0x01328003060075a7 */ /* 0x000e64000806017f */
[----:B-1----:R-:W-:Y:S09]  /*bf80*/  @!P3 BRA `(.L_x_1553) ;  /* 0x0000001c0070b947 */ /* 0x002ff20003800000 */
.L_x_1613:
[----:B------:R-:W-:Y:S05]  /*bf90*/  @P0 BRA `(.L_x_1554) ;  /* 0x0000000000140947 */ /* 0x000fea0003800000 */
[----:B------:R-:W-:Y:S01]  /*bfa0*/  ISETP.NE.AND P3, PT, R29, RZ, PT ;  /* 0x000000ff1d00720c */ /* 0x000fe20003f65270 */
[----:B--2---:R-:W-:-:S04]  /*bfb0*/  IMAD.MOV.U32 R4, RZ, RZ, 0x2800 ;  /* 0x00002800ff047424 */ /* 0x004fc800078e00ff */
[----:B------:R3:W-:Y:S08]  /*bfc0*/  SYNCS.ARRIVE.TRANS64 RZ, [R6+URZ+0x13270], R4 ;  /* 0x0132700406ff79a7 */ /* 0x0007f0000800003f */
[----:B------:R-:W-:Y:S05]  /*bfd0*/  @!P3 BRA `(.L_x_1554) ;  /* 0x000000000004b947 */ /* 0x000fea0003800000 */
[----:B------:R-:W-:Y:S01]  /*bfe0*/  BPT.TRAP 0x1 ;  /* 0x000000040000795c */ /* 0x000fe20000300000 */
.L_x_1554:
[----:B--2---:R-:W-:Y:S01]  /*bff0*/  IMAD.U32 R5, RZ, RZ, UR40 ;  /* 0x00000028ff057e24 */ /* 0x004fe2000f8e00ff */
        /* <DEDUP_REMOVED lines=15> */
[----:B------:R-:W3:Y:S02]  /*c0f0*/  SYNCS.PHASECHK.TRANS64.TRYWAIT P3, [R6+URZ+0x13240], R3 ;  /* 0x01324003060075a7 */ /* 0x000ee4000806017f */
[----:B--23--:R-:W-:Y:S05]  /*c100*/  @!P3 BRA `(.L_x_1555) ;  /* 0x0000001c0024b947 */ /* 0x00cfea0003800000 */
.L_x_1614:
[----:B------:R-:W-:Y:S05]  /*c110*/  @P0 BRA `(.L_x_1556) ;  /* 0x0000000000140947 */ /* 0x000fea0003800000 */
[----:B------:R-:W-:Y:S01]  /*c120*/  ISETP.NE.AND P0, PT, R29, RZ, PT ;  /* 0x000000ff1d00720c */ /* 0x000fe20003f05270 */
[----:B-12---:R-:W-:-:S04]  /*c130*/  IMAD.MOV.U32 R3, RZ, RZ, 0x2800 ;  /* 0x00002800ff037424 */ /* 0x006fc800078e00ff */
[----:B------:R3:W-:Y:S08]  /*c140*/  SYNCS.ARRIVE.TRANS64 RZ, [R6+URZ+0x13230], R3 ;  /* 0x0132300306ff79a7 */ /* 0x0007f0000800003f */
[----:B------:R-:W-:Y:S05]  /*c150*/  @!P0 BRA `(.L_x_1556) ;  /* 0x0000000000048947 */ /* 0x000fea0003800000 */
[----:B------:R-:W-:Y:S01]  /*c160*/  BPT.TRAP 0x1 ;  /* 0x000000040000795c */ /* 0x000fe20000300000 */
.L_x_1556:
        /* <DEDUP_REMOVED lines=13> */
[----:B----4-:R-:W-:Y:S01]  /*c240*/  NOP ;  /* 0x0000000000007918 */ /* 0x010fe20000000000 */
.L_x_1551:
        /* <DEDUP_REMOVED lines=10> */
[----:B------:R-:W-:Y:S01]  /*c2f0*/  @P0 IMAD.MOV.U32 R0, RZ, RZ, 0x3000 ;  /* 0x00003000ff000424 */ /* 0x000fe200078e00ff */
[----:B------:R-:W-:Y:S01]  /*c300*/  UMOV UR11, UR37 ;  /* 0x00000025000b7c82 */ /* 0x000fe20008000000 */
[----:B------:R-:W-:Y:S01]  /*c310*/  UMOV UR12, UR38 ;  /* 0x00000026000c7c82 */ /* 0x000fe20008000000 */
[----:B------:R-:W-:Y:S01]  /*c320*/  UMOV UR13, UR39 ;  /* 0x00000027000d7c82 */ /* 0x000fe20008000000 */
[----:B------:R4:W-:Y:S01]  /*c330*/  @P0 SYNCS.ARRIVE.TRANS64 RZ, [UR40+0x13200], R0 ;  /* 0x01320000ffff09a7 */ /* 0x0009e20008000028 */
[----:B------:R4:W-:Y:S01]  /*c340*/  UTMALDG.4D [UR8], [UR4], desc[UR6] ;  /* 0x00000608040075b4 */ /* 0x0009e20008019000 */
[----:B------:R-:W-:Y:S02]  /*c350*/  NOP ;  /* 0x0000000000007918 */ /* 0x000fe40000000000 */
.L_x_1549:
[----:B------:R-:W-:Y:S01]  /*c360*/  VIADD R27, R27, 0x1 ;  /* 0x000000011b1b7836 */ /* 0x000fe20000000000 */
[----:B------:R-:W-:Y:S04]  /*c370*/  BSSY B0, `(.L_x_1557) ;  /* 0x0000007000007945 */ /* 0x000fe80003800000 */
[----:B----4-:R-:W-:-:S04]  /*c380*/  LEA.HI R0, R27, R27, RZ, 0x1 ;  /* 0x0000001b1b007211 */ /* 0x010fc800078f08ff */
[----:B------:R-:W-:-:S05]  /*c390*/  LOP3.LUT R0, R0, 0xfffffffe, RZ, 0xc0, !PT ;  /* 0xfffffffe00007812 */ /* 0x000fca00078ec0ff */
[----:B------:R-:W-:-:S05]  /*c3a0*/  IMAD.IADD R0, R27, 0x1, -R0 ;  /* 0x000000011b007824 */ /* 0x000fca00078e0a00 */
[----:B------:R-:W-:-:S04]  /*c3b0*/  SHF.L.U32 R0, R0, 0x1f, RZ ;  /* 0x0000001f00007819 */ /* 0x000fc800000006ff */
[----:B------:R-:W4:Y:S02]  /*c3c0*/  SYNCS.PHASECHK.TRANS64.TRYWAIT P0, [UR40+0x13220], R0 ;  /* 0x01322000ff0075a7 */ /* 0x000f240008000168 */
[----:B----4-:R-:W-:Y:S05]  /*c3d0*/  @!P0 BRA `(.L_x_1558) ;  /* 0x0000001800848947 */ /* 0x010fea0003800000 */
.L_x_1615:
[----:B------:R-:W-:Y:S05]  /*c3e0*/  BSYNC B0 ;  /* 0x0000000000007941 */ /* 0x000fea0003800000 */
.L_x_1557:
[----:B------:R-:W-:-:S06]  /*c3f0*/  UISETP.GE.AND UP0, UPT, UR41, 0x2, UPT ;  /* 0x000000022900788c */ /* 0x000fcc000bf06270 */
[----:B------:R-:W-:-:S13]  /*c400*/  PLOP3.LUT P0, PT, PT, PT, UP0, 0x80, 0x0 ;  /* 0x000000000000781c */ /* 0x000fda0003f0f008 */
[----:B------:R-:W-:Y:S05]  /*c410*/  @!P0 BRA `(.L_x_1559) ;  /* 0x0000000800b88947 */ /* 0x000fea0003800000 */
[----:B------:R-:W-:Y:S01]  /*c420*/  UIADD3 UR4, UR41, -0x2, URZ ;  /* 0xfffffffe29047890 */ /* 0x000fe2000fffe03f */
[----:B------:R-:W-:Y:S02]  /*c430*/  IMAD.MOV.U32 R7, RZ, RZ, R17 ;  /* 0x000000ffff077224 */ /* 0x000fe400078e0011 */
[----:B-123--:R-:W-:-:S03]  /*c440*/  IMAD.MOV.U32 R6, RZ, RZ, R16 ;  /* 0x000000ffff067224 */ /* 0x00efc600078e0010 */
[----:B------:R-:W-:-:S07]  /*c450*/  IMAD.U32 R0, RZ, RZ, UR4 ;  /* 0x00000004ff007e24 */ /* 0x000fce000f8e00ff */
.L_x_1579:
[----:B------:R-:W-:Y:S01]  /*c460*/  VIADD R16, R6, 0x1 ;  /* 0x0000000106107836 */ /* 0x000fe20000000000 */
[----:B------:R-:W-:Y:S05]  /*c470*/  YIELD ;  /* 0x0000000000007946 */ /* 0x000fea0003800000 */
[----:B------:R-:W-:Y:S01]  /*c480*/  ISETP.NE.AND P0, PT, R16, 0x2, PT ;  /* 0x000000021000780c */ /* 0x000fe20003f05270 */
[----:B------:R-:W-:Y:S03]  /*c490*/  BSSY B0, `(.L_x_1560) ;  /* 0x0000061000007945 */ /* 0x000fe60003800000 */
[----:B------:R-:W-:-:S02]  /*c4a0*/  SEL R4, RZ, 0x1, P0 ;  /* 0x00000001ff047807 */ /* 0x000fc40000000000 */
[----:B------:R-:W-:Y:S02]  /*c4b0*/  SEL R16, R16, RZ, P0 ;  /* 0x000000ff10107207 */ /* 0x000fe40000000000 */
[----:B------:R-:W-:Y:S01]  /*c4c0*/  LOP3.LUT R17, R7, R4, RZ, 0x3c, !PT ;  /* 0x0000000407117212 */ /* 0x000fe200078e3cff */
[----:B-1--4-:R-:W-:Y:S06]  /*c4d0*/  @!P6 BRA `(.L_x_1561) ;  /* 0x000000040070e947 */ /* 0x012fec0003800000 */
[----:B------:R-:W-:Y:S01]  /*c4e0*/  IMAD.MOV.U32 R9, RZ, RZ, R0 ;  /* 0x000000ffff097224 */ /* 0x000fe200078e0000 */
[----:B------:R-:W-:Y:S06]  /*c4f0*/  @!P1 BRA `(.L_x_1562) ;  /* 0x00000000004c9947 */ /* 0x000fec0003800000 */
[----:B------:R-:W1:Y:S01]  /*c500*/  LDC R9, c[0x0][0x41c] ;  /* 0x00010700ff097b82 */ /* 0x000e620000000800 */
[----:B------:R-:W-:Y:S01]  /*c510*/  IMAD.MOV.U32 R11, RZ, RZ, R0 ;  /* 0x000000ffff0b7224 */ /* 0x000fe200078e0000 */
[----:B------:R-:W-:Y:S02]  /*c520*/  ULDC.64 UR4, c[0x0][0x408] ;  /* 0x0001020000047ab9 */ /* 0x000fe40000000a00 */
[----:B------:R-:W-:-:S04]  /*c530*/  IMAD R5, R20, UR4, RZ ;  /* 0x0000000414057c24 */ /* 0x000fc8000f8e02ff */
[----:B------:R-:W-:Y:S01]  /*c540*/  IMAD R5, R18, UR5, R5 ;  /* 0x0000000512057c24 */ /* 0x000fe2000f8e0205 */
[----:B-1----:R-:W-:-:S13]  /*c550*/  ISETP.NE.AND P0, PT, R9, 0x1, PT ;  /* 0x000000010900780c */ /* 0x002fda0003f05270 */
[----:B------:R-:W1:Y:S02]  /*c560*/  @P0 LDC.64 R2, c[0x0][0x420] ;  /* 0x00010800ff020b82 */ /* 0x000e640000000a00 */
[----:B-1----:R-:W-:-:S05]  /*c570*/  @P0 IMAD.HI.U32 R2, R0, R2, RZ ;  /* 0x0000000200020227 */ /* 0x002fca00078e00ff */
        /* <DEDUP_REMOVED lines=11> */
.L_x_1562:
[----:B------:R-:W2:Y:S01]  /*c630*/  S2R R3, SR_TID.X ;  /* 0x0000000000037919 */ /* 0x000ea20000002100 */
[----:B-1----:R-:W-:Y:S01]  /*c640*/  SHF.L.U32 R4, R17, 0x1f, RZ ;  /* 0x0000001f11047819 */ /* 0x002fe200000006ff */
[----:B------:R-:W-:Y:S01]  /*c650*/  BSSY B1, `(.L_x_1563) ;  /* 0x0000006000017945 */ /* 0x000fe20003800000 */
[----:B--2---:R-:W-:Y:S02]  /*c660*/  LOP3.LUT R5, R3, 0x7f, RZ, 0xc0, !PT ;  /* 0x0000007f03057812 */ /* 0x004fe400078ec0ff */
[----:B------:R-:W-:Y:S02]  /*c670*/  LEA R3, R16, UR40, 0x3 ;  /* 0x0000002810037c11 */ /* 0x000fe4000f8e18ff */
[----:B------:R-:W-:Y:S02]  /*c680*/  ISETP.NE.AND P3, PT, R5, RZ, PT ;  /* 0x000000ff0500720c */ /* 0x000fe40003f65270 */
[----:B------:R-:W1:Y:S02]  /*c690*/  SYNCS.PHASECHK.TRANS64.TRYWAIT P0, [R3+URZ+0x13280], R4 ;  /* 0x01328004030075a7 */ /* 0x000e64000800017f */
[----:B-1----:R-:W-:Y:S09]  /*c6a0*/  @!P0 BRA `(.L_x_1564) ;  /* 0x0000001400e88947 */ /* 0x002ff20003800000 */
.L_x_1616:
[----:B------:R-:W-:Y:S05]  /*c6b0*/  BSYNC B1 ;  /* 0x0000000000017941 */ /* 0x000fea0003800000 */
.L_x_1563:
[----:B------:R-:W-:Y:S04]  /*c6c0*/  BSSY B1, `(.L_x_1565) ;  /* 0x0000007000017945 */ /* 0x000fe80003800000 */
[----:B------:R-:W-:Y:S05]  /*c6d0*/  @P3 BRA `(.L_x_1566) ;  /* 0x0000000000143947 */ /* 0x000fea0003800000 */
[----:B------:R-:W-:Y:S01]  /*c6e0*/  ISETP.NE.AND P0, PT, R29, RZ, PT ;  /* 0x000000ff1d00720c */ /* 0x000fe20003f05270 */
[----:B------:R-:W-:-:S04]  /*c6f0*/  IMAD.MOV.U32 R8, RZ, RZ, 0x2800 ;  /* 0x00002800ff087424 */ /* 0x000fc800078e00ff */
[----:B------:R2:W-:Y:S08]  /*c700*/  SYNCS.ARRIVE.TRANS64 RZ, [R3+URZ+0x13270], R8 ;  /* 0x0132700803ff79a7 */ /* 0x0005f0000800003f */
[----:B------:R-:W-:Y:S05]  /*c710*/  @!P0 BRA `(.L_x_1566) ;  /* 0x0000000000048947 */ /* 0x000fea0003800000 */
[----:B------:R-:W-:Y:S01]  /*c720*/  BPT.TRAP 0x1 ;  /* 0x000000040000795c */ /* 0x000fe20000300000 */
.L_x_1566:
[----:B------:R-:W-:Y:S05]  /*c730*/  BSYNC B1 ;  /* 0x0000000000017941 */ /* 0x000fea0003800000 */
.L_x_1565:
[----:B------:R-:W-:Y:S01]  /*c740*/  IMAD.MOV.U32 R11, RZ, RZ, RZ ;  /* 0x000000ffff0b7224 */ /* 0x000fe200078e00ff */
[----:B------:R-:W-:Y:S01]  /*c750*/  R2UR UR12, R19 ;  /* 0x00000000130c72ca */ /* 0x000fe200000e0000 */
[----:B------:R-:W-:Y:S01]  /*c760*/  IMAD.U32 R5, RZ, RZ, UR40 ;  /* 0x00000028ff057e24 */ /* 0x000fe2000f8e00ff */
[----:B------:R-:W-:Y:S01]  /*c770*/  UIADD3 UR4, UP0, UR44, 0x470, URZ ;  /* 0x000004702c047890 */ /* 0x000fe2000ff1e03f */
[----:B------:R-:W-:Y:S01]  /*c780*/  PLOP3.LUT P0, PT, PT, PT, PT, 0x80, 0x0 ;  /* 0x000000000000781c */ /* 0x000fe20003f0f070 */
[----:B------:R-:W-:Y:S01]  /*c790*/  IMAD R9, R9, 0xa0, RZ ;  /* 0x000000a009097824 */ /* 0x000fe200078e02ff */
[----:B------:R-:W-:Y:S01]  /*c7a0*/  R2UR UR10, R11 ;  /* 0x000000000b0a72ca */ /* 0x000fe200000e0000 */
[----:B--2---:R-:W-:Y:S01]  /*c7b0*/  IMAD R8, R16, 0x2800, R5 ;  /* 0x0000280010087824 */ /* 0x004fe200078e0205 */
[----:B------:R-:W-:Y:S01]  /*c7c0*/  UIADD3.X UR5, URZ, UR45, URZ, UP0, !UPT ;  /* 0x0000002d3f057290 */ /* 0x000fe200087fe43f */
[----:B------:R-:W-:Y:S01]  /*c7d0*/  VIADD R10, R3, 0x13270 ;  /* 0x00013270030a7836 */ /* 0x000fe20000000000 */
[----:B------:R-:W-:Y:S01]  /*c7e0*/  UMOV UR6, 0x0 ;  /* 0x0000000000067882 */ /* 0x000fe20000000000 */
[----:B------:R-:W-:Y:S01]  /*c7f0*/  VIADD R5, R8, 0x6000 ;  /* 0x0000600008057836 */ /* 0x000fe20000000000 */
[----:B------:R-:W-:-:S09]  /*c800*/  UMOV UR7, 0x14f00000 ;  /* 0x14f0000000077882 */ /* 0x000fd20000000000 */
.L_x_1567:
        /* <DEDUP_REMOVED lines=12> */
.L_x_1617:
[----:B------:R-:W-:Y:S05]  /*c8d0*/  BSYNC B1 ;  /* 0x0000000000017941 */ /* 0x000fea0003800000 */
.L_x_1568:
[----:B------:R-:W-:Y:S01]  /*c8e0*/  BSSY B1, `(.L_x_1570) ;  /* 0x0000009000017945 */ /* 0x000fe20003800000 */
[----:B-12---:R-:W-:Y:S02]  /*c8f0*/  IMAD.MOV.U32 R4, RZ, RZ, 0x0 ;  /* 0x00000000ff047424 */ /* 0x006fe400078e00ff */
[----:B------:R-:W-:Y:S01]  /*c900*/  IMAD.MOV.U32 R5, RZ, RZ, 0x14f00000 ;  /* 0x14f00000ff057424 */ /* 0x000fe200078e00ff */
[----:B------:R-:W-:Y:S06]  /*c910*/  @P3 BRA `(.L_x_1571) ;  /* 0x0000000000143947 */ /* 0x000fec0003800000 */
[----:B------:R-:W-:Y:S01]  /*c920*/  ISETP.NE.AND P0, PT, R29, RZ, PT ;  /* 0x000000ff1d00720c */ /* 0x000fe20003f05270 */
[----:B------:R-:W-:-:S04]  /*c930*/  IMAD.MOV.U32 R10, RZ, RZ, 0x2800 ;  /* 0x00002800ff0a7424 */ /* 0x000fc800078e00ff */
[----:B------:R1:W-:Y:S08]  /*c940*/  SYNCS.ARRIVE.TRANS64 RZ, [R3+URZ+0x13230], R10 ;  /* 0x0132300a03ff79a7 */ /* 0x0003f0000800003f */
[----:B------:R-:W-:Y:S05]  /*c950*/  @!P0 BRA `(.L_x_1571) ;  /* 0x0000000000048947 */ /* 0x000fea0003800000 */
[----:B------:R-:W-:Y:S01]  /*c960*/  BPT.TRAP 0x1 ;  /* 0x000000040000795c */ /* 0x000fe20000300000 */
.L_x_1571:
[----:B------:R-:W-:Y:S05]  /*c970*/  BSYNC B1 ;  /* 0x0000000000017941 */ /* 0x000fea0003800000 */
.L_x_1570:
[----:B------:R-:W-:Y:S01]  /*c980*/  R2UR UR6, R4 ;  /* 0x00000000040672ca */ /* 0x000fe200000e0000 */
[----:B------:R-:W-:Y:S01]  /*c990*/  UIADD3 UR4, UP0, UR44, 0x370, URZ ;  /* 0x000003702c047890 */ /* 0x000fe2000ff1e03f */
[----:B------:R-:W-:Y:S01]  /*c9a0*/  R2UR UR7, R5 ;  /* 0x00000000050772ca */ /* 0x000fe200000e0000 */
[----:B------:R-:W-:Y:S01]  /*c9b0*/  VIADD R8, R8, 0xe000 ;  /* 0x0000e00008087836 */ /* 0x000fe20000000000 */
[----:B------:R-:W-:Y:S01]  /*c9c0*/  R2UR UR10, R11 ;  /* 0x000000000b0a72ca */ /* 0x000fe200000e0000 */
[----:B-1----:R-:W-:Y:S01]  /*c9d0*/  VIADD R3, R3, 0x13230 ;  /* 0x0001323003037836 */ /* 0x002fe20000000000 */
[----:B------:R-:W-:Y:S01]  /*c9e0*/  R2UR UR12, R19 ;  /* 0x00000000130c72ca */ /* 0x000fe200000e0000 */
[----:B------:R-:W-:Y:S01]  /*c9f0*/  UIADD3.X UR5, URZ, UR45, URZ, UP0, !UPT ;  /* 0x0000002d3f057290 */ /* 0x000fe200087fe43f */
[----:B------:R-:W-:-:S13]  /*ca00*/  PLOP3.LUT P0, PT, PT, PT, PT, 0x80, 0x0 ;  /* 0x000000000000781c */ /* 0x000fda0003f0f070 */
.L_x_1572:
        /* <DEDUP_REMOVED lines=9> */
.L_x_1561:
[----:B------:R-:W-:Y:S05]  /*caa0*/  BSYNC B0 ;  /* 0x0000000000007941 */ /* 0x000fea0003800000 */
.L_x_1560:
[----:B------:R-:W-:-:S13]  /*cab0*/  ISETP.NE.AND P0, PT, R28, 0x3, PT ;  /* 0x000000031c00780c */ /* 0x000fda0003f05270 */
[----:B------:R-:W-:Y:S05]  /*cac0*/  @!P0 BRA `(.L_x_1573) ;  /* 0x0000000000048947 */ /* 0x000fea0003800000 */
[----:B------:R-:W-:Y:S01]  /*cad0*/  BPT.TRAP 0x1 ;  /* 0x000000040000795c */ /* 0x000fe20000300000 */
.L_x_1573:
[----:B------:R-:W-:Y:S01]  /*cae0*/  LOP3.LUT R3, R7, 0x1, RZ, 0x3c, !PT ;  /* 0x0000000107037812 */ /* 0x000fe200078e3cff */
[----:B------:R-:W-:Y:S01]  /*caf0*/  BSSY B0, `(.L_x_1574) ;  /* 0x0000006000007945 */ /* 0x000fe20003800000 */
[----:B------:R-:W-:Y:S02]  /*cb00*/  LEA R12, R6, UR40, 0x3 ;  /* 0x00000028060c7c11 */ /* 0x000fe4000f8e18ff */
[----:B------:R-:W-:Y:S02]  /*cb10*/  SHF.L.U32 R3, R3, 0x1f, RZ ;  /* 0x0000001f03037819 */ /* 0x000fe400000006ff */
[----:B------:R-:W-:Y:S02]  /*cb20*/  ISETP.NE.AND P0, PT, R25, 0x3, PT ;  /* 0x000000031900780c */ /* 0x000fe40003f05270 */
[----:B------:R-:W1:Y:S02]  /*cb30*/  SYNCS.PHASECHK.TRANS64.TRYWAIT P3, [R12+URZ+0x13270], R3 ;  /* 0x013270030c0075a7 */ /* 0x000e64000806017f */
[----:B-1----:R-:W-:Y:S09]  /*cb40*/  @!P3 BRA `(.L_x_1575) ;  /* 0x0000001000e8b947 */ /* 0x002ff20003800000 */
.L_x_1618:
[----:B------:R-:W-:Y:S05]  /*cb50*/  BSYNC B0 ;  /* 0x0000000000007941 */ /* 0x000fea0003800000 */
.L_x_1574:
[----:B------:R-:W-:Y:S05]  /*cb60*/  @!P0 BRA `(.L_x_1576) ;  /* 0x0000000000048947 */ /* 0x000fea0003800000 */
[----:B------:R-:W-:Y:S01]  /*cb70*/  BPT.TRAP 0x1 ;  /* 0x000000040000795c */ /* 0x000fe20000300000 */
.L_x_1576:
[----:B-1----:R-:W-:Y:S01]  /*cb80*/  SHF.L.U32 R3, R7, 0x1f, RZ ;  /* 0x0000001f07037819 */ /* 0x002fe200000006ff */
[----:B------:R-:W-:-:S03]  /*cb90*/  IMAD R10, R6, 0x2800, RZ ;  /* 0x00002800060a7824 */ /* 0x000fc600078e02ff */
[----:B------:R-:W1:Y:S02]  /*cba0*/  SYNCS.PHASECHK.TRANS64.TRYWAIT P3, [R12+URZ+0x13260], R3 ;  /* 0x013260030c0075a7 */ /* 0x000e64000806017f */
[----:B-1----:R-:W-:Y:S05]  /*cbb0*/  @!P3 BRA `(.L_x_1577) ;  /* 0x0000001000e0b947 */ /* 0x002fea0003800000 */
.L_x_1619:
[C---:B-1----:R-:W-:Y:S01]  /*cbc0*/  LOP3.LUT R3, R10.reuse, R23, RZ, 0xfc, !PT ;  /* 0x000000170a037212 */ /* 0x042fe200078efcff */
[----:B------:R-:W-:Y:S05]  /*cbd0*/  WARPSYNC.ALL ;  /* 0x0000000000007948 */ /* 0x000fea0003800000 */
[----:B------:R-:W1:Y:S01]  /*cbe0*/  LDSM.16.MT88.4 R4, [R3+UR40+0x6000] ;  /* 0x006000280304783b */ /* 0x000e620008004200 */
[----:B------:R-:W-:-:S05]  /*cbf0*/  LOP3.LUT R13, R10, R22, RZ, 0xfc, !PT ;  /* 0x000000160a0d7212 */ /* 0x000fca00078efcff */
[----:B------:R-:W-:Y:S01]  /*cc00*/  VIADD R13, R13, UR40 ;  /* 0x000000280d0d7c36 */ /* 0x000fe20008000000 */
[C-C-:B-1----:R-:W-:Y:S02]  /*cc10*/  PRMT R8, R4.reuse, 0x6420, R5.reuse ;  /* 0x0000642004087816 */ /* 0x142fe40000000005 */
[----:B------:R-:W-:Y:S02]  /*cc20*/  PRMT R9, R4, 0x7531, R5 ;  /* 0x0000753104097816 */ /* 0x000fe40000000005 */
[C-C-:B------:R-:W-:Y:S02]  /*cc30*/  PRMT R10, R6.reuse, 0x6420, R7.reuse ;  /* 0x00006420060a7816 */ /* 0x140fe40000000007 */
[----:B------:R-:W-:-:S05]  /*cc40*/  PRMT R11, R6, 0x7531, R7 ;  /* 0x00007531060b7816 */ /* 0x000fca0000000007 */
[----:B------:R-:W-:Y:S04]  /*cc50*/  STSM.16.M88.4 [R13+0x1000], R8 ;  /* 0x001000080d007844 */ /* 0x000fe80000000200 */
[----:B------:R-:W1:Y:S02]  /*cc60*/  LDSM.16.MT88.4 R4, [R3+UR40+0x6800] ;  /* 0x006800280304783b */ /* 0x000e640008004200 */
[C-C-:B-1----:R-:W-:Y:S02]  /*cc70*/  PRMT R8, R4.reuse, 0x6420, R5.reuse ;  /* 0x0000642004087816 */ /* 0x142fe40000000005 */
[----:B------:R-:W-:Y:S02]  /*cc80*/  PRMT R9, R4, 0x7531, R5 ;  /* 0x0000753104097816 */ /* 0x000fe40000000005 */
[----:B------:R-:W-:-:S02]  /*cc90*/  PRMT R10, R6, 0x6420, R7 ;  /* 0x00006420060a7816 */ /* 0x000fc40000000007 */
        /* <DEDUP_REMOVED lines=25> */
[----:B--2---:R-:W2:Y:S01]  /*ce30*/  FENCE.VIEW.ASYNC.S ;  /* 0x00000000000073c6 */ /* 0x004ea20000000000 */
[----:B------:R-:W-:Y:S05]  /*ce40*/  @!P0 BRA `(.L_x_1578) ;  /* 0x0000000000048947 */ /* 0x000fea0003800000 */
[----:B------:R-:W-:Y:S01]  /*ce50*/  BPT.TRAP 0x1 ;  /* 0x000000040000795c */ /* 0x000fe20000300000 */
.L_x_1578:
[----:B--2---:R4:W-:Y:S01]  /*ce60*/  SYNCS.ARRIVE.TRANS64.A1T0 RZ, [R12+URZ+0x13250], RZ ;  /* 0x013250ff0cff79a7 */ /* 0x0049e2000810003f */
[----:B------:R-:W-:Y:S01]  /*ce70*/  BAR.SYNC.DEFER_BLOCKING 0x2, 0x80 ;  /* 0x0082000000007b1d */ /* 0x000fe20000010000 */
[----:B------:R-:W-:Y:S01]  /*ce80*/  ISETP.GT.AND P0, PT, R0, RZ, PT ;  /* 0x000000ff0000720c */ /* 0x000fe20003f04270 */
[----:B------:R-:W-:Y:S02]  /*ce90*/  @!P2 VIADD R3, R12, 0x13280 ;  /* 0x000132800c03a836 */ /* 0x000fe40000000000 */
[----:B------:R-:W-:Y:S02]  /*cea0*/  VIADD R0, R0, 0xffffffff ;  /* 0xffffffff00007836 */ /* 0x000fe40000000000 */
[----:B------:R-:W-:Y:S01]  /*ceb0*/  IMAD.MOV.U32 R7, RZ, RZ, R17 ;  /* 0x000000ffff077224 */ /* 0x000fe200078e0011 */
[----:B------:R-:W-:Y:S01]  /*cec0*/  @!P2 PRMT R3, RZ, 0x654, R3 ;  /* 0x00000654ff03a816 */ /* 0x000fe20000000003 */
[----:B------:R-:W-:-:S03]  /*ced0*/  IMAD.MOV.U32 R6, RZ, RZ, R16 ;  /* 0x000000ffff067224 */ /* 0x000fc600078e0010 */
[----:B------:R4:W-:Y:S03]  /*cee0*/  @!P2 SYNCS.ARRIVE.TRANS64.RED.A1T0 RZ, [R3+URZ], RZ ;  /* 0x000000ff03ffa9a7 */ /* 0x0009e6000810043f */
[----:B------:R-:W-:Y:S05]  /*cef0*/  @P0 BRA `(.L_x_1579) ;  /* 0xfffffff400580947 */ /* 0x000fea000383ffff */
.L_x_1559:
[----:B------:R-:W-:Y:S01]  /*cf00*/  BSSY B0, `(.L_x_1580) ;  /* 0x000000f000007945 */ /* 0x000fe20003800000 */
[----:B------:R-:W-:-:S03]  /*cf10*/  ISETP.NE.AND P1, PT, R28, 0x3, PT ;  /* 0x000000031c00780c */ /* 0x000fc60003f25270 */
[----:B------:R-:W-:Y:S10]  /*cf20*/  @P2 BRA `(.L_x_1581) ;  /* 0x0000000000302947 */ /* 0x000ff40003800000 */
[----:B------:R-:W5:Y:S01]  /*cf30*/  S2R R7, SR_LANEID ;  /* 0x0000000000077919 */ /* 0x000f620000000000 */
[----:B------:R-:W-:Y:S01]  /*cf40*/  VOTEU.ANY UR4, UPT, PT ;  /* 0x0000000000047886 */ /* 0x000fe200038e0100 */
[----:B-1234-:R-:W1:Y:S01]  /*cf50*/  LDC.64 R2, c[0x0][0xdf0] ;  /* 0x00037c00ff027b82 */ /* 0x01ee620000000a00 */
[----:B------:R-:W5:Y:S08]  /*cf60*/  FLO.U32 R0, UR4 ;  /* 0x0000000400007d00 */ /* 0x000f7000080e0000 */
[----:B------:R-:W1:Y:S01]  /*cf70*/  POPC R5, UR4 ;  /* 0x0000000400057d09 */ /* 0x000e620008000000 */
[----:B-----5:R-:W-:-:S13]  /*cf80*/  ISETP.EQ.U32.AND P0, PT, R0, R7, PT ;  /* 0x000000070000720c */ /* 0x020fda0003f02070 */
[----:B-1----:R-:W2:Y:S01]  /*cf90*/  @P0 ATOMG.E.ADD.STRONG.GPU PT, R3, desc[UR46][R2.64], R5 ;  /* 0x00000005020309a8 */ /* 0x002ea200081ee1ee */
[----:B------:R-:W1:Y:S02]  /*cfa0*/  S2R R4, SR_LTMASK ;  /* 0x0000000000047919 */ /* 0x000e640000003900 */
[----:B-1----:R-:W-:-:S04]  /*cfb0*/  LOP3.LUT R4, R4, UR4, RZ, 0xc0, !PT ;  /* 0x0000000404047c12 */ /* 0x002fc8000f8ec0ff */
[----:B------:R-:W1:Y:S01]  /*cfc0*/  POPC R7, R4 ;  /* 0x0000000400077309 */ /* 0x000e620000000000 */
[----:B--2---:R-:W1:Y:S02]  /*cfd0*/  SHFL.IDX PT, R0, R3, R0, 0x1f ;  /* 0x00001f0003007589 */ /* 0x004e6400000e0000 */
[----:B-1----:R-:W-:-:S07]  /*cfe0*/  IADD3 R24, R0, UR42, R7 ;  /* 0x0000002a00187c10 */ /* 0x002fce000fffe007 */
.L_x_1581:
[----:B------:R-:W-:Y:S05]  /*cff0*/  BSYNC B0 ;  /* 0x0000000000007941 */ /* 0x000fea0003800000 */
.L_x_1580:
[----:B------:R-:W-:Y:S05]  /*d000*/  @!P1 BRA `(.L_x_1582) ;  /* 0x0000000000049947 */ /* 0x000fea0003800000 */
[----:B------:R-:W-:Y:S01]  /*d010*/  BPT.TRAP 0x1 ;  /* 0x000000040000795c */ /* 0x000fe20000300000 */
.L_x_1582:
[----:B-1234-:R-:W-:Y:S01]  /*d020*/  LOP3.LUT R3, R17, 0x1, RZ, 0x3c, !PT ;  /* 0x0000000111037812 */ /* 0x01efe200078e3cff */
[----:B------:R-:W-:Y:S01]  /*d030*/  BSSY B0, `(.L_x_1583) ;  /* 0x0000006000007945 */ /* 0x000fe20003800000 */
[----:B------:R-:W-:Y:S02]  /*d040*/  LEA R2, R16, UR40, 0x3 ;  /* 0x0000002810027c11 */ /* 0x000fe4000f8e18ff */
[----:B------:R-:W-:Y:S02]  /*d050*/  SHF.L.U32 R3, R3, 0x1f, RZ ;  /* 0x0000001f03037819 */ /* 0x000fe400000006ff */
[----:B------:R-:W-:Y:S02]  /*d060*/  ISETP.NE.AND P1, PT, R25, 0x3, PT ;  /* 0x000000031900780c */ /* 0x000fe40003f25270 */
[----:B------:R-:W1:Y:S02]  /*d070*/  SYNCS.PHASECHK.TRANS64.TRYWAIT P0, [R2+URZ+0x13270], R3 ;  /* 0x01327003020075a7 */ /* 0x000e64000800017f */
[----:B-1----:R-:W-:Y:S09]  /*d080*/  @!P0 BRA `(.L_x_1584) ;  /* 0x0000000c00c08947 */ /* 0x002ff20003800000 */
.L_x_1620:
[----:B------:R-:W-:Y:S05]  /*d090*/  BSYNC B0 ;  /* 0x0000000000007941 */ /* 0x000fea0003800000 */
.L_x_1583:
[----:B------:R-:W-:Y:S05]  /*d0a0*/  @!P1 BRA `(.L_x_1585) ;  /* 0x0000000000049947 */ /* 0x000fea0003800000 */
[----:B------:R-:W-:Y:S01]  /*d0b0*/  BPT.TRAP 0x1 ;  /* 0x000000040000795c */ /* 0x000fe20000300000 */
.L_x_1585:
[----:B------:R-:W-:Y:S01]  /*d0c0*/  SHF.L.U32 R5, R17, 0x1f, RZ ;  /* 0x0000001f11057819 */ /* 0x000fe200000006ff */
[----:B-1----:R-:W-:-:S03]  /*d0d0*/  IMAD R3, R16, 0x2800, RZ ;  /* 0x0000280010037824 */ /* 0x002fc600078e02ff */
[----:B------:R-:W1:Y:S02]  /*d0e0*/  SYNCS.PHASECHK.TRANS64.TRYWAIT P0, [R2+URZ+0x13260], R5 ;  /* 0x01326005020075a7 */ /* 0x000e64000800017f */
[----:B------:R-:W-:Y:S01]  /*d0f0*/  LOP3.LUT R0, R3, R23, RZ, 0xfc, !PT ;  /* 0x0000001703007212 */ /* 0x000fe200078efcff */
[----:B-1----:R-:W-:Y:S06]  /*d100*/  @!P0 BRA `(.L_x_1586) ;  /* 0x0000000c00b48947 */ /* 0x002fec0003800000 */
.L_x_1621:
[----:B------:R-:W-:Y:S05]  /*d110*/  WARPSYNC.ALL ;  /* 0x0000000000007948 */ /* 0x000fea0003800000 */
[----:B-1----:R-:W1:Y:S01]  /*d120*/  LDSM.16.MT88.4 R4, [R0+UR40+0x6000] ;  /* 0x006000280004783b */ /* 0x002e620008004200 */
        /* <DEDUP_REMOVED lines=39> */
.L_x_1587:
[----:B--2---:R-:W-:Y:S01]  /*d3a0*/  SYNCS.ARRIVE.TRANS64.A1T0 RZ, [R2+URZ+0x13250], RZ ;  /* 0x013250ff02ff79a7 */ /* 0x004fe2000810003f */
[----:B------:R-:W-:Y:S02]  /*d3b0*/  @!P2 VIADD R0, R2, 0x13280 ;  /* 0x000132800200a836 */ /* 0x000fe40000000000 */
[----:B------:R-:W-:-:S03]  /*d3c0*/  VIADD R16, R16, 0x1 ;  /* 0x0000000110107836 */ /* 0x000fc60000000000 */
[----:B------:R-:W-:Y:S01]  /*d3d0*/  @!P2 PRMT R0, RZ, 0x654, R0 ;  /* 0x00000654ff00a816 */ /* 0x000fe20000000000 */
[----:B------:R-:W-:Y:S01]  /*d3e0*/  BAR.SYNC.DEFER_BLOCKING 0x2, 0x80 ;  /* 0x0082000000007b1d */ /* 0x000fe20000010000 */
[----:B------:R-:W-:-:S04]  /*d3f0*/  ISETP.NE.AND P0, PT, R16, 0x2, PT ;  /* 0x000000021000780c */ /* 0x000fc80003f05270 */
[----:B------:R-:W-:Y:S01]  /*d400*/  SEL R16, R16, RZ, P0 ;  /* 0x000000ff10107207 */ /* 0x000fe20000000000 */
[----:B------:R2:W-:Y:S02]  /*d410*/  @!P2 SYNCS.ARRIVE.TRANS64.RED.A1T0 RZ, [R0+URZ], RZ ;  /* 0x000000ff00ffa9a7 */ /* 0x0005e4000810043f */
[----:B--2---:R-:W-:-:S04]  /*d420*/  SEL R0, RZ, 0x1, P0 ;  /* 0x00000001ff007807 */ /* 0x004fc80000000000 */
[----:B------:R-:W-:-:S07]  /*d430*/  LOP3.LUT R17, R17, R0, RZ, 0x3c, !PT ;  /* 0x0000000011117212 */ /* 0x000fce00078e3cff */
.L_x_1543:
[----:B------:R-:W-:Y:S05]  /*d440*/  BSYNC B6 ;  /* 0x0000000000067941 */ /* 0x000fea0003800000 */
.L_x_1541:
[----:B------:R-:W2:Y:S02]  /*d450*/  LDL R0, [R1+0x4] ;  /* 0x0000040001007983 */ /* 0x000ea40000100800 */
[----:B--2---:R-:W-:-:S13]  /*d460*/  ISETP.NE.AND P0, PT, R0, RZ, PT ;  /* 0x000000ff0000720c */ /* 0x004fda0003f05270 */
        /* <DEDUP_REMOVED lines=8> */
.L_x_1588:
[----:B------:R-:W2:Y:S01]  /*d4f0*/  S2R R0, SR_TID.X ;  /* 0x0000000000007919 */ /* 0x000ea20000002100 */
[----:B------:R-:W-:Y:S01]  /*d500*/  BAR.SYNC.DEFER_BLOCKING 0x4, 0x200 ;  /* 0x0108000000007b1d */ /* 0x000fe20000010000 */
[----:B--2---:R-:W-:-:S04]  /*d510*/  LOP3.LUT R0, R0, 0x7f, RZ, 0xc0, !PT ;  /* 0x0000007f00007812 */ /* 0x004fc800078ec0ff */
[----:B------:R-:W-:-:S13]  /*d520*/  ISETP.NE.AND P0, PT, R0, RZ, PT ;  /* 0x000000ff0000720c */ /* 0x000fda0003f05270 */
[----:B-1----:R-:W1:Y:S01]  /*d530*/  @!P0 S2R R3, SR_CgaCtaId ;  /* 0x0000000000038919 */ /* 0x002e620000008800 */
[----:B------:R-:W-:-:S04]  /*d540*/  @!P0 MOV R0, 0x400 ;  /* 0x0000040000008802 */ /* 0x000fc80000000f00 */
[----:B-1----:R-:W-:Y:S02]  /*d550*/  @!P0 LEA R3, R3, R0, 0x18 ;  /* 0x0000000003038211 */ /* 0x002fe400078ec0ff */
[----:B------:R-:W1:Y:S04]  /*d560*/  SHFL.IDX PT, R0, R24, RZ, 0x1f ;  /* 0x00001fff18007589 */ /* 0x000e6800000e0000 */
[----:B------:R1:W-:Y:S02]  /*d570*/  @!P0 STS [R3+0x132d0], R24 ;  /* 0x0132d01803008388 */ /* 0x0003e40000000800 */
[----:B-1----:R-:W-:Y:S01]  /*d580*/  IMAD.MOV.U32 R24, RZ, RZ, R0 ;  /* 0x000000ffff187224 */ /* 0x002fe200078e0000 */
[----:B------:R-:W-:Y:S06]  /*d590*/  BAR.ARV 0x5, 0x200 ;  /* 0x0148000000007b1d */ /* 0x000fec0000002000 */
.L_x_1589:
[----:B------:R-:W-:Y:S02]  /*d5a0*/  ULDC UR4, c[0x0][0xda8] ;  /* 0x00036a0000047ab9 */ /* 0x000fe40000000800 */
[----:B--2---:R-:W-:-:S13]  /*d5b0*/  ISETP.GE.AND P0, PT, R24, UR4, PT ;  /* 0x0000000418007c0c */ /* 0x004fda000bf06270 */
[----:B------:R-:W-:Y:S05]  /*d5c0*/  @!P0 BRA `(.L_x_1590) ;  /* 0xffffffd800d48947 */ /* 0x000fea000383ffff */
.L_x_1538:
[----:B-1----:R-:W1:Y:S01]  /*d5d0*/  S2R R3, SR_CgaCtaId ;  /* 0x0000000000037919 */ /* 0x002e620000008800 */
[----:B------:R-:W-:Y:S01]  /*d5e0*/  VIADD R27, R27, 0x1 ;  /* 0x000000011b1b7836 */ /* 0x000fe20000000000 */
[----:B------:R-:W-:Y:S01]  /*d5f0*/  MOV R2, 0x400 ;  /* 0x0000040000027802 */ /* 0x000fe20000000f00 */
[----:B------:R-:W-:Y:S03]  /*d600*/  BSSY B0, `(.L_x_1591) ;  /* 0x0000008000007945 */ /* 0x000fe60003800000 */
[----:B------:R-:W-:-:S04]  /*d610*/  LEA.HI R0, R27, R27, RZ, 0x1 ;  /* 0x0000001b1b007211 */ /* 0x000fc800078f08ff */
[----:B------:R-:W-:-:S05]  /*d620*/  LOP3.LUT R0, R0, 0xfffffffe, RZ, 0xc0, !PT ;  /* 0xfffffffe00007812 */ /* 0x000fca00078ec0ff */
[----:B------:R-:W-:-:S05]  /*d630*/  IMAD.IADD R0, R27, 0x1, -R0 ;  /* 0x000000011b007824 */ /* 0x000fca00078e0a00 */
[----:B------:R-:W-:Y:S02]  /*d640*/  SHF.L.U32 R0, R0, 0x1f, RZ ;  /* 0x0000001f00007819 */ /* 0x000fe400000006ff */
[----:B-1----:R-:W-:-:S04]  /*d650*/  LEA R7, R3, R2, 0x18 ;  /* 0x0000000203077211 */ /* 0x002fc800078ec0ff */
[----:B------:R-:W1:Y:S02]  /*d660*/  SYNCS.PHASECHK.TRANS64.TRYWAIT P0, [R7+URZ+0x13220], R0 ;  /* 0x01322000070075a7 */ /* 0x000e64000800017f */
[----:B-1----:R-:W-:Y:S05]  /*d670*/  @!P0 BRA `(.L_x_1592) ;  /* 0x00000008006c8947 */ /* 0x002fea0003800000 */
.L_x_1622:
[----:B------:R-:W-:Y:S05]  /*d680*/  BSYNC B0 ;  /* 0x0000000000007941 */ /* 0x000fea0003800000 */
.L_x_1591:
[----:B------:R-:W-:-:S03]  /*d690*/  UMOV UR4, 0xffffffff ;  /* 0xffffffff00047882 */ /* 0x000fc60000000000 */
[----:B------:R-:W-:Y:S05]  /*d6a0*/  BRA.DIV UR4, `(.L_x_1593) ;  /* 0x0000000a04747947 */ /* 0x000fea000b800000 */
[----:B-1----:R-:W1:Y:S02]  /*d6b0*/  S2R R0, SR_TID.X ;  /* 0x0000000000007919 */ /* 0x002e640000002100 */
[----:B-1----:R-:W-:-:S04]  /*d6c0*/  SHF.R.U32.HI R0, RZ, 0x5, R0 ;  /* 0x00000005ff007819 */ /* 0x002fc80000011600 */
[----:B------:R-:W-:-:S05]  /*d6d0*/  LOP3.LUT R0, R0, 0x3, RZ, 0xc0, !PT ;  /* 0x0000000300007812 */ /* 0x000fca00078ec0ff */
[----:B------:R1:W2:Y:S02]  /*d6e0*/  SHFL.IDX PT, R14, R0, RZ, 0x1f ;  /* 0x00001fff000e7589 */ /* 0x0002a400000e0000 */
.L_x_1625:
[----:B--2---:R-:W-:Y:S01]  /*d6f0*/  ISETP.NE.AND P0, PT, R14, RZ, PT ;  /* 0x000000ff0e00720c */ /* 0x004fe20003f05270 */
[----:B------:R-:W-:-:S12]  /*d700*/  BSSY B0, `(.L_x_1594) ;  /* 0x000002a000007945 */ /* 0x000fd80003800000 */
[----:B------:R-:W-:Y:S05]  /*d710*/  @P0 BRA `(.L_x_1595) ;  /* 0x0000000000a00947 */ /* 0x000fea0003800000 */
[----:B------:R-:W-:-:S03]  /*d720*/  UMOV UR4, 0xffffffff ;  /* 0xffffffff00047882 */ /* 0x000fc60000000000 */
[----:B------:R-:W-:Y:S05]  /*d730*/  BRA.DIV UR4, `(.L_x_1596) ;  /* 0x0000000a04847947 */ /* 0x000fea000b800000 */
[----:B------:R-:W-:-:S13]  /*d740*/  ELECT P6, URZ, PT ;  /* 0x00000000003f782f */ /* 0x000fda00038c0000 */
.L_x_1628:
[----:B------:R-:W-:Y:S05]  /*d750*/  @!P6 BRA `(.L_x_1595) ;  /* 0x000000000090e947 */ /* 0x000fea0003800000 */
[----:B------:R-:W-:-:S04]  /*d760*/  LOP3.LUT R26, R26, 0x2, RZ, 0xfc, !PT ;  /* 0x000000021a1a7812 */ /* 0x000fc800078efcff */
[----:B------:R-:W-:-:S13]  /*d770*/  ISETP.NE.AND P0, PT, R26, 0x3, PT ;  /* 0x000000031a00780c */ /* 0x000fda0003f05270 */
[----:B------:R-:W-:Y:S05]  /*d780*/  @!P0 BRA `(.L_x_1597) ;  /* 0x0000000000048947 */ /* 0x000fea0003800000 */
[----:B------:R-:W-:Y:S01]  /*d790*/  BPT.TRAP 0x1 ;  /* 0x000000040000795c */ /* 0x000fe20000300000 */
.L_x_1597:
[----:B------:R-:W-:Y:S01]  /*d7a0*/  VIADD R3, R7, 0x13240 ;  /* 0x0001324007037836 */ /* 0x000fe20000000000 */
[----:B------:R-:W-:Y:S01]  /*d7b0*/  SHF.L.U32 R4, R17, 0x1f, RZ ;  /* 0x0000001f11047819 */ /* 0x000fe200000006ff */
[C---:B-1----:R-:W-:Y:S02]  /*d7c0*/  VIADD R0, R16.reuse, 0x1 ;  /* 0x0000000110007836 */ /* 0x042fe40000000000 */
        /* <DEDUP_REMOVED lines=9> */
.L_x_1629:
[----:B------:R-:W2:Y:S02]  /*d860*/  SYNCS.PHASECHK.TRANS64.TRYWAIT P1, [R3+URZ], R0 ;  /* 0x00000000030075a7 */ /* 0x000ea4000802017f */
[----:B--2---:R-:W-:Y:S05]  /*d870*/  @!P1 BRA `(.L_x_1599) ;  /* 0x0000000800689947 */ /* 0x004fea0003800000 */
.L_x_1630:
[----:B------:R-:W-:Y:S05]  /*d880*/  @!P0 BRA `(.L_x_1600) ;  /* 0x0000000000048947 */ /* 0x000fea0003800000 */
[----:B------:R-:W-:Y:S01]  /*d890*/  BPT.TRAP 0x1 ;  /* 0x000000040000795c */ /* 0x000fe20000300000 */
.L_x_1600:
[----:B--2---:R-:W-:-:S04]  /*d8a0*/  IMAD R3, R16, 0x8, R7 ;  /* 0x0000000810037824 */ /* 0x004fc800078e0207 */
[----:B------:R-:W2:Y:S02]  /*d8b0*/  SYNCS.PHASECHK.TRANS64.TRYWAIT P1, [R3+URZ+0x13260], R4 ;  /* 0x01326004030075a7 */ /* 0x000ea4000802017f */
[----:B--2---:R-:W-:Y:S05]  /*d8c0*/  @!P1 BRA `(.L_x_1601) ;  /* 0x0000000800689947 */ /* 0x004fea0003800000 */
.L_x_1631:
[----:B------:R-:W-:Y:S05]  /*d8d0*/  @!P0 BRA `(.L_x_1602) ;  /* 0x0000000000048947 */ /* 0x000fea0003800000 */
[----:B------:R-:W-:Y:S01]  /*d8e0*/  BPT.TRAP 0x1 ;  /* 0x000000040000795c */ /* 0x000fe20000300000 */
.L_x_1602:
[----:B-1----:R-:W-:-:S04]  /*d8f0*/  IMAD R5, R6, 0x8, R7 ;  /* 0x0000000806057824 */ /* 0x002fc800078e0207 */
[----:B------:R-:W1:Y:S02]  /*d900*/  SYNCS.PHASECHK.TRANS64.TRYWAIT P1, [R5+URZ+0x13260], R0 ;  /* 0x01326000050075a7 */ /* 0x000e64000802017f */
[----:B-1----:R-:W-:Y:S05]  /*d910*/  @!P1 BRA `(.L_x_1603) ;  /* 0x0000000800689947 */ /* 0x002fea0003800000 */
.L_x_1632:
[----:B------:R-:W-:Y:S05]  /*d920*/  @!P0 BRA `(.L_x_1604) ;  /* 0x0000000000048947 */ /* 0x000fea0003800000 */
[----:B------:R-:W-:Y:S01]  /*d930*/  BPT.TRAP 0x1 ;  /* 0x000000040000795c */ /* 0x000fe20000300000 */
.L_x_1604:
[----:B------:R-:W3:Y:S02]  /*d940*/  SYNCS.PHASECHK.TRANS64.TRYWAIT P0, [R3+URZ+0x13280], R4 ;  /* 0x01328004030075a7 */ /* 0x000ee4000800017f */
[----:B---3--:R-:W-:Y:S05]  /*d950*/  @!P0 BRA `(.L_x_1605) ;  /* 0x00000008006c8947 */ /* 0x008fea0003800000 */
.L_x_1606:
[----:B----4-:R4:W1:Y:S02]  /*d960*/  SYNCS.PHASECHK.TRANS64.TRYWAIT P0, [R5+URZ+0x13280], R0 ;  /* 0x01328000050075a7 */ /* 0x010864000800017f */
[----:B-1----:R-:W-:Y:S05]  /*d970*/  @!P0 NANOSLEEP.SYNCS 0x989680 ;  /* 0x009896800000895d */ /* 0x002fea0003900000 */
[----:B------:R-:W1:Y:S02]  /*d980*/  @!P0 SYNCS.PHASECHK.TRANS64 P0, [R5+URZ+0x13280], R0 ;  /* 0x01328000050085a7 */ /* 0x000e64000800007f */
[----:B-1----:R-:W-:Y:S05]  /*d990*/  @!P0 BRA `(.L_x_1606) ;  /* 0xfffffffc00f08947 */ /* 0x002fea000383ffff */
.L_x_1595:
[----:B------:R-:W-:Y:S05]  /*d9a0*/  BSYNC B0 ;  /* 0x0000000000007941 */ /* 0x000fea0003800000 */
.L_x_1594:
[----:B------:R-:W-:Y:S05]  /*d9b0*/  EXIT ;  /* 0x000000000000794d */ /* 0x000fea0003800000 */
.L_x_1492:
[----:B-1----:R-:W-:-:S04]  /*d9c0*/  IMAD.U32 R3, RZ, RZ, UR40 ;  /* 0x00000028ff037e24 */ /* 0x002fc8000f8e00ff */
[----:B------:R1:W2:Y:S03]  /*d9d0*/  SYNCS.PHASECHK.TRANS64.TRYWAIT P0, [R3+URZ+0x13200], R0 ;  /* 0x01320000030075a7 */ /* 0x0002a6000800017f */
[----:B--2---:R-:W-:Y:S05]  /*d9e0*/  @!P0 NANOSLEEP.SYNCS 0x989680 ;  /* 0x009896800000895d */ /* 0x004fea0003900000 */
[----:B------:R-:W2:Y:S02]  /*d9f0*/  @!P0 SYNCS.PHASECHK.TRANS64 P0, [R3+URZ+0x13200], R0 ;  /* 0x01320000030085a7 */ /* 0x000ea4000800007f */
[----:B--2---:R-:W-:Y:S05]  /*da00*/  @!P0 BRA `(.L_x_1492) ;  /* 0xfffffffc00ec8947 */ /* 0x004fea000383ffff */
[----:B------:R-:W-:Y:S05]  /*da10*/  BRA `(.L_x_1607) ;  /* 0xffffff3c00a87947 */ /* 0x000fea000383ffff */
.L_x_1496:
[----:B--2---:R2:W3:Y:S02]  /*da20*/  SYNCS.PHASECHK.TRANS64.TRYWAIT P0, [R4+URZ+0x13230], R3 ;  /* 0x01323003040075a7 */ /* 0x0044e4000800017f */
[----:B---3--:R-:W-:Y:S05]  /*da30*/  @!P0 NANOSLEEP.SYNCS 0x989680 ;  /* 0x009896800000895d */ /* 0x008fea0003900000 */
[----:B------:R-:W3:Y:S02]  /*da40*/  @!P0 SYNCS.PHASECHK.TRANS64 P0, [R4+URZ+0x13230], R3 ;  /* 0x01323003040085a7 */ /* 0x000ee4000800007f */
[----:B---3--:R-:W-:Y:S05]  /*da50*/  @!P0 BRA `(.L_x_1496) ;  /* 0xfffffffc00f08947 */ /* 0x008fea000383ffff */
[----:B------:R-:W-:Y:S05]  /*da60*/  BRA `(.L_x_1495) ;  /* 0xffffff3c00c07947 */ /* 0x000fea000383ffff */
.L_x_1501:
[----:B--2---:R-:W-:-:S04]  /*da70*/  IMAD.U32 R3, RZ, RZ, UR7 ;  /* 0x00000007ff037e24 */ /* 0x004fc8000f8e00ff */
[----:B------:R2:W3:Y:S03]  /*da80*/  SYNCS.PHASECHK.TRANS64.TRYWAIT P2, [R3+URZ+0x13230], R0 ;  /* 0x01323000030075a7 */ /* 0x0004e6000804017f */
[----:B---3--:R-:W-:Y:S05]  /*da90*/  @!P2 NANOSLEEP.SYNCS 0x989680 ;  /* 0x009896800000a95d */ /* 0x008fea0003900000 */
[----:B------:R-:W3:Y:S02]  /*daa0*/  @!P2 SYNCS.PHASECHK.TRANS64 P2, [R3+URZ+0x13230], R0 ;  /* 0x013230000300a5a7 */ /* 0x000ee4000804007f */
[----:B---3--:R-:W-:Y:S05]  /*dab0*/  @!P2 BRA `(.L_x_1501) ;  /* 0xfffffffc00eca947 */ /* 0x008fea000383ffff */
[----:B------:R-:W-:Y:S05]  /*dac0*/  BRA `(.L_x_1500) ;  /* 0xffffff6800787947 */ /* 0x000fea000383ffff */
.L_x_1505:
[----:B--2---:R-:W-:-:S04]  /*dad0*/  IMAD.U32 R3, RZ, RZ, UR11 ;  /* 0x0000000bff037e24 */ /* 0x004fc8000f8e00ff */
[----:B------:R2:W3:Y:S03]  /*dae0*/  SYNCS.PHASECHK.TRANS64.TRYWAIT P2, [R3+URZ+0x13250], R0 ;  /* 0x01325000030075a7 */ /* 0x0004e6000804017f */
[----:B---3--:R-:W-:Y:S05]  /*daf0*/  @!P2 NANOSLEEP.SYNCS 0x989680 ;  /* 0x009896800000a95d */ /* 0x008fea0003900000 */
[----:B------:R-:W3:Y:S02]  /*db00*/  @!P2 SYNCS.PHASECHK.TRANS64 P2, [R3+URZ+0x13250], R0 ;  /* 0x013250000300a5a7 */ /* 0x000ee4000804007f */
[----:B---3--:R-:W-:Y:S05]  /*db10*/  @!P2 BRA `(.L_x_1505) ;  /* 0xfffffffc00eca947 */ /* 0x008fea000383ffff */
[----:B------:R-:W-:Y:S05]  /*db20*/  BRA `(.L_x_1504) ;  /* 0xffffff6c00807947 */ /* 0x000fea000383ffff */
.L_x_1512:
[----:B--2---:R-:W-:-:S04]  /*db30*/  IMAD.U32 R3, RZ, RZ, UR5 ;  /* 0x00000005ff037e24 */ /* 0x004fc8000f8e00ff */
[----:B------:R2:W3:Y:S03]  /*db40*/  SYNCS.PHASECHK.TRANS64.TRYWAIT P2, [R3+URZ+0x13230], R0 ;  /* 0x01323000030075a7 */ /* 0x0004e6000804017f */
[----:B---3--:R-:W-:Y:S05]  /*db50*/  @!P2 NANOSLEEP.SYNCS 0x989680 ;  /* 0x009896800000a95d */ /* 0x008fea0003900000 */
[----:B------:R-:W3:Y:S02]  /*db60*/  @!P2 SYNCS.PHASECHK.TRANS64 P2, [R3+URZ+0x13230], R0 ;  /* 0x013230000300a5a7 */ /* 0x000ee4000804007f */
[----:B---3--:R-:W-:Y:S05]  /*db70*/  @!P2 BRA `(.L_x_1512) ;  /* 0xfffffffc00eca947 */ /* 0x008fea000383ffff */
[----:B------:R-:W-:Y:S05]  /*db80*/  BRA `(.L_x_1511) ;  /* 0xffffff9400b07947 */ /* 0x000fea000383ffff */
.L_x_1516:
[----:B--2---:R-:W-:-:S04]  /*db90*/  IMAD.U32 R3, RZ, RZ, UR5 ;  /* 0x00000005ff037e24 */ /* 0x004fc8000f8e00ff */
[----:B------:R2:W3:Y:S03]  /*dba0*/  SYNCS.PHASECHK.TRANS64.TRYWAIT P2, [R3+URZ+0x13250], R0 ;  /* 0x01325000030075a7 */ /* 0x0004e6000804017f */
[----:B---3--:R-:W-:Y:S05]  /*dbb0*/  @!P2 NANOSLEEP.SYNCS 0x989680 ;  /* 0x009896800000a95d */ /* 0x008fea0003900000 */
[----:B------:R-:W3:Y:S02]  /*dbc0*/  @!P2 SYNCS.PHASECHK.TRANS64 P2, [R3+URZ+0x13250], R0 ;  /* 0x013250000300a5a7 */ /* 0x000ee4000804007f */
[----:B---3--:R-:W-:Y:S05]  /*dbd0*/  @!P2 BRA `(.L_x_1516) ;  /* 0xfffffffc00eca947 */ /* 0x008fea000383ffff */
[----:B------:R-:W-:Y:S05]  /*dbe0*/  BRA `(.L_x_1515) ;  /* 0xffffff9800bc7947 */ /* 0x000fea000383ffff */
.L_x_1522:
[----:B--2---:R-:W-:-:S04]  /*dbf0*/  IMAD.U32 R7, RZ, RZ, UR5 ;  /* 0x00000005ff077e24 */ /* 0x004fc8000f8e00ff */
[----:B------:R2:W1:Y:S03]  /*dc00*/  SYNCS.PHASECHK.TRANS64.TRYWAIT P2, [R7+URZ+0x13250], R6 ;  /* 0x01325006070075a7 */ /* 0x000466000804017f */
[----:B-1----:R-:W-:Y:S05]  /*dc10*/  @!P2 NANOSLEEP.SYNCS 0x989680 ;  /* 0x009896800000a95d */ /* 0x002fea0003900000 */
[----:B------:R-:W1:Y:S02]  /*dc20*/  @!P2 SYNCS.PHASECHK.TRANS64 P2, [R7+URZ+0x13250], R6 ;  /* 0x013250060700a5a7 */ /* 0x000e64000804007f */
[----:B-1----:R-:W-:Y:S05]  /*dc30*/  @!P2 BRA `(.L_x_1522) ;  /* 0xfffffffc00eca947 */ /* 0x002fea000383ffff */
[----:B------:R-:W-:Y:S05]  /*dc40*/  BRA `(.L_x_1521) ;  /* 0xffffffb800087947 */ /* 0x000fea000383ffff */
.L_x_1548:
[----:B------:R-:W-:Y:S02]  /*dc50*/  IMAD.MOV.U32 R13, RZ, RZ, R6 ;  /* 0x000000ffff0d7224 */ /* 0x000fe400078e0006 */
[----:B------:R-:W-:Y:S02]  /*dc60*/  IMAD.MOV.U32 R12, RZ, RZ, RZ ;  /* 0x000000ffff0c7224 */ /* 0x000fe400078e00ff */
[----:B------:R-:W-:Y:S02]  /*dc70*/  IMAD.MOV.U32 R11, RZ, RZ, 0x1f ;  /* 0x0000001fff0b7424 */ /* 0x000fe400078e00ff */
[----:B------:R-:W-:-:S07]  /*dc80*/  IMAD.MOV.U32 R15, RZ, RZ, -0x1 ;  /* 0xffffffffff0f7424 */ /* 0x000fce00078e00ff */
[----:B------:R-:W-:Y:S05]  /*dc90*/  WARPSYNC.COLLECTIVE R15, `(.L_x_1608) ;  /* 0x000000000f087348 */ /* 0x000fea0003c00000 */
[----:B------:R1:W2:Y:S02]  /*dca0*/  SHFL.IDX P6, R14, R13, R12, R11 ;  /* 0x0000000c0d0e7389 */ /* 0x0002a400000c000b */
[----:B-12---:R-:W-:Y:S01]  /*dcb0*/  ENDCOLLECTIVE ;  /* 0x000000000000791b */ /* 0x006fe20003800000 */
.L_x_1608:
[----:B------:R-:W-:Y:S05]  /*dcc0*/  BRA `(.L_x_1609) ;  /* 0xffffffe000287947 */ /* 0x000fea000383ffff */
.L_x_1550:
[----:B------:R-:W-:Y:S01]  /*dcd0*/  BSSY B0, `(.L_x_1610) ;  /* 0x0000006000007945 */ /* 0x000fe20003800000 */
[----:B------:R-:W-:-:S07]  /*dce0*/  IMAD.MOV.U32 R15, RZ, RZ, -0x1 ;  /* 0xffffffffff0f7424 */ /* 0x000fce00078e00ff */
[----:B-1----:R-:W-:Y:S05]  /*dcf0*/  WARPSYNC.COLLECTIVE R15, `(.L_x_1611) ;  /* 0x000000000f0c7348 */ /* 0x002fea0003c00000 */
[----:B------:R-:W-:Y:S02]  /*dd00*/  ELECT P6, UR62, PT ;  /* 0x00000000003e782f */ /* 0x000fe400038c0000 */
[----:B------:R-:W-:Y:S01]  /*dd10*/  MOV R14, UR62 ;  /* 0x0000003e000e7c02 */ /* 0x000fe20008000f00 */
[----:B-1----:R-:W-:Y:S10]  /*dd20*/  ENDCOLLECTIVE ;  /* 0x000000000000791b */ /* 0x002ff40003800000 */
.L_x_1611:
[----:B------:R-:W-:Y:S05]  /*dd30*/  BSYNC B0 ;  /* 0x0000000000007941 */ /* 0x000fea0003800000 */
.L_x_1610:
[----:B------:R-:W-:Y:S05]  /*dd40*/  BRA `(.L_x_1612) ;  /* 0xffffffe000287947 */ /* 0x000fea000383ffff */
.L_x_1553:
[----:B-1----:R1:W3:Y:S02]  /*dd50*/  SYNCS.PHASECHK.TRANS64.TRYWAIT P3, [R6+URZ+0x13280], R3 ;  /* 0x01328003060075a7 */ /* 0x0022e4000806017f */
[----:B---3--:R-:W-:Y:S05]  /*dd60*/  @!P3 NANOSLEEP.SYNCS 0x989680 ;  /* 0x009896800000b95d */ /* 0x008fea0003900000 */
[----:B------:R-:W3:Y:S02]  /*dd70*/  @!P3 SYNCS.PHASECHK.TRANS64 P3, [R6+URZ+0x13280], R3 ;  /* 0x013280030600b5a7 */ /* 0x000ee4000806007f */
[----:B---3--:R-:W-:Y:S05]  /*dd80*/  @!P3 BRA `(.L_x_1553) ;  /* 0xfffffffc00f0b947 */ /* 0x008fea000383ffff */
[----:B------:R-:W-:Y:S05]  /*dd90*/  BRA `(.L_x_1613) ;  /* 0xffffffe0007c7947 */ /* 0x000fea000383ffff */
.L_x_1555:
[----:B--2---:R2:W3:Y:S02]  /*dda0*/  SYNCS.PHASECHK.TRANS64.TRYWAIT P3, [R6+URZ+0x13240], R3 ;  /* 0x01324003060075a7 */ /* 0x0044e4000806017f */
[----:B---3--:R-:W-:Y:S05]  /*ddb0*/  @!P3 NANOSLEEP.SYNCS 0x989680 ;  /* 0x009896800000b95d */ /* 0x008fea0003900000 */
[----:B------:R-:W3:Y:S02]  /*ddc0*/  @!P3 SYNCS.PHASECHK.TRANS64 P3, [R6+URZ+0x13240], R3 ;  /* 0x013240030600b5a7 */ /* 0x000ee4000806007f */
[----:B---3--:R-:W-:Y:S05]  /*ddd0*/  @!P3 BRA `(.L_x_1555) ;  /* 0xfffffffc00f0b947 */ /* 0x008fea000383ffff */
[----:B------:R-:W-:Y:S05]  /*dde0*/  BRA `(.L_x_1614) ;  /* 0xffffffe000c87947 */ /* 0x000fea000383ffff */
.L_x_1558:
[----:B-123--:R-:W-:-:S04]  /*ddf0*/  IMAD.U32 R3, RZ, RZ, UR40 ;  /* 0x00000028ff037e24 */ /* 0x00efc8000f8e00ff */
[----:B------:R1:W2:Y:S03]  /*de00*/  SYNCS.PHASECHK.TRANS64.TRYWAIT P0, [R3+URZ+0x13220], R0 ;  /* 0x01322000030075a7 */ /* 0x0002a6000800017f */
[----:B--2---:R-:W-:Y:S05]  /*de10*/  @!P0 NANOSLEEP.SYNCS 0x989680 ;  /* 0x009896800000895d */ /* 0x004fea0003900000 */
[----:B------:R-:W2:Y:S02]  /*de20*/  @!P0 SYNCS.PHASECHK.TRANS64 P0, [R3+URZ+0x13220], R0 ;  /* 0x01322000030085a7 */ /* 0x000ea4000800007f */
[----:B--2---:R-:W-:Y:S05]  /*de30*/  @!P0 BRA `(.L_x_1558) ;  /* 0xfffffffc00ec8947 */ /* 0x004fea000383ffff */
[----:B------:R-:W-:Y:S05]  /*de40*/  BRA `(.L_x_1615) ;  /* 0xffffffe400647947 */ /* 0x000fea000383ffff */
.L_x_1564:
[----:B-1----:R1:W2:Y:S02]  /*de50*/  SYNCS.PHASECHK.TRANS64.TRYWAIT P0, [R3+URZ+0x13280], R4 ;  /* 0x01328004030075a7 */ /* 0x0022a4000800017f */
[----:B--2---:R-:W-:Y:S05]  /*de60*/  @!P0 NANOSLEEP.SYNCS 0x989680 ;  /* 0x009896800000895d */ /* 0x004fea0003900000 */
[----:B------:R-:W2:Y:S02]  /*de70*/  @!P0 SYNCS.PHASECHK.TRANS64 P0, [R3+URZ+0x13280], R4 ;  /* 0x01328004030085a7 */ /* 0x000ea4000800007f */
[----:B--2---:R-:W-:Y:S05]  /*de80*/  @!P0 BRA `(.L_x_1564) ;  /* 0xfffffffc00f08947 */ /* 0x004fea000383ffff */
[----:B------:R-:W-:Y:S05]  /*de90*/  BRA `(.L_x_1616) ;  /* 0xffffffe800047947 */ /* 0x000fea000383ffff */
.L_x_1569:
[----:B--2---:R2:W3:Y:S02]  /*dea0*/  SYNCS.PHASECHK.TRANS64.TRYWAIT P0, [R3+URZ+0x13240], R4 ;  /* 0x01324004030075a7 */ /* 0x0044e4000800017f */
[----:B---3--:R-:W-:Y:S05]  /*deb0*/  @!P0 NANOSLEEP.SYNCS 0x989680 ;  /* 0x009896800000895d */ /* 0x008fea0003900000 */
[----:B------:R-:W3:Y:S02]  /*dec0*/  @!P0 SYNCS.PHASECHK.TRANS64 P0, [R3+URZ+0x13240], R4 ;  /* 0x01324004030085a7 */ /* 0x000ee4000800007f */
[----:B---3--:R-:W-:Y:S05]  /*ded0*/  @!P0 BRA `(.L_x_1569) ;  /* 0xfffffffc00f08947 */ /* 0x008fea000383ffff */
[----:B------:R-:W-:Y:S05]  /*dee0*/  BRA `(.L_x_1617) ;  /* 0xffffffe800787947 */ /* 0x000fea000383ffff */
.L_x_1575:
[----:B-1----:R1:W2:Y:S02]  /*def0*/  SYNCS.PHASECHK.TRANS64.TRYWAIT P3, [R12+URZ+0x13270], R3 ;  /* 0x013270030c0075a7 */ /* 0x0022a4000806017f */
[----:B--2---:R-:W-:Y:S05]  /*df00*/  @!P3 NANOSLEEP.SYNCS 0x989680 ;  /* 0x009896800000b95d */ /* 0x004fea0003900000 */
[----:B------:R-:W2:Y:S02]  /*df10*/  @!P3 SYNCS.PHASECHK.TRANS64 P3, [R12+URZ+0x13270], R3 ;  /* 0x013270030c00b5a7 */ /* 0x000ea4000806007f */
[----:B--2---:R-:W-:Y:S05]  /*df20*/  @!P3 BRA `(.L_x_1575) ;  /* 0xfffffffc00f0b947 */ /* 0x004fea000383ffff */
[----:B------:R-:W-:Y:S05]  /*df30*/  BRA `(.L_x_1618) ;  /* 0xffffffec00047947 */ /* 0x000fea000383ffff */
.L_x_1577:
[----:B-1----:R1:W2:Y:S02]  /*df40*/  SYNCS.PHASECHK.TRANS64.TRYWAIT P3, [R12+URZ+0x13260], R3 ;  /* 0x013260030c0075a7 */ /* 0x0022a4000806017f */
[----:B--2---:R-:W-:Y:S05]  /*df50*/  @!P3 NANOSLEEP.SYNCS 0x989680 ;  /* 0x009896800000b95d */ /* 0x004fea0003900000 */
[----:B------:R-:W2:Y:S02]  /*df60*/  @!P3 SYNCS.PHASECHK.TRANS64 P3, [R12+URZ+0x13260], R3 ;  /* 0x013260030c00b5a7 */ /* 0x000ea4000806007f */
[----:B--2---:R-:W-:Y:S05]  /*df70*/  @!P3 BRA `(.L_x_1577) ;  /* 0xfffffffc00f0b947 */ /* 0x004fea000383ffff */
[----:B------:R-:W-:Y:S05]  /*df80*/  BRA `(.L_x_1619) ;  /* 0xffffffec000c7947 */ /* 0x000fea000383ffff */
.L_x_1584:
[----:B-1----:R1:W2:Y:S02]  /*df90*/  SYNCS.PHASECHK.TRANS64.TRYWAIT P0, [R2+URZ+0x13270], R3 ;  /* 0x01327003020075a7 */ /* 0x0022a4000800017f */
[----:B--2---:R-:W-:Y:S05]  /*dfa0*/  @!P0 NANOSLEEP.SYNCS 0x989680 ;  /* 0x009896800000895d */ /* 0x004fea0003900000 */
[----:B------:R-:W2:Y:S02]  /*dfb0*/  @!P0 SYNCS.PHASECHK.TRANS64 P0, [R2+URZ+0x13270], R3 ;  /* 0x01327003020085a7 */ /* 0x000ea4000800007f */
[----:B--2---:R-:W-:Y:S05]  /*dfc0*/  @!P0 BRA `(.L_x_1584) ;  /* 0xfffffffc00f08947 */ /* 0x004fea000383ffff */
[----:B------:R-:W-:Y:S05]  /*dfd0*/  BRA `(.L_x_1620) ;  /* 0xfffffff0002c7947 */ /* 0x000fea000383ffff */
.L_x_1586:
[----:B-1----:R1:W2:Y:S02]  /*dfe0*/  SYNCS.PHASECHK.TRANS64.TRYWAIT P0, [R2+URZ+0x13260], R5 ;  /* 0x01326005020075a7 */ /* 0x0022a4000800017f */
[----:B--2---:R-:W-:Y:S05]  /*dff0*/  @!P0 NANOSLEEP.SYNCS 0x989680 ;  /* 0x009896800000895d */ /* 0x004fea0003900000 */
[----:B------:R-:W2:Y:S02]  /*e000*/  @!P0 SYNCS.PHASECHK.TRANS64 P0, [R2+URZ+0x13260], R5 ;  /* 0x01326005020085a7 */ /* 0x000ea4000800007f */
[----:B--2---:R-:W-:Y:S05]  /*e010*/  @!P0 BRA `(.L_x_1586) ;  /* 0xfffffffc00f08947 */ /* 0x004fea000383ffff */
[----:B------:R-:W-:Y:S05]  /*e020*/  BRA `(.L_x_1621) ;  /* 0xfffffff000387947 */ /* 0x000fea000383ffff */
.L_x_1592:
[----:B-1----:R1:W2:Y:S02]  /*e030*/  SYNCS.PHASECHK.TRANS64.TRYWAIT P0, [R7+URZ+0x13220], R0 ;  /* 0x01322000070075a7 */ /* 0x0022a4000800017f */
[----:B--2---:R-:W-:Y:S05]  /*e040*/  @!P0 NANOSLEEP.SYNCS 0x989680 ;  /* 0x009896800000895d */ /* 0x004fea0003900000 */
[----:B------:R-:W2:Y:S02]  /*e050*/  @!P0 SYNCS.PHASECHK.TRANS64 P0, [R7+URZ+0x13220], R0 ;  /* 0x01322000070085a7 */ /* 0x000ea4000800007f */
[----:B--2---:R-:W-:Y:S05]  /*e060*/  @!P0 BRA `(.L_x_1592) ;  /* 0xfffffffc00f08947 */ /* 0x004fea000383ffff */
[----:B------:R-:W-:Y:S05]  /*e070*/  BRA `(.L_x_1622) ;  /* 0xfffffff400807947 */ /* 0x000fea000383ffff */
.L_x_1593:
[----:B------:R-:W2:Y:S01]  /*e080*/  S2R R2, SR_TID.X ;  /* 0x0000000000027919 */ /* 0x000ea20000002100 */
[----:B------:R-:W-:Y:S01]  /*e090*/  BSSY B0, `(.L_x_1623) ;  /* 0x000000a000007945 */ /* 0x000fe20003800000 */
[----:B------:R-:W-:Y:S02]  /*e0a0*/  IMAD.MOV.U32 R12, RZ, RZ, RZ ;  /* 0x000000ffff0c7224 */ /* 0x000fe400078e00ff */
[----:B------:R-:W-:Y:S02]  /*e0b0*/  IMAD.MOV.U32 R11, RZ, RZ, 0x1f ;  /* 0x0000001fff0b7424 */ /* 0x000fe400078e00ff */
[----:B------:R-:W-:Y:S01]  /*e0c0*/  IMAD.MOV.U32 R15, RZ, RZ, -0x1 ;  /* 0xffffffffff0f7424 */ /* 0x000fe200078e00ff */
[----:B--2---:R-:W-:-:S04]  /*e0d0*/  SHF.R.U32.HI R2, RZ, 0x5, R2 ;  /* 0x00000005ff027819 */ /* 0x004fc80000011602 */
[----:B------:R-:W-:-:S05]  /*e0e0*/  LOP3.LUT R2, R2, 0x3, RZ, 0xc0, !PT ;  /* 0x0000000302027812 */ /* 0x000fca00078ec0ff */
[----:B------:R-:W-:-:S07]  /*e0f0*/  IMAD.MOV.U32 R13, RZ, RZ, R2 ;  /* 0x000000ffff0d7224 */ /* 0x000fce00078e0002 */
[----:B-1----:R-:W-:Y:S05]  /*e100*/  WARPSYNC.COLLECTIVE R15, `(.L_x_1624) ;  /* 0x000000000f087348 */ /* 0x002fea0003c00000 */
[----:B------:R2:W3:Y:S02]  /*e110*/  SHFL.IDX P6, R14, R13, R12, R11 ;  /* 0x0000000c0d0e7389 */ /* 0x0004e400000c000b */
[----:B-123--:R-:W-:Y:S01]  /*e120*/  ENDCOLLECTIVE ;  /* 0x000000000000791b */ /* 0x00efe20003800000 */
.L_x_1624:
[----:B------:R-:W-:Y:S05]  /*e130*/  BSYNC B0 ;  /* 0x0000000000007941 */ /* 0x000fea0003800000 */
.L_x_1623:
[----:B------:R-:W-:Y:S05]  /*e140*/  BRA `(.L_x_1625) ;  /* 0xfffffff400687947 */ /* 0x000fea000383ffff */
.L_x_1596:
[----:B------:R-:W-:Y:S01]  /*e150*/  BSSY B1, `(.L_x_1626) ;  /* 0x0000006000017945 */ /* 0x000fe20003800000 */
[----:B------:R-:W-:-:S07]  /*e160*/  IMAD.MOV.U32 R15, RZ, RZ, -0x1 ;  /* 0xffffffffff0f7424 */ /* 0x000fce00078e00ff */
[----:B-1----:R-:W-:Y:S05]  /*e170*/  WARPSYNC.COLLECTIVE R15, `(.L_x_1627) ;  /* 0x000000000f0c7348 */ /* 0x002fea0003c00000 */
[----:B------:R-:W-:Y:S02]  /*e180*/  ELECT P6, UR62, PT ;  /* 0x00000000003e782f */ /* 0x000fe400038c0000 */
[----:B------:R-:W-:Y:S01]  /*e190*/  MOV R14, UR62 ;  /* 0x0000003e000e7c02 */ /* 0x000fe20008000f00 */
[----:B-1----:R-:W-:Y:S10]  /*e1a0*/  ENDCOLLECTIVE ;  /* 0x000000000000791b */ /* 0x002ff40003800000 */
.L_x_1627:
[----:B------:R-:W-:Y:S05]  /*e1b0*/  BSYNC B1 ;  /* 0x0000000000017941 */ /* 0x000fea0003800000 */
.L_x_1626:
[----:B------:R-:W-:Y:S05]  /*e1c0*/  BRA `(.L_x_1628) ;  /* 0xfffffff400607947 */ /* 0x000fea000383ffff */
.L_x_1598:
[----:B-1----:R1:W2:Y:S02]  /*e1d0*/  SYNCS.PHASECHK.TRANS64.TRYWAIT P1, [R5+URZ], R4 ;  /* 0x00000004050075a7 */ /* 0x0022a4000802017f */
[----:B--2---:R-:W-:Y:S05]  /*e1e0*/  @!P1 NANOSLEEP.SYNCS 0x989680 ;  /* 0x009896800000995d */ /* 0x004fea0003900000 */
[----:B------:R-:W2:Y:S02]  /*e1f0*/  @!P1 SYNCS.PHASECHK.TRANS64 P1, [R5+URZ], R4 ;  /* 0x00000004050095a7 */ /* 0x000ea4000802007f */
[----:B--2---:R-:W-:Y:S05]  /*e200*/  @!P1 BRA `(.L_x_1598) ;  /* 0xfffffffc00f09947 */ /* 0x004fea000383ffff */
[----:B------:R-:W-:Y:S05]  /*e210*/  BRA `(.L_x_1629) ;  /* 0xfffffff400907947 */ /* 0x000fea000383ffff */
.L_x_1599:
[----:B--2---:R2:W3:Y:S02]  /*e220*/  SYNCS.PHASECHK.TRANS64.TRYWAIT P1, [R3+URZ], R0 ;  /* 0x00000000030075a7 */ /* 0x0044e4000802017f */
[----:B---3--:R-:W-:Y:S05]  /*e230*/  @!P1 NANOSLEEP.SYNCS 0x989680 ;  /* 0x009896800000995d */ /* 0x008fea0003900000 */
[----:B------:R-:W3:Y:S02]  /*e240*/  @!P1 SYNCS.PHASECHK.TRANS64 P1, [R3+URZ], R0 ;  /* 0x00000000030095a7 */ /* 0x000ee4000802007f */
[----:B---3--:R-:W-:Y:S05]  /*e250*/  @!P1 BRA `(.L_x_1599) ;  /* 0xfffffffc00f09947 */ /* 0x008fea000383ffff */
[----:B------:R-:W-:Y:S05]  /*e260*/  BRA `(.L_x_1630) ;  /* 0xfffffff400847947 */ /* 0x000fea000383ffff */
.L_x_1601:
[----:B--2---:R2:W3:Y:S02]  /*e270*/  SYNCS.PHASECHK.TRANS64.TRYWAIT P1, [R3+URZ+0x13260], R4 ;  /* 0x01326004030075a7 */ /* 0x0044e4000802017f */
[----:B---3--:R-:W-:Y:S05]  /*e280*/  @!P1 NANOSLEEP.SYNCS 0x989680 ;  /* 0x009896800000995d */ /* 0x008fea0003900000 */
[----:B------:R-:W3:Y:S02]  /*e290*/  @!P1 SYNCS.PHASECHK.TRANS64 P1, [R3+URZ+0x13260], R4 ;  /* 0x01326004030095a7 */ /* 0x000ee4000802007f */
[----:B---3--:R-:W-:Y:S05]  /*e2a0*/  @!P1 BRA `(.L_x_1601) ;  /* 0xfffffffc00f09947 */ /* 0x008fea000383ffff */
[----:B------:R-:W-:Y:S05]  /*e2b0*/  BRA `(.L_x_1631) ;  /* 0xfffffff400847947 */ /* 0x000fea000383ffff */
.L_x_1603:
[----:B-1----:R1:W3:Y:S02]  /*e2c0*/  SYNCS.PHASECHK.TRANS64.TRYWAIT P1, [R5+URZ+0x13260], R0 ;  /* 0x01326000050075a7 */ /* 0x0022e4000802017f */
[----:B---3--:R-:W-:Y:S05]  /*e2d0*/  @!P1 NANOSLEEP.SYNCS 0x989680 ;  /* 0x009896800000995d */ /* 0x008fea0003900000 */
[----:B------:R-:W3:Y:S02]  /*e2e0*/  @!P1 SYNCS.PHASECHK.TRANS64 P1, [R5+URZ+0x13260], R0 ;  /* 0x01326000050095a7 */ /* 0x000ee4000802007f */
[----:B---3--:R-:W-:Y:S05]  /*e2f0*/  @!P1 BRA `(.L_x_1603) ;  /* 0xfffffffc00f09947 */ /* 0x008fea000383ffff */
[----:B------:R-:W-:Y:S05]  /*e300*/  BRA `(.L_x_1632) ;  /* 0xfffffff400847947 */ /* 0x000fea000383ffff */
.L_x_1605:
[----:B---3--:R3:W4:Y:S02]  /*e310*/  SYNCS.PHASECHK.TRANS64.TRYWAIT P0, [R3+URZ+0x13280], R4 ;  /* 0x01328004030075a7 */ /* 0x008724000800017f */
[----:B----4-:R-:W-:Y:S05]  /*e320*/  @!P0 NANOSLEEP.SYNCS 0x989680 ;  /* 0x009896800000895d */ /* 0x010fea0003900000 */
[----:B------:R-:W4:Y:S02]  /*e330*/  @!P0 SYNCS.PHASECHK.TRANS64 P0, [R3+URZ+0x13280], R4 ;  /* 0x01328004030085a7 */ /* 0x000f24000800007f */
[----:B----4-:R-:W-:Y:S05]  /*e340*/  @!P0 BRA `(.L_x_1605) ;  /* 0xfffffffc00f08947 */ /* 0x010fea000383ffff */
[----:B------:R-:W-:Y:S05]  /*e350*/  BRA `(.L_x_1606) ;  /* 0xfffffff400807947 */ /* 0x000fea000383ffff */
.L_x_1633:
        /* <DEDUP_REMOVED lines=10> */
.L_x_2169:


//--------------------- .text._ZN7cutlass13device_kernelIN5flash11enable_sm90INS1_16FlashAttnFwdSm90INS1_25CollectiveMainloopFwdSm90ILi2EN4cute5tupleIJNS5_1CILi1EEES8_S8_EEENS6_IJNS7_ILi192EEENS7_ILi160EEENS7_ILi64EEEEEELi64ENS_12float_e4m3_tEfNS_4arch4Sm90ELb1ELb0ELb0ELb1ELb0ELb0ELb0ELb1ELb1ELb0ELb0ELb0EEENS1_21CollectiveEpilogueFwdINS6_IJSA_SC_SB_EEES9_NS_10bfloat16_tESG_Li384ELb1ELb0ELb0ELb1EEENS1_36VarlenDynamicPersistentTileSchedulerILi192ELi160ELi384ELi128ELb0ELb0ELb1ELb1ELb1ELb1EEEEEEEEEvNT_6ParamsE --------------------------
	.section	.text._ZN7cutlass13device_kernelIN5flash11enable_sm90INS1_16FlashAttnFwdSm90INS1_25CollectiveMainloopFwdSm90ILi2EN4cute5tupleIJNS5_1CILi1EEES8_S8_EEENS6_IJNS7_ILi192EEENS7_ILi160EEENS7_ILi64EEEEEELi64ENS_12float_e4m3_tEfNS_4arch4Sm90ELb1ELb0ELb0ELb1ELb0ELb0ELb0ELb1ELb1ELb0ELb0ELb0EEENS1_21CollectiveEpilogueFwdINS6_IJSA_SC_SB_EEES9_NS_10bfloat16_tESG_Li384ELb1ELb0ELb0ELb1EEENS1_36VarlenDynamicPersistentTileSchedulerILi192ELi160ELi384ELi128ELb0ELb0ELb1ELb1ELb1ELb1EEEEEEEEEvNT_6ParamsE,"ax",@progbits
	.align	128
.text._ZN7cutlass13device_kernelIN5flash11enable_sm90INS1_16FlashAttnFwdSm90INS1_25CollectiveMainloopFwdSm90ILi2EN4cute5tupleIJNS5_1CILi1EEES8_S8_EEENS6_IJNS7_ILi192EEENS7_ILi160EEENS7_ILi64EEEEEELi64ENS_12float_e4m3_tEfNS_4arch4Sm90ELb1ELb0ELb0ELb1ELb0ELb0ELb0ELb1ELb1ELb0ELb0ELb0EEENS1_21CollectiveEpilogueFwdINS6_IJSA_SC_SB_EEES9_NS_10bfloat16_tESG_Li384ELb1ELb0ELb0ELb1EEENS1_36VarlenDynamicPersistentTileSchedulerILi192ELi160ELi384ELi128ELb0ELb0ELb1ELb1ELb1ELb1EEEEEEEEEvNT_6ParamsE:
        .type           _ZN7cutlass13device_kernelIN5flash11enable_sm90INS1_16FlashAttnFwdSm90INS1_25CollectiveMainloopFwdSm90ILi2EN4cute5tupleIJNS5_1CILi1EEES8_S8_EEENS6_IJNS7_ILi192EEENS7_ILi160EEENS7_ILi64EEEEEELi64ENS_12float_e4m3_tEfNS_4arch4Sm90ELb1ELb0ELb0ELb1ELb0ELb0ELb0ELb1ELb1ELb0ELb0ELb0EEENS1_21CollectiveEpilogueFwdINS6_IJSA_SC_SB_EEES9_NS_10bfloat16_tESG_Li384ELb1ELb0ELb0ELb1EEENS1_36VarlenDynamicPersistentTileSchedulerILi192ELi160ELi384ELi128ELb0ELb0ELb1ELb1ELb1ELb1EEEEEEEEEvNT_6ParamsE,@function
        .size           _ZN7cutlass13device_kernelIN5flash11enable_sm90INS1_16FlashAttnFwdSm90INS1_25CollectiveMainloopFwdSm90ILi2EN4cute5tupleIJNS5_1CILi1EEES8_S8_EEENS6_IJNS7_ILi192EEENS7_ILi160EEENS7_ILi64EEEEEELi64ENS_12float_e4m3_tEfNS_4arch4Sm90ELb1ELb0ELb0ELb1ELb0ELb0ELb0ELb1ELb1ELb0ELb0ELb0EEENS1_21CollectiveEpilogueFwdINS6_IJSA_SC_SB_EEES9_NS_10bfloat16_tESG_Li384ELb1ELb0ELb0ELb1EEENS1_36VarlenDynamicPersistentTileSchedulerILi192ELi160ELi384ELi128ELb0ELb0ELb1ELb1ELb1ELb1EEEEEEEEEvNT_6ParamsE,(.L_x_2170 - _ZN7cutlass13device_kernelIN5flash11enable_sm90INS1_16FlashAttnFwdSm90INS1_25CollectiveMainloopFwdSm90ILi2EN4cute5tupleIJNS5_1CILi1EEES8_S8_EEENS6_IJNS7_ILi192EEENS7_ILi160EEENS7_ILi64EEEEEELi64ENS_12float_e4m3_tEfNS_4arch4Sm90ELb1ELb0ELb0ELb1ELb0ELb0ELb0ELb1ELb1ELb0ELb0ELb0EEENS1_21CollectiveEpilogueFwdINS6_IJSA_SC_SB_EEES9_NS_10bfloat16_tESG_Li384ELb1ELb0ELb0ELb1EEENS1_36VarlenDynamicPersistentTileSchedulerILi192ELi160ELi384ELi128ELb0ELb0ELb1ELb1ELb1ELb1EEEEEEEEEvNT_6ParamsE)
        .other          _ZN7cutlass13device_kernelIN5flash11enable_sm90INS1_16FlashAttnFwdSm90INS1_25CollectiveMainloopFwdSm90ILi2EN4cute5tupleIJNS5_1CILi1EEES8_S8_EEENS6_IJNS7_ILi192EEENS7_ILi160EEENS7_ILi64EEEEEELi64ENS_12float_e4m3_tEfNS_4arch4Sm90ELb1ELb0ELb0ELb1ELb0ELb0ELb0ELb1ELb1ELb0ELb0ELb0EEENS1_21CollectiveEpilogueFwdINS6_IJSA_SC_SB_EEES9_NS_10bfloat16_tESG_Li384ELb1ELb0ELb0ELb1EEENS1_36VarlenDynamicPersistentTileSchedulerILi192ELi160ELi384ELi128ELb0ELb0ELb1ELb1ELb1ELb1EEEEEEEEEvNT_6ParamsE,@"STO_CUDA_ENTRY STV_DEFAULT"
_ZN7cutlass13device_kernelIN5flash11enable_sm90INS1_16FlashAttnFwdSm90INS1_25CollectiveMainloopFwdSm90ILi2EN4cute5tupleIJNS5_1CILi1EEES8_S8_EEENS6_IJNS7_ILi192EEENS7_ILi160EEENS7_ILi64EEEEEELi64ENS_12float_e4m3_tEfNS_4arch4Sm90ELb1ELb0ELb0ELb1ELb0ELb0ELb0ELb1ELb1ELb0ELb0ELb0EEENS1_21CollectiveEpilogueFwdINS6_IJSA_SC_SB_EEES9_NS_10bfloat16_tESG_Li384ELb1ELb0ELb0ELb1EEENS1_36VarlenDynamicPersistentTileSchedulerILi192ELi160ELi384ELi128ELb0ELb0ELb1ELb1ELb1ELb1EEEEEEEEEvNT_6ParamsE:
        /* <DEDUP_REMOVED lines=21> */
.L_x_1635:
[----:B------:R-:W-:Y:S05]  /*0150*/  BSYNC B0 ;  /* 0x0000000000007941 */ /* 0x000fea0003800000 */
.L_x_1634:
        /* <DEDUP_REMOVED lines=41> */
.L_x_1636:
        /* <DEDUP_REMOVED lines=22> */
.L_x_1637:
        /* <DEDUP_REMOVED lines=18> */
.L_x_1638:
        /* <DEDUP_REMOVED lines=22> */
.L_x_1639:
        /* <DEDUP_REMOVED lines=22> */
.L_x_1640:
[----:B------:R-:W-:Y:S01]  /*0930*/  PLOP3.LUT P0, PT, PT, PT, UP0, 0x80, 0x0 ;  /* 0x000000000000781c */ /* 0x000fe20003f0f008 */
[----:B------:R-:W-:Y:S01]  /*0940*/  UMOV UR40, 0x1 ;  /* 0x0000000100287882 */ /* 0x000fe20000000000 */
[----:B------:R-:W-:Y:S01]  /*0950*/  NOP ;  /* 0x0000000000007918 */ /* 0x000fe20000000000 */
[----:B------:R-:W-:Y:S01]  /*0960*/  USEL UR40, UR40, 0x2, !UP0 ;  /* 0x0000000228287887 */ /* 0x000fe2000c000000 */
[----:B------:R-:W-:Y:S01]  /*0970*/  ULDC.64 UR52, c[0x0][0x208] ;  /* 0x0000820000347ab9 */ /* 0x000fe20000000a00 */
[----:B012-4-:R-:W-:Y:S08]  /*0980*/  BAR.SYNC.DEFER_BLOCKING 0x0 ;  /* 0x0000000000007b1d */ /* 0x017ff00000010000 */
[----:B------:R-:W-:Y:S05]  /*0990*/  @!P0 BRA `(.L_x_1641) ;  /* 0x000000b000508947 */ /* 0x000fea0003800000 */
.L_x_1642:
        /* <DEDUP_REMOVED lines=24> */
[-C--:B------:R-:W-:Y:S02]  /*0b20*/  LEA.HI R2, R0, R12.reuse, RZ, 0x4 ;  /* 0x0000000c00027211 */ /* 0x080fe400078f20ff */
[----:B------:R-:W-:Y:S02]  /*0b30*/  LOP3.LUT R23, R156, 0xffffff80, RZ, 0xc0, !PT ;  /* 0xffffff809c177812 */ /* 0x000fe400078ec0ff */
[----:B------:R-:W-:Y:S02]  /*0b40*/  LEA.HI R3, R0, R12, RZ, 0x5 ;  /* 0x0000000c00037211 */ /* 0x000fe400078f28ff */
[----:B------:R-:W-:Y:S01]  /*0b50*/  SHF.R.S32.HI R5, RZ, 0x4, R2 ;  /* 0x00000004ff057819 */ /* 0x000fe20000011402 */
[----:B------:R-:W-:Y:S01]  /*0b60*/  IMAD.IADD R23, R12, 0x1, -R23 ;  /* 0x000000010c177824 */ /* 0x000fe200078e0a17 */
[----:B------:R-:W-:Y:S01]  /*0b70*/  SHF.R.S32.HI R156, RZ, 0x7, R156 ;  /* 0x00000007ff9c7819 */ /* 0x000fe2000001149c */
[----:B------:R-:W-:Y:S01]  /*0b80*/  IMAD.SHL.U32 R4, R3, 0x20, RZ ;  /* 0x0000002003047824 */ /* 0x000fe200078e00ff */
[----:B------:R-:W-:-:S02]  /*0b90*/  LOP3.LUT R3, R2, 0x3fffff0, RZ, 0xc0, !PT ;  /* 0x03fffff002037812 */ /* 0x000fc400078ec0ff */
[----:B------:R-:W-:Y:S01]  /*0ba0*/  SHF.R.S32.HI R8, RZ, 0x1f, R23 ;  /* 0x0000001fff087819 */ /* 0x000fe20000011417 */
[----:B------:R-:W-:Y:S01]  /*0bb0*/  IMAD.HI R6, R156, 0x55555556, RZ ;  /* 0x555555569c067827 */ /* 0x000fe200078e02ff */
[----:B------:R-:W-:Y:S02]  /*0bc0*/  LEA.HI R2, R2, R5, RZ, 0x1 ;  /* 0x0000000502027211 */ /* 0x000fe400078f08ff */
[----:B------:R-:W-:Y:S01]  /*0bd0*/  LEA.HI R9, R8, R23, RZ, 0x2 ;  /* 0x0000001708097211 */ /* 0x000fe200078f10ff */
[----:B------:R-:W-:Y:S01]  /*0be0*/  IMAD.IADD R3, R12, 0x1, -R3 ;  /* 0x000000010c037824 */ /* 0x000fe200078e0a03 */
[----:B------:R-:W-:Y:S02]  /*0bf0*/  LOP3.LUT R4, R4, 0xfffffc00, RZ, 0xc0, !PT ;  /* 0xfffffc0004047812 */ /* 0x000fe400078ec0ff */
[--C-:B------:R-:W-:Y:S02]  /*0c00*/  SHF.R.S32.HI R10, RZ, 0x2, R9.reuse ;  /* 0x00000002ff0a7819 */ /* 0x100fe40000011409 */
[----:B------:R-:W-:Y:S01]  /*0c10*/  SHF.R.S32.HI R7, RZ, 0x1f, R9 ;  /* 0x0000001fff077819 */ /* 0x000fe20000011409 */
[----:B------:R-:W-:Y:S01]  /*0c20*/  IMAD R3, R3, 0x40, R4 ;  /* 0x0000004003037824 */ /* 0x000fe200078e0204 */
[----:B------:R-:W-:-:S02]  /*0c30*/  LOP3.LUT R2, R2, 0x1ffffffe, RZ, 0xc0, !PT ;  /* 0x1ffffffe02027812 */ /* 0x000fc400078ec0ff */
[----:B------:R-:W-:Y:S02]  /*0c40*/  LEA.HI R7, R7, R10, RZ, 0x3 ;  /* 0x0000000a07077211 */ /* 0x000fe400078f18ff */
[----:B------:R-:W-:Y:S01]  /*0c50*/  LEA.HI R8, R8, R23, RZ, 0x5 ;  /* 0x0000001708087211 */ /* 0x000fe200078f28ff */
[----:B------:R-:W-:Y:S01]  /*0c60*/  IMAD.IADD R2, R5, 0x1, -R2 ;  /* 0x0000000105027824 */ /* 0x000fe200078e0a02 */
[----:B------:R-:W-:Y:S02]  /*0c70*/  LOP3.LUT R11, R7, 0xfffffff8, RZ, 0xc0, !PT ;  /* 0xfffffff8070b7812 */ /* 0x000fe400078ec0ff */
[----:B------:R-:W-:Y:S01]  /*0c80*/  LEA.HI R0, R0, R12, RZ, 0x3 ;  /* 0x0000000c00007211 */ /* 0x000fe200078f18ff */
[----:B------:R-:W-:Y:S01]  /*0c90*/  IMAD R157, R2, 0x8, R3 ;  /* 0x00000008029d7824 */ /* 0x000fe200078e0203 */
[----:B------:R-:W-:Y:S01]  /*0ca0*/  LEA.HI R7, R6, R6, RZ, 0x1 ;  /* 0x0000000606077211 */ /* 0x000fe200078f08ff */
[----:B------:R-:W-:Y:S01]  /*0cb0*/  IMAD.IADD R11, R10, 0x1, -R11 ;  /* 0x000000010a0b7824 */ /* 0x000fe200078e0a0b */
[----:B------:R-:W-:-:S02]  /*0cc0*/  SHF.R.S32.HI R8, RZ, 0x5, R8 ;  /* 0x00000005ff087819 */ /* 0x000fc40000011408 */
[----:B------:R-:W-:Y:S01]  /*0cd0*/  LOP3.LUT R2, R0, 0x1ffffff8, RZ, 0xc0, !PT ;  /* 0x1ffffff800027812 */ /* 0x000fe200078ec0ff */
[----:B------:R-:W-:Y:S01]  /*0ce0*/  IMAD R7, R7, -0x3, R156 ;  /* 0xfffffffd07077824 */ /* 0x000fe200078e029c */
[----:B------:R-:W-:Y:S01]  /*0cf0*/  LOP3.LUT R18, R9, 0x7ffffffc, RZ, 0xc0, !PT ;  /* 0x7ffffffc09127812 */ /* 0x000fe200078ec0ff */
[----:B------:R-:W-:Y:S01]  /*0d00*/  IMAD R8, R8, 0x10, R11 ;  /* 0x0000001008087824 */ /* 0x000fe200078e020b */
[----:B------:R-:W-:Y:S01]  /*0d10*/  SHF.R.S32.HI R16, RZ, 0x3, R0 ;  /* 0x00000003ff107819 */ /* 0x000fe20000011400 */
[----:B------:R-:W-:Y:S02]  /*0d20*/  IMAD.IADD R2, R12, 0x1, -R2 ;  /* 0x000000010c027824 */ /* 0x000fe400078e0a02 */
[----:B------:R-:W-:Y:S02]  /*0d30*/  IMAD R19, R7, 0x40, R8 ;  /* 0x0000004007137824 */ /* 0x000fe400078e0208 */
[----:B------:R-:W-:Y:S02]  /*0d40*/  IMAD.SHL.U32 R22, R2, 0x8, RZ ;  /* 0x0000000802167824 */ /* 0x000fe400078e00ff */
[----:B------:R-:W-:-:S07]  /*0d50*/  IMAD.IADD R18, R23, 0x1, -R18 ;  /* 0x0000000117127824 */ /* 0x000fce00078e0a12 */
.L_x_1699:
[----:B0-----:R-:W0:Y:S01]  /*0d60*/  LDC.64 R2, c[0x0][0xc60] ;  /* 0x00031800ff027b82 */ /* 0x001e220000000a00 */
[----:B------:R-:W-:Y:S01]  /*0d70*/  ULDC.64 UR4, c[0x0][0xa28] ;  /* 0x00028a0000047ab9 */ /* 0x000fe20000000a00 */
[----:B------:R-:W-:Y:S01]  /*0d80*/  ULDC.64 UR6, c[0x0][0xa18] ;  /* 0x0002860000067ab9 */ /* 0x000fe20000000a00 */
[----:B------:R-:W-:Y:S01]  /*0d90*/  ULDC UR8, c[0x0][0x404] ;  /* 0x0001010000087ab9 */ /* 0x000fe20000000800 */
[----:B0-----:R-:W-:-:S06]  /*0da0*/  IMAD.WIDE R2, R35, 0x4, R2 ;  /* 0x0000000423027825 */ /* 0x001fcc00078e0202 */
[----:B--2---:R-:W2:Y:S01]  /*0db0*/  LDG.E R2, desc[UR52][R2.64] ;  /* 0x0000003402027981 */ /* 0x004ea2000c1e1900 */
[----:B------:R-:W-:Y:S02]  /*0dc0*/  UISETP.NE.U32.AND UP0, UPT, UR4, URZ, UPT ;  /* 0x0000003f0400728c */ /* 0x000fe4000bf05070 */
[----:B------:R-:W-:Y:S02]  /*0dd0*/  UISETP.NE.U32.AND UP1, UPT, UR6, URZ, UPT ;  /* 0x0000003f0600728c */ /* 0x000fe4000bf25070 */
[----:B------:R-:W-:Y:S02]  /*0de0*/  UISETP.NE.AND.EX UP0, UPT, UR5, URZ, UPT, UP0 ;  /* 0x0000003f0500728c */ /* 0x000fe4000bf05300 */
[----:B------:R-:W-:-:S04]  /*0df0*/  UISETP.NE.AND.EX UP1, UPT, UR7, URZ, UPT, UP1 ;  /* 0x0000003f0700728c */ /* 0x000fc8000bf25310 */
[----:B------:R-:W-:Y:S02]  /*0e00*/  PLOP3.LUT P0, PT, PT, PT, UP0, 0x80, 0x0 ;  /* 0x000000000000781c */ /* 0x000fe40003f0f008 */
[----:B------:R-:W-:Y:S02]  /*0e10*/  PLOP3.LUT P2, PT, PT, PT, UP1, 0x80, 0x0 ;  /* 0x000000000000781c */ /* 0x000fe40003f4f018 */
[----:B--2---:R-:W-:-:S13]  /*0e20*/  R2UR UR37, R2 ;  /* 0x00000000022572ca */ /* 0x004fda00000e0000 */
[----:B------:R-:W-:Y:S02]  /*0e30*/  USHF.R.S32.HI UR38, URZ, 0x1f, UR37 ;  /* 0x0000001f3f267899 */ /* 0x000fe40008011425 */
[----:B------:R-:W-:-:S04]  /*0e40*/  @UP0 ULEA UR4, UP2, UR37, UR4, 0x2 ;  /* 0x0000000425040291 */ /* 0x000fc8000f84103f */
[----:B------:R-:W-:Y:S02]  /*0e50*/  @UP0 ULEA.HI.X UR5, UR37, UR5, UR38, 0x2, UP2 ;  /* 0x0000000525050291 */ /* 0x000fe400090f1426 */
[----:B------:R-:W-:Y:S01]  /*0e60*/  @UP1 ULEA UR6, UP0, UR37, UR6, 0x2 ;  /* 0x0000000625061291 */ /* 0x000fe2000f80103f */
[----:B------:R-:W-:-:S03]  /*0e70*/  IMAD.U32 R2, RZ, RZ, UR4 ;  /* 0x00000004ff027e24 */ /* 0x000fc6000f8e00ff */
[----:B------:R-:W-:Y:S01]  /*0e80*/  @UP1 ULEA.HI.X UR7, UR37, UR7, UR38, 0x2, UP0 ;  /* 0x0000000725071291 */ /* 0x000fe200080f1426 */
[----:B------:R-:W-:Y:S01]  /*0e90*/  IMAD.U32 R3, RZ, RZ, UR5 ;  /* 0x00000005ff037e24 */ /* 0x000fe2000f8e00ff */
[----:B------:R-:W-:Y:S01]  /*0ea0*/  ULDC.64 UR4, c[0x0][0x3f8] ;  /* 0x0000fe0000047ab9 */ /* 0x000fe20000000a00 */
[----:B-1-34-:R-:W-:-:S03]  /*0eb0*/  IMAD.U32 R4, RZ, RZ, UR6 ;  /* 0x00000006ff047e24 */ /* 0x01afc6000f8e00ff */
[----:B------:R-:W-:Y:S01]  /*0ec0*/  IMAD.U32 R5, RZ, RZ, UR7 ;  /* 0x00000007ff057e24 */ /* 0x000fe2000f8e00ff */
[----:B------:R-:W2:Y:S01]  /*0ed0*/  @P0 LDG.E R2, desc[UR52][R2.64] ;  /* 0x0000003402020981 */ /* 0x000ea2000c1e1900 */
[----:B------:R-:W-:Y:S01]  /*0ee0*/  UISETP.NE.U32.AND UP0, UPT, UR4, URZ, UPT ;  /* 0x0000003f0400728c */ /* 0x000fe2000bf05070 */
[----:B------:R-:W-:Y:S02]  /*0ef0*/  ULDC.64 UR6, c[0x0][0xa20] ;  /* 0x0002880000067ab9 */ /* 0x000fe40000000a00 */
[----:B------:R-:W3:Y:S01]  /*0f00*/  @P2 LDG.E R4, desc[UR52][R4.64] ;  /* 0x0000003404042981 */ /* 0x000ee2000c1e1900 */
[----:B------:R-:W-:Y:S01]  /*0f10*/  UISETP.NE.AND.EX UP0, UPT, UR5, URZ, UPT, UP0 ;  /* 0x0000003f0500728c */ /* 0x000fe2000bf05300 */
[----:B------:R-:W-:Y:S01]  /*0f20*/  ISETP.NE.U32.AND P1, PT, RZ, UR6, PT ;  /* 0x00000006ff007c0c */ /* 0x000fe2000bf25070 */
[----:B------:R-:W-:Y:S01]  /*0f30*/  ULDC UR4, c[0x0][0x2e0] ;  /* 0x0000b80000047ab9 */ /* 0x000fe20000000800 */
[----:B------:R-:W-:Y:S01]  /*0f40*/  UMOV UR49, URZ ;  /* 0x0000003f00317c82 */ /* 0x000fe20008000000 */
[----:B------:R-:W-:Y:S01]  /*0f50*/  USEL UR8, UR8, 0x1, UP0 ;  /* 0x0000000108087887 */ /* 0x000fe20008000000 */
[----:B------:R-:W-:Y:S01]  /*0f60*/  ISETP.NE.AND.EX P1, PT, RZ, UR7, PT, P1 ;  /* 0x00000007ff007c0c */ /* 0x000fe2000bf25310 */
[----:B------:R-:W-:-:S02]  /*0f70*/  ULDC UR50, c[0x0][0x288] ;  /* 0x0000a20000327ab9 */ /* 0x000fc40000000800 */
[----:B------:R-:W-:Y:S01]  /*0f80*/  UIMAD UR8, UR8, UR4, URZ ;  /* 0x00000004080872a4 */ /* 0x000fe2000f8e023f */
[----:B--2---:R-:W-:Y:S02]  /*0f90*/  @P0 R2UR UR49, R2 ;  /* 0x00000000023102ca */ /* 0x004fe400000e0000 */
[----:B---3--:R-:W-:Y:S01]  /*0fa0*/  @P2 R2UR UR50, R4 ;  /* 0x00000000043222ca */ /* 0x008fe200000e0000 */
[----:B-----5:R-:W-:-:S14]  /*0fb0*/  @P2 BRA `(.L_x_1643) ;  /* 0x0000000000342947 */ /* 0x020fdc0003800000 */
        /* <DEDUP_REMOVED lines=13> */
.L_x_1643:
[----:B------:R-:W-:Y:S01]  /*1090*/  UMOV UR39, UR51 ;  /* 0x0000003300277c82 */ /* 0x000fe20008000000 */
[----:B------:R-:W-:Y:S01]  /*10a0*/  UMOV UR41, UR42 ;  /* 0x0000002a00297c82 */ /* 0x000fe20008000000 */
[----:B------:R-:W-:Y:S05]  /*10b0*/  @!P1 BRA `(.L_x_1644) ;  /* 0x00000000001c9947 */ /* 0x000fea0003800000 */
[----:B------:R-:W-:-:S04]  /*10c0*/  ULEA UR4, UP0, UR37, UR6, 0x2 ;  /* 0x0000000625047291 */ /* 0x000fc8000f80103f */
[----:B------:R-:W-:Y:S02]  /*10d0*/  ULEA.HI.X UR5, UR37, UR7, UR38, 0x2, UP0 ;  /* 0x0000000725057291 */ /* 0x000fe400080f1426 */
[----:B------:R-:W-:-:S04]  /*10e0*/  IMAD.U32 R2, RZ, RZ, UR4 ;  /* 0x00000004ff027e24 */ /* 0x000fc8000f8e00ff */
[----:B------:R-:W-:-:S05]  /*10f0*/  IMAD.U32 R3, RZ, RZ, UR5 ;  /* 0x00000005ff037e24 */ /* 0x000fca000f8e00ff */
[----:B------:R-:W2:Y:S02]  /*1100*/  LDG.E R2, desc[UR52][R2.64] ;  /* 0x0000003402027981 */ /* 0x000ea4000c1e1900 */
[----:B--2---:R-:W-:Y:S01]  /*1110*/  R2UR UR8, R2 ;  /* 0x00000000020872ca */ /* 0x004fe200000e0000 */
[----:B------:R-:W-:-:S14]  /*1120*/  BRA `(.L_x_1645) ;  /* 0x0000000000347947 */ /* 0x000fdc0003800000 */
.L_x_1644:
        /* <DEDUP_REMOVED lines=13> */
.L_x_1645:
[----:B------:R-:W-:Y:S01]  /*1200*/  ULDC.64 UR6, c[0x0][0x990] ;  /* 0x0002640000067ab9 */ /* 0x000fe20000000a00 */
[----:B------:R-:W-:Y:S01]  /*1210*/  ULDC.64 UR4, c[0x0][0x998] ;  /* 0x0002660000047ab9 */ /* 0x000fe20000000a00 */
[----:B------:R-:W-:Y:S01]  /*1220*/  UISETP.NE.U32.AND UP0, UPT, UR6, URZ, UPT ;  /* 0x0000003f0600728c */ /* 0x000fe2000bf05070 */
[----:B------:R-:W-:Y:S01]  /*1230*/  IMAD.MOV.U32 R3, RZ, RZ, 0x3f800000 ;  /* 0x3f800000ff037424 */ /* 0x000fe200078e00ff */
[----:B------:R-:W-:Y:S01]  /*1240*/  UISETP.NE.U32.AND UP1, UPT, UR4, URZ, UPT ;  /* 0x0000003f0400728c */ /* 0x000fe2000bf25070 */
[----:B------:R-:W-:Y:S01]  /*1250*/  IMAD.MOV.U32 R0, RZ, RZ, 0x3f800000 ;  /* 0x3f800000ff007424 */ /* 0x000fe200078e00ff */
[----:B------:R-:W-:Y:S02]  /*1260*/  UISETP.NE.AND.EX UP0, UPT, UR7, URZ, UPT, UP0 ;  /* 0x0000003f0700728c */ /* 0x000fe4000bf05300 */
[----:B------:R-:W-:Y:S01]  /*1270*/  UISETP.NE.AND.EX UP1, UPT, UR5, URZ, UPT, UP1 ;  /* 0x0000003f0500728c */ /* 0x000fe2000bf25310 */
[----:B------:R-:W-:Y:S02]  /*1280*/  ULDC UR9, c[0x0][0x428] ;  /* 0x00010a0000097ab9 */ /* 0x000fe40000000800 */
[----:B------:R-:W-:Y:S01]  /*1290*/  UISETP.NE.AND UP2, UPT, UR9, 0x1, UPT ;  /* 0x000000010900788c */ /* 0x000fe2000bf45270 */
[----:B------:R-:W-:-:S02]  /*12a0*/  PLOP3.LUT P0, PT, PT, PT, UP0, 0x80, 0x0 ;  /* 0x000000000000781c */ /* 0x000fc40003f0f008 */
[----:B------:R-:W-:-:S03]  /*12b0*/  PLOP3.LUT P1, PT, PT, PT, UP1, 0x80, 0x0 ;  /* 0x000000000000781c */ /* 0x000fc60003f2f018 */
[----:B------:R-:W-:Y:S02]  /*12c0*/  @UP0 ULDC.64 UR12, c[0x0][0x9a8] ;  /* 0x00026a00000c0ab9 */ /* 0x000fe40000000a00 */
[----:B------:R-:W-:Y:S01]  /*12d0*/  @UP0 UIMAD UR9, UR38, UR12, URZ ;  /* 0x0000000c260902a4 */ /* 0x000fe2000f8e023f */
[----:B------:R-:W-:Y:S01]  /*12e0*/  @UP1 ULDC.64 UR16, c[0x0][0x9b8] ;  /* 0x00026e0000101ab9 */ /* 0x000fe20000000a00 */
[----:B------:R-:W-:Y:S02]  /*12f0*/  @UP0 UIMAD.WIDE.U32 UR10, UR37, UR12, URZ ;  /* 0x0000000c250a02a5 */ /* 0x000fe4000f8e003f */
[----:B------:R-:W-:Y:S02]  /*1300*/  @UP0 UIMAD UR18, UR37, UR13, UR9 ;  /* 0x0000000d251202a4 */ /* 0x000fe4000f8e0209 */
[----:B------:R-:W-:Y:S01]  /*1310*/  @UP1 UIMAD UR9, UR38, UR16, URZ ;  /* 0x00000010260912a4 */ /* 0x000fe2000f8e023f */
[----:B------:R-:W-:Y:S01]  /*1320*/  @UP2 ULDC UR12, c[0x0][0x42c] ;  /* 0x00010b00000c2ab9 */ /* 0x000fe20000000800 */
[----:B------:R-:W-:-:S02]  /*1330*/  @UP1 UIMAD.WIDE.U32 UR14, UR37, UR16, URZ ;  /* 0x00000010250e12a5 */ /* 0x000fc4000f8e003f */
[----:B------:R-:W-:Y:S02]  /*1340*/  UIMAD.WIDE.U32 UR12, UR42, UR12, URZ ;  /* 0x0000000c2a0c72a5 */ /* 0x000fe4000f8e003f */
[----:B------:R-:W-:Y:S01]  /*1350*/  @UP1 UIMAD UR19, UR37, UR17, UR9 ;  /* 0x00000011251312a4 */ /* 0x000fe2000f8e0209 */
[----:B------:R-:W-:Y:S02]  /*1360*/  @UP2 ULDC UR16, c[0x0][0x430] ;  /* 0x00010c0000102ab9 */ /* 0x000fe40000000800 */
[----:B------:R-:W-:Y:S01]  /*1370*/  UMOV UR9, UR42 ;  /* 0x0000002a00097c82 */ /* 0x000fe20008000000 */
[----:B------:R-:W-:Y:S02]  /*1380*/  @UP2 USHF.R.U32.HI UR9, URZ, UR16, UR13 ;  /* 0x000000103f092299 */ /* 0x000fe4000801160d */
[----:B------:R-:W-:Y:S02]  /*1390*/  @UP0 UIADD3 UR11, UR11, UR18, URZ ;  /* 0x000000120b0b0290 */ /* 0x000fe4000fffe03f */
[----:B------:R-:W-:-:S02]  /*13a0*/  @UP0 USHF.R.S32.HI UR18, URZ, 0x1f, UR9 ;  /* 0x0000001f3f120899 */ /* 0x000fc40008011409 */
[----:B------:R-:W-:Y:S01]  /*13b0*/  @UP1 USHF.R.S32.HI UR20, URZ, 0x1f, UR9 ;  /* 0x0000001f3f141899 */ /* 0x000fe20008011409 */
[----:B------:R-:W-:Y:S01]  /*13c0*/  @UP0 ULDC.64 UR16, c[0x0][0x9b0] ;  /* 0x00026c0000100ab9 */ /* 0x000fe20000000a00 */
[----:B------:R-:W-:Y:S01]  /*13d0*/  @UP1 ULDC.64 UR12, c[0x0][0x9c0] ;  /* 0x00027000000c1ab9 */ /* 0x000fe20000000a00 */
[----:B------:R-:W-:Y:S02]  /*13e0*/  @UP1 UIADD3 UR15, UR15, UR19, URZ ;  /* 0x000000130f0f1290 */ /* 0x000fe4000fffe03f */
[----:B------:R-:W-:Y:S02]  /*13f0*/  @UP0 UIMAD UR18, UR18, UR16, URZ ;  /* 0x00000010121202a4 */ /* 0x000fe4000f8e023f */
[----:B------:R-:W-:Y:S02]  /*1400*/  @UP1 UIMAD UR19, UR20, UR12, URZ ;  /* 0x0000000c141312a4 */ /* 0x000fe4000f8e023f */
[----:B------:R-:W-:Y:S02]  /*1410*/  @UP0 UIMAD.WIDE.U32 UR10, UR9, UR16, UR10 ;  /* 0x00000010090a02a5 */ /* 0x000fe4000f8e000a */
[----:B------:R-:W-:-:S02]  /*1420*/  @UP0 UIMAD UR17, UR9, UR17, UR18 ;  /* 0x00000011091102a4 */ /* 0x000fc4000f8e0212 */
[----:B------:R-:W-:Y:S02]  /*1430*/  @UP1 UIMAD.WIDE.U32 UR14, UR9, UR12, UR14 ;  /* 0x0000000c090e12a5 */ /* 0x000fe4000f8e000e */
[----:B------:R-:W-:Y:S02]  /*1440*/  @UP1 UIMAD UR9, UR9, UR13, UR19 ;  /* 0x0000000d090912a4 */ /* 0x000fe4000f8e0213 */
[----:B------:R-:W-:Y:S02]  /*1450*/  @UP0 UIADD3 UR11, UR11, UR17, URZ ;  /* 0x000000110b0b0290 */ /* 0x000fe4000fffe03f */
[----:B------:R-:W-:Y:S02]  /*1460*/  @UP0 ULEA UR6, UP3, UR10, UR6, 0x2 ;  /* 0x000000060a060291 */ /* 0x000fe4000f86103f */
[----:B------:R-:W-:Y:S02]  /*1470*/  @UP1 UIADD3 UR9, UR15, UR9, URZ ;  /* 0x000000090f091290 */ /* 0x000fe4000fffe03f */
[----:B------:R-:W-:-:S02]  /*1480*/  @UP1 ULEA UR4, UP4, UR14, UR4, 0x2 ;  /* 0x000000040e041291 */ /* 0x000fc4000f88103f */
[----:B------:R-:W-:Y:S01]  /*1490*/  @UP0 ULEA.HI.X UR7, UR10, UR7, UR11, 0x2, UP3 ;  /* 0x000000070a070291 */ /* 0x000fe200098f140b */
[----:B------:R-:W-:Y:S01]  /*14a0*/  IMAD.U32 R6, RZ, RZ, UR6 ;  /* 0x00000006ff067e24 */ /* 0x000fe2000f8e00ff */
[----:B------:R-:W-:Y:S02]  /*14b0*/  @UP1 ULEA.HI.X UR5, UR14, UR5, UR9, 0x2, UP4 ;  /* 0x000000050e051291 */ /* 0x000fe4000a0f1409 */
[----:B------:R-:W-:Y:S01]  /*14c0*/  IMAD.U32 R8, RZ, RZ, UR4 ;  /* 0x00000004ff087e24 */ /* 0x000fe2000f8e00ff */
[----:B------:R-:W-:Y:S01]  /*14d0*/  UIADD3 UR49, -UR49, UR8, URZ ;  /* 0x0000000831317290 */ /* 0x000fe2000fffe13f */
[----:B------:R-:W-:Y:S01]  /*14e0*/  IMAD.U32 R7, RZ, RZ, UR7 ;  /* 0x00000007ff077e24 */ /* 0x000fe2000f8e00ff */
[----:B------:R-:W-:Y:S01]  /*14f0*/  ULDC UR4, c[0x0][0x988] ;  /* 0x0002620000047ab9 */ /* 0x000fe20000000800 */
[----:B------:R-:W-:-:S03]  /*1500*/  IMAD.U32 R9, RZ, RZ, UR5 ;  /* 0x00000005ff097e24 */ /* 0x000fc6000f8e00ff */
[----:B------:R-:W2:Y:S04]  /*1510*/  @P0 LDG.E R3, desc[UR52][R6.64] ;  /* 0x0000003406030981 */ /* 0x000ea8000c1e1900 */
[----:B------:R0:W2:Y:S01]  /*1520*/  @P1 LDG.E R0, desc[UR52][R8.64] ;  /* 0x0000003408001981 */ /* 0x0000a2000c1e1900 */
[----:B------:R-:W-:Y:S01]  /*1530*/  UIADD3 UR5, UR49, 0x15f, -UR50 ;  /* 0x0000015f31057890 */ /* 0x000fe2000fffe832 */
[----:B------:R-:W-:Y:S02]  /*1540*/  PLOP3.LUT P0, PT, PT, PT, PT, 0x80, 0x0 ;  /* 0x000000000000781c */ /* 0x000fe40003f0f070 */
[----:B------:R-:W-:Y:S01]  /*1550*/  CS2R R4, SRZ ;  /* 0x0000000000047805 */ /* 0x000fe2000001ff00 */
[----:B------:R-:W-:Y:S01]  /*1560*/  IMAD.MOV.U32 R55, RZ, RZ, RZ ;  /* 0x000000ffff377224 */ /* 0x000fe200078e00ff */
[----:B------:R-:W-:Y:S01]  /*1570*/  UIMAD UR6, UR51, 0xc0, UR5 ;  /* 0x000000c0330678a4 */ /* 0x000fe2000f8e0205 */
[----:B------:R-:W-:-:S02]  /*1580*/  CS2R R10, SRZ ;  /* 0x00000000000a7805 */ /* 0x000fc4000001ff00 */
[----:B------:R-:W-:Y:S02]  /*1590*/  CS2R R12, SRZ ;  /* 0x00000000000c7805 */ /* 0x000fe4000001ff00 */
[----:B------:R-:W-:Y:S01]  /*15a0*/  CS2R R14, SRZ ;  /* 0x00000000000e7805 */ /* 0x000fe2000001ff00 */
[----:B------:R-:W-:Y:S01]  /*15b0*/  UIMAD.WIDE UR6, UR6, 0x66666667, URZ ;  /* 0x66666667060678a5 */ /* 0x000fe2000f8e023f */
[----:B0-----:R-:W-:Y:S02]  /*15c0*/  CS2R R8, SRZ ;  /* 0x0000000000087805 */ /* 0x001fe4000001ff00 */
[----:B------:R-:W-:Y:S02]  /*15d0*/  CS2R R20, SRZ ;  /* 0x0000000000147805 */ /* 0x000fe4000001ff00 */
[----:B------:R-:W-:Y:S01]  /*15e0*/  CS2R R24, SRZ ;  /* 0x0000000000187805 */ /* 0x000fe2000001ff00 */
[----:B------:R-:W-:Y:S01]  /*15f0*/  USHF.R.U32.HI UR6, URZ, 0x1f, UR7 ;  /* 0x0000001f3f067899 */ /* 0x000fe20008011607 */
[----:B------:R-:W-:-:S02]  /*1600*/  CS2R R28, SRZ ;  /* 0x00000000001c7805 */ /* 0x000fc4000001ff00 */
[----:B------:R-:W-:Y:S02]  /*1610*/  CS2R R26, SRZ ;  /* 0x00000000001a7805 */ /* 0x000fe4000001ff00 */
[----:B------:R-:W-:Y:S01]  /*1620*/  CS2R R56, SRZ ;  /* 0x0000000000387805 */ /* 0x000fe2000001ff00 */
[----:B------:R-:W-:Y:S01]  /*1630*/  ULEA.HI.SX32 UR6, UR7, UR6, 0x1a ;  /* 0x0000000607067291 */ /* 0x000fe2000f8fd23f */
[----:B------:R-:W-:Y:S02]  /*1640*/  CS2R R30, SRZ ;  /* 0x00000000001e7805 */ /* 0x000fe4000001ff00 */
[----:B------:R-:W-:Y:S02]  /*1650*/  CS2R R36, SRZ ;  /* 0x0000000000247805 */ /* 0x000fe4000001ff00 */
[----:B------:R-:W-:Y:S02]  /*1660*/  CS2R R40, SRZ ;  /* 0x0000000000287805 */ /* 0x000fe4000001ff00 */
[----:B------:R-:W-:Y:S01]  /*1670*/  CS2R R58, SRZ ;  /* 0x00000000003a7805 */ /* 0x000fe2000001ff00 */
[----:B------:R-:W-:Y:S01]  /*1680*/  IMAD.MOV.U32 R44, RZ, RZ, RZ ;  /* 0x000000ffff2c7224 */ /* 0x000fe200078e00ff */
[----:B------:R-:W-:Y:S01]  /*1690*/  CS2R R60, SRZ ;  /* 0x00000000003c7805 */ /* 0x000fe2000001ff00 */
[----:B--2---:R-:W-:Y:S01]  /*16a0*/  FMUL.FTZ R0, R3, R0 ;  /* 0x0000000003007220 */ /* 0x004fe20000410000 */
[----:B------:R-:W-:-:S03]  /*16b0*/  CS2R R2, SRZ ;  /* 0x0000000000027805 */ /* 0x000fc6000001ff00 */
[----:B------:R-:W-:Y:S01]  /*16c0*/  FMUL.FTZ R0, R0, UR4 ;  /* 0x0000000400007c20 */ /* 0x000fe20008410000 */
[----:B------:R-:W-:-:S04]  /*16d0*/  UIADD3 UR4, UR49, 0x9f, URZ ;  /* 0x0000009f31047890 */ /* 0x000fc8000fffe03f */
[----:B------:R-:W-:Y:S01]  /*16e0*/  UIMAD.WIDE UR4, UR4, 0x66666667, URZ ;  /* 0x66666667040478a5 */ /* 0x000fe2000f8e023f */
[----:B------:R-:W-:-:S03]  /*16f0*/  R2UR UR43, R0 ;  /* 0x00000000002b72ca */ /* 0x000fc600000e0000 */
[----:B------:R-:W-:-:S04]  /*1700*/  USHF.R.U32.HI UR4, URZ, 0x1f, UR5 ;  /* 0x0000001f3f047899 */ /* 0x000fc80008011605 */
[----:B------:R-:W-:-:S03]  /*1710*/  ULEA.HI.SX32 UR4, UR5, UR4, 0x1a ;  /* 0x0000000405047291 */ /* 0x000fc6000f8fd23f */
[----:B------:R-:W-:Y:S01]  /*1720*/  @UP2 ULDC UR5, c[0x0][0x42c] ;  /* 0x00010b0000052ab9 */ /* 0x000fe20000000800 */
[----:B------:R-:W-:-:S04]  /*1730*/  UISETP.LT.AND UP0, UPT, UR4, UR6, UPT ;  /* 0x000000060400728c */ /* 0x000fc8000bf01270 */
[----:B------:R-:W-:Y:S02]  /*1740*/  USEL UR54, UR4, UR6, UP0 ;  /* 0x0000000604367287 */ /* 0x000fe40008000000 */
[----:B------:R-:W-:Y:S02]  /*1750*/  UIMAD.WIDE.U32 UR4, UR42, UR5, URZ ;  /* 0x000000052a0472a5 */ /* 0x000fe4000f8e003f */
[----:B------:R-:W-:Y:S01]  /*1760*/  UISETP.GE.AND UP0, UPT, UR54, 0x1, UPT ;  /* 0x000000013600788c */ /* 0x000fe2000bf06270 */
[----:B------:R-:W-:Y:S02]  /*1770*/  @UP2 ULDC UR6, c[0x0][0x430] ;  /* 0x00010c0000062ab9 */ /* 0x000fe40000000800 */
[----:B------:R-:W-:-:S03]  /*1780*/  @UP2 USHF.R.U32.HI UR42, URZ, UR6, UR5 ;  /* 0x000000063f2a2299 */ /* 0x000fc60008011605 */
[----:B------:R-:W-:-:S13]  /*1790*/  PLOP3.LUT P1, PT, PT, PT, UP0, 0x80, 0x0 ;  /* 0x000000000000781c */ /* 0x000fda0003f2f008 */
[----:B------:R-:W-:Y:S05]  /*17a0*/  @!P1 BRA `(.L_x_1646) ;  /* 0x00000084008c9947 */ /* 0x000fea0003800000 */
        /* <DEDUP_REMOVED lines=31> */
.L_x_1647:
        /* <DEDUP_REMOVED lines=9> */
.L_x_1786:
[----:B------:R-:W-:Y:S05]  /*1a30*/  @!P0 BRA `(.L_x_1649) ;  /* 0x0000000000048947 */ /* 0x000fea0003800000 */
[----:B------:R-:W-:Y:S01]  /*1a40*/  BPT.TRAP 0x1 ;  /* 0x000000040000795c */ /* 0x000fe20000300000 */
.L_x_1649:
[----:B0-----:R-:W-:Y:S02]  /*1a50*/  IMAD.U32 R3, RZ, RZ, UR36 ;  /* 0x00000024ff037e24 */ /* 0x001fe4000f8e00ff */
[----:B------:R-:W-:-:S03]  /*1a60*/  IMAD.U32 R0, RZ, RZ, UR46 ;  /* 0x0000002eff007e24 */ /* 0x000fc6000f8e00ff */
[----:B------:R-:W-:Y:S02]  /*1a70*/  LEA R3, R3, UR45, 0x3 ;  /* 0x0000002d03037c11 */ /* 0x000fe4000f8e18ff */
[----:B------:R-:W-:-:S04]  /*1a80*/  SHF.L.U32 R0, R0, 0x1f, RZ ;  /* 0x0000001f00007819 */ /* 0x000fc800000006ff */
[----:B------:R0:W1:Y:S01]  /*1a90*/  SYNCS.PHASECHK.TRANS64.TRYWAIT P1, [R3+URZ+0x13230], R0 ;  /* 0x01323000030075a7 */ /* 0x000062000802017f */
[----:B------:R-:W-:Y:S05]  /*1aa0*/  @!P0 BRA `(.L_x_1650) ;  /* 0x0000000000048947 */ /* 0x000fea0003800000 */
[----:B------:R-:W-:Y:S01]  /*1ab0*/  BPT.TRAP 0x1 ;  /* 0x000000040000795c */ /* 0x000fe20000300000 */
.L_x_1650:
[----:B-1----:R-:W-:Y:S05]  /*1ac0*/  @P1 BRA `(.L_x_1651) ;  /* 0x0000000000081947 */ /* 0x002fea0003800000 */
[----:B------:R-:W1:Y:S02]  /*1ad0*/  SYNCS.PHASECHK.TRANS64.TRYWAIT P1, [R3+URZ+0x13230], R0 ;  /* 0x01323000030075a7 */ /* 0x000e64000802017f */
[----:B-1----:R-:W-:Y:S05]  /*1ae0*/  @!P1 BRA `(.L_x_1652) ;  /* 0x000000e400209947 */ /* 0x002fea0003800000 */
.L_x_1651:
[----:B------:R-:W2:Y:S01]  /*1af0*/  S2R R2, SR_TID.X ;  /* 0x0000000000027919 */ /* 0x000ea20000002100 */
[----:B------:R-:W-:Y:S01]  /*1b00*/  UIADD3 UR4, UR45, 0xe000, URZ ;  /* 0x0000e0002d047890 */ /* 0x000fe2000fffe03f */
[----:B------:R-:W-:-:S03]  /*1b10*/  IMAD.MOV.U32 R55, RZ, RZ, RZ ;  /* 0x000000ffff377224 */ /* 0x000fc600078e00ff */
[----:B------:R-:W-:-:S04]  /*1b20*/  USHF.R.U32.HI UR4, URZ, 0x4, UR4 ;  /* 0x000000043f047899 */ /* 0x000fc80008011604 */
[----:B------:R-:W-:-:S06]  /*1b30*/  ULOP3.LUT UR4, UR4, 0x3fff, URZ, 0xc0, !UPT ;  /* 0x00003fff04047892 */ /* 0x000fcc000f8ec03f */
[----:B------:R-:W-:Y:S01]  /*1b40*/  IMAD.U32 R5, RZ, RZ, UR4 ;  /* 0x00000004ff057e24 */ /* 0x000fe2000f8e00ff */
[----:B------:R-:W-:Y:S05]  /*1b50*/  WARPSYNC.ALL ;  /* 0x0000000000007948 */ /* 0x000fea0003800000 */
[----:B------:R-:W-:Y:S02]  /*1b60*/  LOP3.LUT R5, R5, 0x10000, RZ, 0xfc, !PT ;  /* 0x0001000005057812 */ /* 0x000fe400078efcff */
[----:B--2---:R-:W-:Y:S02]  /*1b70*/  LOP3.LUT P1, RZ, R2, 0x7f, RZ, 0xc0, !PT ;  /* 0x0000007f02ff7812 */ /* 0x004fe4000782c0ff */
[----:B------:R-:W-:Y:S01]  /*1b80*/  R2UR UR12, R5 ;  /* 0x00000000050c72ca */ /* 0x000fe200000e0000 */
[----:B------:R-:W-:Y:S01]  /*1b90*/  ULOP3.LUT UR55, UR55, 0x10000, URZ, 0xfc, !UPT ;  /* 0x0001000037377892 */ /* 0x000fe2000f8efc3f */
[----:B------:R-:W-:Y:S01]  /*1ba0*/  WARPGROUP.ARRIVE ;  /* 0x00000000000079c5 */ /* 0x000fe20000000000 */
[----:B------:R-:W-:Y:S01]  /*1bb0*/  UMOV UR9, 0x80000020 ;  /* 0x8000002000097882 */ /* 0x000fe20000000000 */
[----:B------:R-:W-:Y:S01]  /*1bc0*/  UMOV UR11, 0x80000020 ;  /* 0x80000020000b7882 */ /* 0x000fe20000000000 */
[----:B------:R-:W-:Y:S01]  /*1bd0*/  UIADD3 UR6, UR55, 0x2, URZ ;  /* 0x0000000237067890 */ /* 0x000fe2000fffe03f */
[----:B01----:R-:W-:Y:S01]  /*1be0*/  IMAD.U32 R0, RZ, RZ, UR51 ;  /* 0x00000033ff007e24 */ /* 0x003fe2000f8e00ff */
[----:B------:R-:W-:Y:S01]  /*1bf0*/  UMOV UR7, 0x80000020 ;  /* 0x8000002000077882 */ /* 0x000fe20000000000 */
[----:B------:R-:W-:Y:S01]  /*1c00*/  UMOV UR8, UR55 ;  /* 0x0000003700087c82 */ /* 0x000fe20008000000 */
[----:B------:R-:W-:Y:S01]  /*1c10*/  IMAD.U32 R51, RZ, RZ, UR43 ;  /* 0x0000002bff337e24 */ /* 0x000fe2000f8e00ff */
[----:B------:R-:W-:Y:S01]  /*1c20*/  UIADD3 UR22, UR54, -0x2, URZ ;  /* 0xfffffffe36167890 */ /* 0x000fe2000fffe03f */
[----:B------:R-:W-:-:S02]  /*1c30*/  IMAD R13, R0, 0xc0, R19 ;  /* 0x000000c0000d7824 */ /* 0x000fc400078e0213 */
        /* <DEDUP_REMOVED lines=29> */
[----:B------:R-:W-:Y:S02]  /*1e10*/  UIMAD UR10, UR54, -0xa0, UR49 ;  /* 0xffffff60360a78a4 */ /* 0x000fe4000f8e0231 */
[----:B------:R-:W-:Y:S02]  /*1e20*/  WARPGROUP.DEPBAR.LE gsb0, 0x0 ;  /* 0x00008000000079c5 */ /* 0x000fe40000010000 */
[----:B------:R-:W-:-:S06]  /*1e30*/  WARPGROUP.ARRIVE ;  /* 0x00000000000079c5 */ /* 0x000fcc0000000000 */
[----:B------:R-:W-:Y:S01]  /*1e40*/  QGMMA.64x32x32.F32.E4M3.E4M3 R104, gdesc[UR4], R104, gsb0 ;  /* 0x00600000046879f3 */ /* 0x000fe20008000868 */
[----:B------:R-:W-:Y:S01]  /*1e50*/  UIADD3 UR6, UR12, 0x82, URZ ;  /* 0x000000820c067890 */ /* 0x000fe2000fffe03f */
[----:B------:R-:W-:Y:S01]  /*1e60*/  UMOV UR7, 0x80000020 ;  /* 0x8000002000077882 */ /* 0x000fe20000000000 */
[----:B------:R-:W-:Y:S02]  /*1e70*/  WARPGROUP.DEPBAR.LE gsb0, 0x0 ;  /* 0x00008000000079c5 */ /* 0x000fe40000010000 */
[----:B------:R-:W-:-:S06]  /*1e80*/  WARPGROUP.ARRIVE ;  /* 0x00000000000079c5 */ /* 0x000fcc0000000000 */
[----:B------:R-:W-:Y:S01]  /*1e90*/  QGMMA.64x32x32.F32.E4M3.E4M3 R88, gdesc[UR4], R88, gsb0 ;  /* 0x00600000045879f3 */ /* 0x000fe20008000858 */
[----:B------:R-:W-:Y:S01]  /*1ea0*/  UIADD3 UR6, -UR50, 0xa1, UR10 ;  /* 0x000000a132067890 */ /* 0x000fe2000fffe10a */
[----:B------:R-:W-:Y:S01]  /*1eb0*/  UMOV UR7, 0x80000020 ;  /* 0x8000002000077882 */ /* 0x000fe20000000000 */
[----:B------:R-:W-:-:S04]  /*1ec0*/  UIADD3 UR10, UR10, 0xa0, URZ ;  /* 0x000000a00a0a7890 */ /* 0x000fc8000fffe03f */
[----:B------:R-:W-:Y:S01]  /*1ed0*/  IMAD.U32 R7, RZ, RZ, UR6 ;  /* 0x00000006ff077e24 */ /* 0x000fe2000f8e00ff */
[----:B------:R-:W-:Y:S01]  /*1ee0*/  UIADD3 UR6, UR12, 0x102, URZ ;  /* 0x000001020c067890 */ /* 0x000fe2000fffe03f */
[----:B------:R-:W-:Y:S02]  /*1ef0*/  IMAD.U32 R11, RZ, RZ, UR10 ;  /* 0x0000000aff0b7e24 */ /* 0x000fe4000f8e00ff */
[C---:B------:R-:W-:Y:S02]  /*1f00*/  IMAD R2, R18.reuse, -0x2, R7 ;  /* 0xfffffffe12027824 */ /* 0x040fe400078e0207 */
[----:B------:R-:W-:-:S03]  /*1f10*/  IMAD R11, R18, -0x2, R11 ;  /* 0xfffffffe120b7824 */ /* 0x000fc600078e020b */
[----:B------:R-:W-:Y:S02]  /*1f20*/  IADD3 R0, R2, 0x8, R13 ;  /* 0x0000000802007810 */ /* 0x000fe40007ffe00d */
[----:B------:R-:W-:Y:S02]  /*1f30*/  VIADDMNMX R2, R13, R2, R11, PT ;  /* 0x000000020d027246 */ /* 0x000fe4000380010b */
[----:B------:R-:W-:-:S04]  /*1f40*/  VIMNMX R0, R11, R0, PT ;  /* 0x000000000b007248 */ /* 0x000fc80003fe0100 */
[C---:B------:R-:W-:Y:S02]  /*1f50*/  ISETP.GT.AND P2, PT, R0.reuse, RZ, PT ;  /* 0x000000ff0000720c */ /* 0x040fe40003f44270 */
[C---:B------:R-:W-:Y:S02]  /*1f60*/  ISETP.GT.AND P3, PT, R0.reuse, 0x1, PT ;  /* 0x000000010000780c */ /* 0x040fe40003f64270 */
[----:B------:R-:W-:Y:S02]  /*1f70*/  ISETP.GT.AND P4, PT, R0, 0x8, PT ;  /* 0x000000080000780c */ /* 0x000fe40003f84270 */
[----:B------:R-:W-:Y:S02]  /*1f80*/  FSEL R7, R106, -INF , P2 ;  /* 0xff8000006a077808 */ /* 0x000fe40001000000 */
[----:B------:R-:W-:Y:S02]  /*1f90*/  FSEL R107, R107, -INF , P3 ;  /* 0xff8000006b6b7808 */ /* 0x000fe40001800000 */
[----:B------:R-:W-:-:S02]  /*1fa0*/  ISETP.GT.AND P2, PT, R0, 0x9, PT ;  /* 0x000000090000780c */ /* 0x000fc40003f44270 */
[----:B------:R-:W-:Y:S02]  /*1fb0*/  FSEL R9, R110, -INF , P4 ;  /* 0xff8000006e097808 */ /* 0x000fe40002000000 */
[----:B------:R-:W-:Y:S02]  /*1fc0*/  FMNMX.FTZ R4, R7, R107, !PT ;  /* 0x0000006b07047209 */ /* 0x000fe40007810000 */
[C---:B------:R-:W-:Y:S02]  /*1fd0*/  ISETP.GT.AND P3, PT, R0.reuse, 0x10, PT ;  /* 0x000000100000780c */ /* 0x040fe40003f64270 */
[----:B------:R-:W-:Y:S02]  /*1fe0*/  FSEL R111, R111, -INF , P2 ;  /* 0xff8000006f6f7808 */ /* 0x000fe40001000000 */
[----:B------:R-:W-:Y:S02]  /*1ff0*/  FMNMX.FTZ R4, R9, R4, !PT ;  /* 0x0000000409047209 */ /* 0x000fe40007810000 */
[----:B------:R-:W-:-:S02]  /*2000*/  ISETP.GT.AND P2, PT, R0, 0x11, PT ;  /* 0x000000110000780c */ /* 0x000fc40003f44270 */
[----:B------:R-:W-:Y:S02]  /*2010*/  FSEL R47, R114, -INF , P3 ;  /* 0xff800000722f7808 */ /* 0x000fe40001800000 */
[----:B------:R-:W-:Y:S02]  /*2020*/  FMNMX.FTZ R4, R111, R4, !PT ;  /* 0x000000046f047209 */ /* 0x000fe40007810000 */
[C---:B------:R-:W-:Y:S02]  /*2030*/  ISETP.GT.AND P3, PT, R0.reuse, 0x18, PT ;  /* 0x000000180000780c */ /* 0x040fe40003f64270 */
[----:B------:R-:W-:Y:S02]  /*2040*/  FSEL R115, R115, -INF , P2 ;  /* 0xff80000073737808 */ /* 0x000fe40001000000 */
[----:B------:R-:W-:Y:S02]  /*2050*/  FMNMX.FTZ R4, R47, R4, !PT ;  /* 0x000000042f047209 */ /* 0x000fe40007810000 */
[----:B------:R-:W-:Y:S01]  /*2060*/  ISETP.GT.AND P2, PT, R0, 0x19, PT ;  /* 0x000000190000780c */ /* 0x000fe20003f44270 */
[----:B------:R-:W-:-:S02]  /*2070*/  WARPGROUP.DEPBAR.LE gsb0, 0x0 ;  /* 0x00008000000079c5 */ /* 0x000fc40000010000 */
[----:B------:R-:W-:Y:S01]  /*2080*/  WARPGROUP.ARRIVE ;  /* 0x00000000000079c5 */ /* 0x000fe20000000000 */
[----:B------:R-:W-:Y:S02]  /*2090*/  FSEL R45, R118, -INF , P3 ;  /* 0xff800000762d7808 */ /* 0x000fe40001800000 */
[----:B------:R-:W-:Y:S02]  /*20a0*/  FMNMX.FTZ R4, R115, R4, !PT ;  /* 0x0000000473047209 */ /* 0x000fe40007810000 */
        /* <DEDUP_REMOVED lines=31> */
[----:B------:R-:W-:Y:S02]  /*22a0*/  FMNMX.FTZ R49, R103, R4, !PT ;  /* 0x0000000467317209 */ /* 0x000fe40007810000 */
[----:B------:R-:W-:Y:S01]  /*22b0*/  ISETP.GT.AND P4, PT, R2, 0x8, PT ;  /* 0x000000080200780c */ /* 0x000fe20003f84270 */
[----:B------:R-:W-:Y:S02]  /*22c0*/  WARPGROUP.DEPBAR.LE gsb0, 0x0 ;  /* 0x00008000000079c5 */ /* 0x000fe40000010000 */
[----:B------:R-:W-:Y:S01]  /*22d0*/  WARPGROUP.ARRIVE ;  /* 0x00000000000079c5 */ /* 0x000fe20000000000 */
[----:B------:R-:W-:Y:S02]  /*22e0*/  FSEL R74, R74, -INF , P3 ;  /* 0xff8000004a4a7808 */ /* 0x000fe40001800000 */
[----:B------:R-:W-:-:S02]  /*22f0*/  ISETP.GT.AND P3, PT, R0, 0x48, PT ;  /* 0x000000480000780c */ /* 0x000fc40003f64270 */
[----:B------:R-:W-:Y:S01]  /*2300*/  FSEL R75, R75, -INF , P2 ;  /* 0xff8000004b4b7808 */ /* 0x000fe20001000000 */
[----:B------:R-:W-:Y:S01]  /*2310*/  QGMMA.64x32x32.F32.E4M3.E4M3 R56, gdesc[UR4], R56, gsb0 ;  /* 0x00600000043879f3 */ /* 0x000fe20008000838 */
[----:B------:R-:W-:Y:S01]  /*2320*/  UIADD3 UR6, UR12, 0x202, URZ ;  /* 0x000002020c067890 */ /* 0x000fe2000fffe03f */
[----:B------:R-:W-:Y:S01]  /*2330*/  FMNMX.FTZ R4, R74, R49, !PT ;  /* 0x000000314a047209 */ /* 0x000fe20007810000 */
[----:B------:R-:W-:Y:S01]  /*2340*/  UMOV UR7, 0x80000020 ;  /* 0x8000002000077882 */ /* 0x000fe20000000000 */
        /* <DEDUP_REMOVED lines=19> */
[----:B------:R-:W-:Y:S02]  /*2480*/  FMNMX.FTZ R49, R87, R4, !PT ;  /* 0x0000000457317209 */ /* 0x000fe40007810000 */
[----:B------:R-:W-:Y:S01]  /*2490*/  FSEL R108, R108, -INF , P4 ;  /* 0xff8000006c6c7808 */ /* 0x000fe20002000000 */
[----:B------:R-:W-:Y:S02]  /*24a0*/  WARPGROUP.DEPBAR.LE gsb0, 0x0 ;  /* 0x00008000000079c5 */ /* 0x000fe40000010000 */
[----:B------:R-:W-:Y:S01]  /*24b0*/  WARPGROUP.ARRIVE ;  /* 0x00000000000079c5 */ /* 0x000fe20000000000 */
[----:B------:R-:W-:-:S02]  /*24c0*/  FSEL R58, R58, -INF , P3 ;  /* 0xff8000003a3a7808 */ /* 0x000fc40001800000 */
[----:B------:R-:W-:Y:S02]  /*24d0*/  ISETP.GT.AND P3, PT, R0, 0x68, PT ;  /* 0x000000680000780c */ /* 0x000fe40003f64270 */
[----:B------:R-:W-:Y:S01]  /*24e0*/  FSEL R59, R59, -INF , P2 ;  /* 0xff8000003b3b7808 */ /* 0x000fe20001000000 */
[----:B------:R-:W-:Y:S01]  /*24f0*/  QGMMA.64x32x32.F32.E4M3.E4M3 R24, gdesc[UR4], R24, gsb0 ;  /* 0x00600000041879f3 */ /* 0x000fe20008000818 */
[----:B------:R-:W-:Y:S01]  /*2500*/  FMNMX.FTZ R4, R58, R49, !PT ;  /* 0x000000313a047209 */ /* 0x000fe20007810000 */
[----:B------:R-:W-:Y:S01]  /*2510*/  UIADD3 UR6, UR49, -UR50, URZ ;  /* 0x8000003231067290 */ /* 0x000fe2000fffe03f */
[----:B------:R-:W-:Y:S02]  /*2520*/  ISETP.GT.AND P2, PT, R0, 0x69, PT ;  /* 0x000000690000780c */ /* 0x000fe40003f44270 */
[----:B------:R-:W-:Y:S01]  /*2530*/  FSEL R62, R62, -INF , P3 ;  /* 0xff8000003e3e7808 */ /* 0x000fe20001800000 */
[----:B------:R-:W-:Y:S01]  /*2540*/  UIMAD UR6, UR51, 0xc0, UR6 ;  /* 0x000000c0330678a4 */ /* 0x000fe2000f8e0206 */
[----:B------:R-:W-:-:S02]  /*2550*/  FMNMX.FTZ R49, R59, R4, !PT ;  /* 0x000000043b317209 */ /* 0x000fc40007810000 */
[----:B------:R-:W-:Y:S01]  /*2560*/  ISETP.GT.AND P3, PT, R0, 0x70, PT ;  /* 0x000000700000780c */ /* 0x000fe20003f64270 */
[----:B------:R-:W-:Y:S01]  /*2570*/  UIMAD.WIDE UR6, UR6, 0x66666667, URZ ;  /* 0x66666667060678a5 */ /* 0x000fe2000f8e023f */
[----:B------:R-:W-:Y:S02]  /*2580*/  FSEL R63, R63, -INF , P2 ;  /* 0xff8000003f3f7808 */ /* 0x000fe40001000000 */
[----:B------:R-:W-:Y:S01]  /*2590*/  FMNMX.FTZ R4, R62, R49, !PT ;  /* 0x000000313e047209 */ /* 0x000fe20007810000 */
[----:B------:R-:W-:Y:S01]  /*25a0*/  USHF.R.U32.HI UR6, URZ, 0x1f, UR7 ;  /* 0x0000001f3f067899 */ /* 0x000fe20008011607 */
[----:B------:R-:W-:Y:S02]  /*25b0*/  ISETP.GT.AND P2, PT, R0, 0x71, PT ;  /* 0x000000710000780c */ /* 0x000fe40003f44270 */
[----:B------:R-:W-:Y:S01]  /*25c0*/  FSEL R66, R66, -INF , P3 ;  /* 0xff80000042427808 */ /* 0x000fe20001800000 */
[----:B------:R-:W-:Y:S01]  /*25d0*/  ULEA.HI.SX32 UR6, UR7, UR6, 0x1a ;  /* 0x0000000607067291 */ /* 0x000fe2000f8fd23f */
[----:B------:R-:W-:-:S02]  /*25e0*/  FMNMX.FTZ R49, R63, R4, !PT ;  /* 0x000000043f317209 */ /* 0x000fc40007810000 */
[----:B------:R-:W-:Y:S01]  /*25f0*/  ISETP.GT.AND P3, PT, R0, 0x78, PT ;  /* 0x000000780000780c */ /* 0x000fe20003f64270 */
[----:B------:R-:W-:Y:S01]  /*2600*/  UISETP.LT.AND UP0, UPT, URZ, UR6, UPT ;  /* 0x000000063f00728c */ /* 0x000fe2000bf01270 */
[----:B------:R-:W-:Y:S02]  /*2610*/  FSEL R67, R67, -INF , P2 ;  /* 0xff80000043437808 */ /* 0x000fe40001000000 */
[----:B------:R-:W-:Y:S01]  /*2620*/  FMNMX.FTZ R4, R66, R49, !PT ;  /* 0x0000003142047209 */ /* 0x000fe20007810000 */
[----:B------:R-:W-:Y:S01]  /*2630*/  USEL UR21, URZ, UR6, !UP0 ;  /* 0x000000063f157287 */ /* 0x000fe2000c000000 */
[----:B------:R-:W-:Y:S02]  /*2640*/  ISETP.GT.AND P2, PT, R0, 0x79, PT ;  /* 0x000000790000780c */ /* 0x000fe40003f44270 */
[----:B------:R-:W-:Y:S01]  /*2650*/  FSEL R70, R70, -INF , P3 ;  /* 0xff80000046467808 */ /* 0x000fe20001800000 */
[----:B------:R-:W-:Y:S01]  /*2660*/  UISETP.GE.AND UP0, UPT, UR22, UR21, UPT ;  /* 0x000000151600728c */ /* 0x000fe2000bf06270 */
[----:B------:R-:W-:-:S02]  /*2670*/  FMNMX.FTZ R49, R67, R4, !PT ;  /* 0x0000000443317209 */ /* 0x000fc40007810000 */
[----:B------:R-:W-:Y:S02]  /*2680*/  ISETP.GT.AND P3, PT, R0, 0x80, PT ;  /* 0x000000800000780c */ /* 0x000fe40003f64270 */
[----:B------:R-:W-:Y:S02]  /*2690*/  FSEL R71, R71, -INF , P2 ;  /* 0xff80000047477808 */ /* 0x000fe40001000000 */
[----:B------:R-:W-:Y:S02]  /*26a0*/  FMNMX.FTZ R4, R70, R49, !PT ;  /* 0x0000003146047209 */ /* 0x000fe40007810000 */
[----:B------:R-:W-:Y:S02]  /*26b0*/  ISETP.GT.AND P2, PT, R0, 0x81, PT ;  /* 0x000000810000780c */ /* 0x000fe40003f44270 */
[----:B------:R-:W-:Y:S01]  /*26c0*/  FMNMX.FTZ R49, R71, R4, !PT ;  /* 0x0000000447317209 */ /* 0x000fe20007810000 */
[----:B------:R-:W-:Y:S02]  /*26d0*/  WARPGROUP.DEPBAR.LE gsb0, 0x0 ;  /* 0x00008000000079c5 */ /* 0x000fe40000010000 */
[----:B------:R-:W-:-:S02]  /*26e0*/  FSEL R26, R26, -INF , P3 ;  /* 0xff8000001a1a7808 */ /* 0x000fc40001800000 */
        /* <DEDUP_REMOVED lines=18> */
[----:B------:R-:W-:Y:S02]  /*2810*/  FSEL R39, R39, -INF , P2 ;  /* 0xff80000027277808 */ /* 0x000fe40001000000 */
[----:B------:R-:W-:Y:S02]  /*2820*/  FMNMX.FTZ R0, R38, R49, !PT ;  /* 0x0000003126007209 */ /* 0x000fe40007810000 */
[C---:B------:R-:W-:Y:S02]  /*2830*/  ISETP.GT.AND P3, PT, R2.reuse, 0x1, PT ;  /* 0x000000010200780c */ /* 0x040fe40003f64270 */
[----:B------:R-:W-:Y:S02]  /*2840*/  FMNMX.FTZ R8, R39, R0, !PT ;  /* 0x0000000027087209 */ /* 0x000fe40007810000 */
[----:B------:R-:W-:Y:S02]  /*2850*/  FSEL R105, R105, -INF , P3 ;  /* 0xff80000069697808 */ /* 0x000fe40001800000 */
[----:B------:R-:W-:Y:S01]  /*2860*/  ISETP.GT.AND P3, PT, R2, 0x10, PT ;  /* 0x000000100200780c */ /* 0x000fe20003f64270 */
[----:B------:R-:W0:Y:S03]  /*2870*/  SHFL.BFLY PT, R49, R8, 0x2, 0x1f ;  /* 0x0c401f0008317f89 */ /* 0x000e2600000e0000 */
[----:B------:R-:W-:-:S02]  /*2880*/  FSEL R112, R112, -INF , P3 ;  /* 0xff80000070707808 */ /* 0x000fc40001800000 */
[----:B------:R-:W-:-:S04]  /*2890*/  ISETP.GT.AND P3, PT, R2, 0x18, PT ;  /* 0x000000180200780c */ /* 0x000fc80003f64270 */
[----:B------:R-:W-:Y:S02]  /*28a0*/  FSEL R116, R116, -INF , P3 ;  /* 0xff80000074747808 */ /* 0x000fe40001800000 */
[----:B------:R-:W-:-:S04]  /*28b0*/  ISETP.GT.AND P3, PT, R2, 0x21, PT ;  /* 0x000000210200780c */ /* 0x000fc80003f64270 */
[----:B------:R-:W-:Y:S02]  /*28c0*/  FSEL R89, R89, -INF , P3 ;  /* 0xff80000059597808 */ /* 0x000fe40001800000 */
[----:B------:R-:W-:-:S04]  /*28d0*/  ISETP.GT.AND P3, PT, R2, 0x29, PT ;  /* 0x000000290200780c */ /* 0x000fc80003f64270 */
[----:B------:R-:W-:Y:S02]  /*28e0*/  FSEL R93, R93, -INF , P3 ;  /* 0xff8000005d5d7808 */ /* 0x000fe40001800000 */
[----:B------:R-:W-:Y:S02]  /*28f0*/  ISETP.GT.AND P3, PT, R2, 0x31, PT ;  /* 0x000000310200780c */ /* 0x000fe40003f64270 */
[----:B0-----:R-:W-:Y:S02]  /*2900*/  FMNMX.FTZ R49, R8, R49, !PT ;  /* 0x0000003108317209 */ /* 0x001fe40007810000 */
        /* <DEDUP_REMOVED lines=13> */
[C---:B------:R-:W-:Y:S01]  /*29e0*/  FSETP.NEU.FTZ.AND P2, PT, R0.reuse, -INF , PT ;  /* 0xff8000000000780b */ /* 0x040fe20003f5d000 */
[----:B------:R-:W-:-:S01]  /*29f0*/  FFMA.FTZ R4, R0, R51, -8 ;  /* 0xc100000000047423 */ /* 0x000fc20000010033 */
[----:B------:R-:W-:-:S04]  /*2a00*/  ISETP.GT.AND P3, PT, R2, 0x61, PT ;  /* 0x000000610200780c */ /* 0x000fc80003f64270 */
[----:B------:R-:W-:Y:S02]  /*2a10*/  FSEL R4, R4, RZ, P2 ;  /* 0x000000ff04047208 */ /* 0x000fe40001000000 */
[----:B------:R-:W-:Y:S02]  /*2a20*/  ISETP.GT.AND P2, PT, R2, RZ, PT ;  /* 0x000000ff0200720c */ /* 0x000fe40003f44270 */
[----:B------:R-:W-:Y:S01]  /*2a30*/  FSEL R57, R57, -INF , P3 ;  /* 0xff80000039397808 */ /* 0x000fe20001800000 */
[----:B------:R-:W-:-:S01]  /*2a40*/  FFMA.FTZ R12, R45, UR43, -R4 ;  /* 0x0000002b2d0c7c23 */ /* 0x000fc20008010804 */
[----:B------:R-:W-:Y:S01]  /*2a50*/  FSEL R104, R104, -INF , P2 ;  /* 0xff80000068687808 */ /* 0x000fe20001000000 */
[----:B------:R-:W-:-:S01]  /*2a60*/  FFMA.FTZ R10, R47, UR43, -R4 ;  /* 0x0000002b2f0a7c23 */ /* 0x000fc20008010804 */
[----:B------:R-:W-:Y:S01]  /*2a70*/  ISETP.GT.AND P2, PT, R2, 0x9, PT ;  /* 0x000000090200780c */ /* 0x000fe20003f44270 */
[----:B------:R-:W-:-:S01]  /*2a80*/  FFMA.FTZ R75, R75, UR43, -R4 ;  /* 0x0000002b4b4b7c23 */ /* 0x000fc20008010804 */
[----:B------:R-:W-:Y:S01]  /*2a90*/  FMNMX.FTZ R13, R104, R105, !PT ;  /* 0x00000069680d7209 */ /* 0x000fe20007810000 */
[----:B------:R-:W-:-:S01]  /*2aa0*/  FFMA.FTZ R79, R79, UR43, -R4 ;  /* 0x0000002b4f4f7c23 */ /* 0x000fc20008010804 */
[----:B------:R-:W-:Y:S01]  /*2ab0*/  FSEL R109, R109, -INF , P2 ;  /* 0xff8000006d6d7808 */ /* 0x000fe20001000000 */
[----:B------:R-:W-:-:S01]  /*2ac0*/  FFMA.FTZ R6, R7, UR43, -R4 ;  /* 0x0000002b07067c23 */ /* 0x000fc20008010804 */
[----:B------:R-:W-:Y:S01]  /*2ad0*/  FMNMX.FTZ R14, R108, R13, !PT ;  /* 0x0000000d6c0e7209 */ /* 0x000fe20007810000 */
        /* <DEDUP_REMOVED lines=44> */
[----:B------:R-:W-:Y:S01]  /*2da0*/  MUFU.EX2 R6, R6 ;  /* 0x0000000600067308 */ /* 0x000fe20000000800 */
[----:B------:R-:W-:-:S02]  /*2db0*/  FMNMX.FTZ R41, R97, R42, !PT ;  /* 0x0000002a61297209 */ /* 0x000fc40007810000 */
[----:B------:R-:W-:Y:S02]  /*2dc0*/  ISETP.GT.AND P2, PT, R2, 0x40, PT ;  /* 0x000000400200780c */ /* 0x000fe40003f44270 */
[----:B------:R-:W-:Y:S02]  /*2dd0*/  FMNMX.FTZ R42, R100, R41, !PT ;  /* 0x00000029642a7209 */ /* 0x000fe40007810000 */
[----:B------:R-:W-:Y:S01]  /*2de0*/  FSEL R72, R72, -INF , P2 ;  /* 0xff80000048487808 */ /* 0x000fe20001000000 */
[----:B------:R-:W-:Y:S01]  /*2df0*/  MUFU.EX2 R7, R7 ;  /* 0x0000000700077308 */ /* 0x000fe20000000800 */
[----:B------:R-:W-:Y:S01]  /*2e00*/  FMNMX.FTZ R45, R101, R42, !PT ;  /* 0x0000002a652d7209 */ /* 0x000fe20007810000 */
[----:B------:R-:W-:Y:S01]  /*2e10*/  FFMA.FTZ R42, R43, UR43, -R4 ;  /* 0x0000002b2b2a7c23 */ /* 0x000fe20008010804 */
[----:B------:R-:W-:Y:S02]  /*2e20*/  ISETP.GT.AND P2, PT, R2, 0x48, PT ;  /* 0x000000480200780c */ /* 0x000fe40003f44270 */
[----:B------:R-:W-:-:S02]  /*2e30*/  FMNMX.FTZ R44, R72, R45, !PT ;  /* 0x0000002d482c7209 */ /* 0x000fc40007810000 */
[----:B------:R-:W-:Y:S01]  /*2e40*/  FSEL R76, R76, -INF , P2 ;  /* 0xff8000004c4c7808 */ /* 0x000fe20001000000 */
[----:B------:R-:W-:Y:S01]  /*2e50*/  MUFU.EX2 R8, R8 ;  /* 0x0000000800087308 */ /* 0x000fe20000000800 */
[----:B------:R-:W-:Y:S02]  /*2e60*/  FMNMX.FTZ R43, R73, R44, !PT ;  /* 0x0000002c492b7209 */ /* 0x000fe40007810000 */
[----:B------:R-:W-:Y:S02]  /*2e70*/  ISETP.GT.AND P2, PT, R2, 0x50, PT ;  /* 0x000000500200780c */ /* 0x000fe40003f44270 */
[----:B------:R-:W-:Y:S02]  /*2e80*/  FMNMX.FTZ R44, R76, R43, !PT ;  /* 0x0000002b4c2c7209 */ /* 0x000fe40007810000 */
[----:B------:R-:W-:Y:S01]  /*2e90*/  FSEL R80, R80, -INF , P2 ;  /* 0xff80000050507808 */ /* 0x000fe20001000000 */
[----:B------:R-:W0:Y:S01]  /*2ea0*/  MUFU.EX2 R9, R9 ;  /* 0x0000000900097308 */ /* 0x000e220000000800 */
[----:B------:R-:W-:Y:S01]  /*2eb0*/  FMNMX.FTZ R45, R77, R44, !PT ;  /* 0x0000002c4d2d7209 */ /* 0x000fe20007810000 */
[----:B------:R-:W-:Y:S01]  /*2ec0*/  FFMA.FTZ R44, R74, UR43, -R4 ;  /* 0x0000002b4a2c7c23 */ /* 0x000fe20008010804 */
[----:B------:R-:W-:-:S02]  /*2ed0*/  ISETP.GT.AND P2, PT, R2, 0x58, PT ;  /* 0x000000580200780c */ /* 0x000fc40003f44270 */
[----:B------:R-:W-:Y:S02]  /*2ee0*/  FMNMX.FTZ R46, R80, R45, !PT ;  /* 0x0000002d502e7209 */ /* 0x000fe40007810000 */
[----:B------:R-:W-:Y:S01]  /*2ef0*/  FSEL R84, R84, -INF , P2 ;  /* 0xff80000054547808 */ /* 0x000fe20001000000 */
[----:B------:R-:W-:Y:S01]  /*2f00*/  MUFU.EX2 R10, R10 ;  /* 0x0000000a000a7308 */ /* 0x000fe20000000800 */
[----:B------:R-:W-:Y:S02]  /*2f10*/  FMNMX.FTZ R45, R81, R46, !PT ;  /* 0x0000002e512d7209 */ /* 0x000fe40007810000 */
[----:B------:R-:W-:Y:S02]  /*2f20*/  ISETP.GT.AND P2, PT, R2, 0x60, PT ;  /* 0x000000600200780c */ /* 0x000fe40003f44270 */
[----:B------:R-:W-:Y:S02]  /*2f30*/  FMNMX.FTZ R46, R84, R45, !PT ;  /* 0x0000002d542e7209 */ /* 0x000fe40007810000 */
[----:B------:R-:W-:Y:S01]  /*2f40*/  FSEL R56, R56, -INF , P2 ;  /* 0xff80000038387808 */ /* 0x000fe20001000000 */
[----:B------:R-:W-:Y:S01]  /*2f50*/  MUFU.EX2 R45, R75 ;  /* 0x0000004b002d7308 */ /* 0x000fe20000000800 */
[----:B------:R-:W-:Y:S01]  /*2f60*/  FMNMX.FTZ R47, R85, R46, !PT ;  /* 0x0000002e552f7209 */ /* 0x000fe20007810000 */
[--C-:B------:R-:W-:Y:S01]  /*2f70*/  FFMA.FTZ R46, R78, UR43, -R4.reuse ;  /* 0x0000002b4e2e7c23 */ /* 0x100fe20008010804 */
[----:B------:R-:W-:Y:S01]  /*2f80*/  ISETP.GT.AND P2, PT, R2, 0x68, PT ;  /* 0x000000680200780c */ /* 0x000fe20003f44270 */
[----:B------:R-:W-:Y:S01]  /*2f90*/  FFMA.FTZ R78, R58, UR43, -R4 ;  /* 0x0000002b3a4e7c23 */ /* 0x000fe20008010804 */
[----:B------:R-:W-:-:S02]  /*2fa0*/  FMNMX.FTZ R48, R56, R47, !PT ;  /* 0x0000002f38307209 */ /* 0x000fc40007810000 */
        /* <DEDUP_REMOVED lines=9> */
[----:B------:R-:W-:Y:S02]  /*3040*/  FSEL R64, R64, -INF , P2 ;  /* 0xff80000040407808 */ /* 0x000fe40001000000 */
[----:B------:R-:W-:Y:S01]  /*3050*/  FMNMX.FTZ R49, R61, R48, !PT ;  /* 0x000000303d317209 */ /* 0x000fe20007810000 */
[----:B------:R1:W-:Y:S01]  /*3060*/  MUFU.EX2 R47, R79 ;  /* 0x0000004f002f7308 */ /* 0x0003e20000000800 */
[----:B------:R-:W-:Y:S01]  /*3070*/  ISETP.GT.AND P2, PT, R2, 0x78, PT ;  /* 0x000000780200780c */ /* 0x000fe20003f44270 */
[----:B------:R-:W-:Y:S01]  /*3080*/  FFMA.FTZ R48, R82, UR43, -R4 ;  /* 0x0000002b52307c23 */ /* 0x000fe20008010804 */
[----:B------:R-:W-:Y:S02]  /*3090*/  FSEL R65, R65, -INF , P3 ;  /* 0xff80000041417808 */ /* 0x000fe40001800000 */
[----:B------:R-:W-:-:S02]  /*30a0*/  FMNMX.FTZ R50, R64, R49, !PT ;  /* 0x0000003140327209 */ /* 0x000fc40007810000 */
[----:B------:R-:W-:Y:S01]  /*30b0*/  ISETP.GT.AND P3, PT, R2, 0x79, PT ;  /* 0x000000790200780c */ /* 0x000fe20003f64270 */
[----:B------:R-:W-:Y:S01]  /*30c0*/  MUFU.EX2 R15, R91 ;  /* 0x0000005b000f7308 */ /* 0x000fe20000000800 */
[----:B------:R-:W-:Y:S01]  /*30d0*/  FSEL R68, R68, -INF , P2 ;  /* 0xff80000044447808 */ /* 0x000fe20001000000 */
[--C-:B-1----:R-:W-:Y:S01]  /*30e0*/  FFMA.FTZ R79, R59, UR43, -R4.reuse ;  /* 0x0000002b3b4f7c23 */ /* 0x102fe20008010804 */
[----:B------:R-:W-:Y:S01]  /*30f0*/  FMNMX.FTZ R49, R65, R50, !PT ;  /* 0x0000003241317209 */ /* 0x000fe20007810000 */
[----:B------:R-:W-:Y:S01]  /*3100*/  FFMA.FTZ R59, R67, UR43, -R4 ;  /* 0x0000002b433b7c23 */ /* 0x000fe20008010804 */
[----:B------:R-:W-:Y:S02]  /*3110*/  FSEL R69, R69, -INF , P3 ;  /* 0xff80000045457808 */ /* 0x000fe40001800000 */
[----:B------:R-:W-:Y:S01]  /*3120*/  ISETP.GT.AND P2, PT, R2, 0x80, PT ;  /* 0x000000800200780c */ /* 0x000fe20003f44270 */
[----:B------:R-:W-:Y:S01]  /*3130*/  MUFU.EX2 R12, R12 ;  /* 0x0000000c000c7308 */ /* 0x000fe20000000800 */
[----:B------:R-:W-:-:S02]  /*3140*/  FMNMX.FTZ R52, R68, R49, !PT ;  /* 0x0000003144347209 */ /* 0x000fc40007810000 */
[----:B------:R-:W-:Y:S02]  /*3150*/  ISETP.GT.AND P3, PT, R2, 0x81, PT ;  /* 0x000000810200780c */ /* 0x000fe40003f64270 */
[----:B------:R-:W-:Y:S01]  /*3160*/  FSEL R50, R24, -INF , P2 ;  /* 0xff80000018327808 */ /* 0x000fe20001000000 */
[----:B------:R-:W-:Y:S01]  /*3170*/  FFMA.FTZ R24, R86, UR43, -R4 ;  /* 0x0000002b56187c23 */ /* 0x000fe20008010804 */
[----:B------:R-:W-:Y:S01]  /*3180*/  FMNMX.FTZ R53, R69, R52, !PT ;  /* 0x0000003445357209 */ /* 0x000fe20007810000 */
[----:B------:R-:W1:Y:S01]  /*3190*/  MUFU.EX2 R13, R119 ;  /* 0x00000077000d7308 */ /* 0x000e620000000800 */
[----:B------:R-:W-:Y:S02]  /*31a0*/  ISETP.GT.AND P2, PT, R2, 0x88, PT ;  /* 0x000000880200780c */ /* 0x000fe40003f44270 */
[----:B------:R-:W-:Y:S02]  /*31b0*/  FSEL R51, R25, -INF , P3 ;  /* 0xff80000019337808 */ /* 0x000fe40001800000 */
        /* <DEDUP_REMOVED lines=11> */
[--C-:B------:R-:W-:Y:S01]  /*3270*/  FFMA.FTZ R32, R62, UR43, -R4.reuse ;  /* 0x0000002b3e207c23 */ /* 0x100fe20008010804 */
[----:B------:R-:W-:Y:S01]  /*3280*/  FMNMX.FTZ R28, R29, R28, !PT ;  /* 0x0000001c1d1c7209 */ /* 0x000fe20007810000 */
[----:B------:R-:W-:Y:S01]  /*3290*/  FFMA.FTZ R62, R70, UR43, -R4 ;  /* 0x0000002b463e7c23 */ /* 0x000fe20008010804 */
[----:B------:R-:W-:Y:S01]  /*32a0*/  FSEL R54, R33, -INF , P3 ;  /* 0xff80000021367808 */ /* 0x000fe20001800000 */
[----:B------:R-:W-:Y:S01]  /*32b0*/  MUFU.EX2 R25, R87 ;  /* 0x0000005700197308 */ /* 0x000fe20000000800 */
[----:B------:R-:W-:Y:S02]  /*32c0*/  ISETP.GT.AND P2, PT, R2, 0x98, PT ;  /* 0x000000980200780c */ /* 0x000fe40003f44270 */
[----:B------:R-:W-:-:S02]  /*32d0*/  FMNMX.FTZ R33, R53, R28, !PT ;  /* 0x0000001c35217209 */ /* 0x000fc40007810000 */
[----:B------:R-:W-:Y:S02]  /*32e0*/  ISETP.GT.AND P3, PT, R2, 0x99, PT ;  /* 0x000000990200780c */ /* 0x000fe40003f64270 */
[----:B------:R-:W-:Y:S01]  /*32f0*/  FSEL R58, R36, -INF , P2 ;  /* 0xff800000243a7808 */ /* 0x000fe20001000000 */
[----:B------:R-:W-:-:S01]  /*3300*/  FFMA.FTZ R36, R66, UR43, -R4 ;  /* 0x0000002b42247c23 */ /* 0x000fc20008010804 */
[----:B------:R-:W-:Y:S01]  /*3310*/  FMNMX.FTZ R33, R54, R33, !PT ;  /* 0x0000002136217209 */ /* 0x000fe20007810000 */
[----:B------:R-:W-:Y:S01]  /*3320*/  MUFU.EX2 R28, R78 ;  /* 0x0000004e001c7308 */ /* 0x000fe20000000800 */
[----:B------:R-:W-:Y:S02]  /*3330*/  FSEL R74, R37, -INF , P3 ;  /* 0xff800000254a7808 */ /* 0x000fe40001800000 */
[----:B------:R-:W-:Y:S02]  /*3340*/  FMNMX.FTZ R37, R58, R33, !PT ;  /* 0x000000213a257209 */ /* 0x000fe40007810000 */
[----:B0-----:R-:W-:-:S02]  /*3350*/  F2FP.SATFINITE.E4M3.F32.PACK_AB_MERGE_C R153, R9, R8, RZ ;  /* 0x000000080999723e */ /* 0x001fc400048070ff */
[----:B------:R-:W-:Y:S01]  /*3360*/  FMNMX.FTZ R2, R74, R37, !PT ;  /* 0x000000254a027209 */ /* 0x000fe20007810000 */
[----:B------:R-:W-:-:S01]  /*3370*/  FFMA.FTZ R37, R63, UR43, -R4 ;  /* 0x0000002b3f257c23 */ /* 0x000fc20008010804 */
[----:B------:R-:W-:Y:S01]  /*3380*/  FFMA.FTZ R63, R71, UR43, -R4 ;  /* 0x0000002b473f7c23 */ /* 0x000fe20008010804 */
[----:B------:R-:W-:Y:S01]  /*3390*/  IMAD.U32 R71, RZ, RZ, UR43 ;  /* 0x0000002bff477e24 */ /* 0x000fe2000f8e00ff */
[----:B------:R-:W-:Y:S01]  /*33a0*/  MUFU.EX2 R33, R79 ;  /* 0x0000004f00217308 */ /* 0x000fe20000000800 */
[----:B------:R-:W0:Y:S01]  /*33b0*/  SHFL.BFLY PT, R75, R2, 0x2, 0x1f ;  /* 0x0c401f00024b7f89 */ /* 0x000e2200000e0000 */
[----:B-1----:R-:W-:Y:S02]  /*33c0*/  F2FP.SATFINITE.E4M3.F32.PACK_AB_MERGE_C R155, R13, R12, RZ ;  /* 0x0000000c0d9b723e */ /* 0x002fe400048070ff */
[----:B------:R-:W-:Y:S02]  /*33d0*/  F2FP.SATFINITE.E4M3.F32.PACK_AB_MERGE_C R153, R7, R6, R153 ;  /* 0x000000060799723e */ /* 0x000fe40004807099 */
[----:B------:R-:W-:-:S02]  /*33e0*/  F2FP.SATFINITE.E4M3.F32.PACK_AB_MERGE_C R155, R11, R10, R155 ;  /* 0x0000000a0b9b723e */ /* 0x000fc4000480709b */
[----:B------:R-:W-:Y:S08]  /*33f0*/  MUFU.EX2 R41, R99 ;  /* 0x0000006300297308 */ /* 0x000ff00000000800 */
[----:B------:R-:W1:Y:S08]  /*3400*/  MUFU.EX2 R20, R20 ;  /* 0x0000001400147308 */ /* 0x000e700000000800 */
[----:B------:R-:W-:Y:S01]  /*3410*/  MUFU.EX2 R40, R40 ;  /* 0x0000002800287308 */ /* 0x000fe20000000800 */
[----:B0-----:R-:W-:-:S05]  /*3420*/  FMNMX.FTZ R75, R2, R75, !PT ;  /* 0x0000004b024b7209 */ /* 0x001fca0007810000 */
[----:B------:R-:W0:Y:S02]  /*3430*/  SHFL.BFLY PT, R2, R75, 0x1, 0x1f ;  /* 0x0c201f004b027f89 */ /* 0x000e2400000e0000 */
[----:B------:R-:W-:Y:S01]  /*3440*/  MUFU.EX2 R42, R42 ;  /* 0x0000002a002a7308 */ /* 0x000fe20000000800 */
[----:B-1----:R-:W-:-:S04]  /*3450*/  F2FP.SATFINITE.E4M3.F32.PACK_AB_MERGE_C R149, R21, R20, RZ ;  /* 0x000000141595723e */ /* 0x002fc800048070ff */
[----:B------:R-:W-:-:S03]  /*3460*/  F2FP.SATFINITE.E4M3.F32.PACK_AB_MERGE_C R149, R15, R14, R149 ;  /* 0x0000000e0f95723e */ /* 0x000fc60004807095 */
[----:B------:R-:W1:Y:S08]  /*3470*/  MUFU.EX2 R43, R103 ;  /* 0x00000067002b7308 */ /* 0x000e700000000800 */
[----:B------:R-:W-:Y:S01]  /*3480*/  MUFU.EX2 R44, R44 ;  /* 0x0000002c002c7308 */ /* 0x000fe20000000800 */
[----:B0-----:R-:W-:-:S07]  /*3490*/  FMNMX.FTZ R2, R75, R2, !PT ;  /* 0x000000024b027209 */ /* 0x001fce0007810000 */
[----:B------:R-:W-:Y:S01]  /*34a0*/  MUFU.EX2 R46, R46 ;  /* 0x0000002e002e7308 */ /* 0x000fe20000000800 */
[----:B-1----:R-:W-:Y:S01]  /*34b0*/  F2FP.SATFINITE.E4M3.F32.PACK_AB_MERGE_C R151, R43, R42, RZ ;  /* 0x0000002a2b97723e */ /* 0x002fe200048070ff */
[C---:B------:R-:W-:Y:S01]  /*34c0*/  FFMA.FTZ R71, R2.reuse, R71, -8 ;  /* 0xc100000002477423 */ /* 0x040fe20000010047 */
[----:B------:R-:W-:Y:S02]  /*34d0*/  FSETP.NEU.FTZ.AND P2, PT, R2, -INF , PT ;  /* 0xff8000000200780b */ /* 0x000fe40003f5d000 */
[----:B------:R-:W-:Y:S02]  /*34e0*/  F2FP.SATFINITE.E4M3.F32.PACK_AB_MERGE_C R151, R41, R40, R151 ;  /* 0x000000282997723e */ /* 0x000fe40004807097 */
        /* <DEDUP_REMOVED lines=19> */
[----:B------:R-:W-:Y:S01]  /*3620*/  FADD.FTZ R96, R8, R97 ;  /* 0x0000006108607221 */ /* 0x000fe20000010000 */
        /* <DEDUP_REMOVED lines=8> */
[----:B------:R-:W-:-:S01]  /*36b0*/  FFMA.FTZ R89, R93, UR43, -R71 ;  /* 0x0000002b5d597c23 */ /* 0x000fc20008010847 */
[----:B------:R-:W-:-:S02]  /*36c0*/  @!P1 VIADD R56, R3, 0x13240 ;  /* 0x0001324003389836 */ /* 0x000fc40000000000 */
[----:B------:R-:W-:-:S01]  /*36d0*/  FFMA.FTZ R90, R100, UR43, -R71 ;  /* 0x0000002b645a7c23 */ /* 0x000fc20008010847 */
[--C-:B------:R-:W-:Y:S01]  /*36e0*/  FFMA.FTZ R93, R101, UR43, -R71.reuse ;  /* 0x0000002b655d7c23 */ /* 0x100fe20008010847 */
[----:B------:R-:W-:-:S01]  /*36f0*/  FFMA.FTZ R72, R72, UR43, -R71 ;  /* 0x0000002b48487c23 */ /* 0x000fc20008010847 */
[----:B------:R-:W2:Y:S01]  /*3700*/  MUFU.EX2 R79, R79 ;  /* 0x0000004f004f7308 */ /* 0x000ea20000000800 */
[----:B0-----:R-:W-:-:S01]  /*3710*/  FADD.FTZ R85, R4, R67 ;  /* 0x0000004304557221 */ /* 0x001fc20000010000 */
[----:B------:R-:W-:Y:S01]  /*3720*/  @!P1 PRMT R56, RZ, 0x654, R56 ;  /* 0x00000654ff389816 */ /* 0x000fe20000000038 */
[----:B------:R-:W-:-:S01]  /*3730*/  FFMA.FTZ R73, R73, UR43, -R71 ;  /* 0x0000002b49497c23 */ /* 0x000fc20008010847 */
[--C-:B------:R-:W-:Y:S01]  /*3740*/  FFMA.FTZ R64, R64, UR43, -R71.reuse ;  /* 0x0000002b40407c23 */ /* 0x100fe20008010847 */
[----:B------:R-:W-:Y:S01]  /*3750*/  F2FP.SATFINITE.E4M3.F32.PACK_AB_MERGE_C R145, R47, R46, RZ ;  /* 0x0000002e2f91723e */ /* 0x000fe200048070ff */
[----:B------:R0:W-:Y:S01]  /*3760*/  @!P1 SYNCS.ARRIVE.TRANS64.RED.A1T0 RZ, [R56+URZ], RZ ;  /* 0x000000ff38ff99a7 */ /* 0x0001e2000810043f */
        /* <DEDUP_REMOVED lines=15> */
[----:B------:R-:W-:Y:S01]  /*3860*/  F2FP.SATFINITE.E4M3.F32.PACK_AB_MERGE_C R70, R79, R70, RZ ;  /* 0x000000464f46723e */ /* 0x000fe200048070ff */
[----:B------:R-:W-:-:S01]  /*3870*/  FFMA.FTZ R53, R53, UR43, -R71 ;  /* 0x0000002b35357c23 */ /* 0x000fc20008010847 */
[----:B------:R-:W2:Y:S01]  /*3880*/  MUFU.EX2 R86, R86 ;  /* 0x0000005600567308 */ /* 0x000ea20000000800 */
[----:B---3--:R-:W-:-:S01]  /*3890*/  FADD.FTZ R94, R66, R97 ;  /* 0x00000061425e7221 */ /* 0x008fc20000010000 */
[----:B------:R-:W-:Y:S01]  /*38a0*/  F2FP.SATFINITE.E4M3.F32.PACK_AB_MERGE_C R152, R67, R4, R70 ;  /* 0x000000044398723e */ /* 0x000fe20004807046 */
[----:B------:R-:W-:-:S01]  /*38b0*/  FFMA.FTZ R54, R54, UR43, -R71 ;  /* 0x0000002b36367c23 */ /* 0x000fc20008010847 */
[----:B------:R-:W-:Y:S01]  /*38c0*/  FFMA.FTZ R58, R58, UR43, -R71 ;  /* 0x0000002b3a3a7c23 */ /* 0x000fe20008010847 */
[----:B------:R-:W-:-:S03]  /*38d0*/  F2FP.SATFINITE.E4M3.F32.PACK_AB_MERGE_C R145, R45, R44, R145 ;  /* 0x0000002c2d91723e */ /* 0x000fc60004807091 */
[----:B------:R-:W3:Y:S01]  /*38e0*/  MUFU.EX2 R91, R91 ;  /* 0x0000005b005b7308 */ /* 0x000ee20000000800 */
[----:B-1----:R-:W-:-:S01]  /*38f0*/  FADD.FTZ R97, R75, R94 ;  /* 0x0000005e4b617221 */ /* 0x002fc20000010000 */
[----:B------:R-:W-:-:S06]  /*3900*/  FADD.FTZ R94, R12, R99 ;  /* 0x000000630c5e7221 */ /* 0x000fcc0000010000 */
[----:B------:R-:W1:Y:S08]  /*3910*/  MUFU.EX2 R78, R78 ;  /* 0x0000004e004e7308 */ /* 0x000e700000000800 */
[----:B------:R-:W4:Y:S08]  /*3920*/  MUFU.EX2 R83, R83 ;  /* 0x0000005300537308 */ /* 0x000f300000000800 */
[----:B------:R-:W5:Y:S08]  /*3930*/  MUFU.EX2 R88, R88 ;  /* 0x0000005800587308 */ /* 0x000f700000000800 */
[----:B------:R2:W-:Y:S08]  /*3940*/  MUFU.EX2 R3, R84 ;  /* 0x0000005400037308 */ /* 0x0005f00000000800 */
[----:B------:R-:W5:Y:S01]  /*3950*/  MUFU.EX2 R89, R89 ;  /* 0x0000005900597308 */ /* 0x000f620000000800 */
[----:B--2---:R-:W-:-:S01]  /*3960*/  FADD.FTZ R84, R86, R97 ;  /* 0x0000006156547221 */ /* 0x004fc20000010000 */
[----:B------:R-:W-:Y:S01]  /*3970*/  FADD.FTZ R97, R13, R94 ;  /* 0x0000005e0d617221 */ /* 0x000fe20000010000 */
[----:B---3--:R-:W-:-:S02]  /*3980*/  F2FP.SATFINITE.E4M3.F32.PACK_AB_MERGE_C R86, R91, R86, RZ ;  /* 0x000000565b56723e */ /* 0x008fc400048070ff */
[----:B------:R-:W-:Y:S01]  /*3990*/  FADD.FTZ R61, R91, R84 ;  /* 0x000000545b3d7221 */ /* 0x000fe20000010000 */
[----:B------:R-:W-:-:S01]  /*39a0*/  FADD.FTZ R94, R14, R97 ;  /* 0x000000610e5e7221 */ /* 0x000fc20000010000 */
[----:B------:R-:W-:Y:S01]  /*39b0*/  F2FP.SATFINITE.E4M3.F32.PACK_AB_MERGE_C R154, R75, R66, R86 ;  /* 0x000000424b9a723e */ /* 0x000fe20004807056 */
[----:B------:R-:W2:Y:S01]  /*39c0*/  MUFU.EX2 R82, R82 ;  /* 0x0000005200527308 */ /* 0x000ea20000000800 */
[----:B-1----:R-:W-:-:S01]  /*39d0*/  FADD.FTZ R84, R78, R61 ;  /* 0x0000003d4e547221 */ /* 0x002fc20000010000 */
[----:B------:R-:W-:Y:S01]  /*39e0*/  FADD.FTZ R97, R15, R94 ;  /* 0x0000005e0f617221 */ /* 0x000fe20000010000 */
[----:B------:R-:W-:-:S03]  /*39f0*/  FFMA.FTZ R61, R50, UR43, -R71 ;  /* 0x0000002b323d7c23 */ /* 0x000fc60008010847 */
[----:B------:R-:W-:Y:S02]  /*3a00*/  FADD.FTZ R50, R20, R97 ;  /* 0x0000006114327221 */ /* 0x000fe40000010000 */
[----:B------:R-:W1:Y:S08]  /*3a10*/  MUFU.EX2 R87, R87 ;  /* 0x0000005700577308 */ /* 0x000e700000000800 */
[----:B0-----:R4:W-:Y:S08]  /*3a20*/  MUFU.EX2 R56, R85 ;  /* 0x0000005500387308 */ /* 0x0019f00000000800 */
[----:B------:R-:W0:Y:S01]  /*3a30*/  MUFU.EX2 R90, R90 ;  /* 0x0000005a005a7308 */ /* 0x000e220000000800 */
[----:B----4-:R-:W-:-:S01]  /*3a40*/  FADD.FTZ R85, R83, R84 ;  /* 0x0000005453557221 */ /* 0x010fc20000010000 */
[--C-:B------:R-:W-:Y:S01]  /*3a50*/  FFMA.FTZ R84, R29, UR43, -R71.reuse ;  /* 0x0000002b1d547c23 */ /* 0x100fe20008010847 */
[----:B------:R-:W-:-:S02]  /*3a60*/  FFMA.FTZ R71, R74, UR43, -R71 ;  /* 0x0000002b4a477c23 */ /* 0x000fc40008010847 */
[----:B-----5:R-:W-:Y:S01]  /*3a70*/  FADD.FTZ R94, R88, R85 ;  /* 0x00000055585e7221 */ /* 0x020fe20000010000 */
[----:B------:R-:W-:-:S01]  /*3a80*/  FADD.FTZ R85, R21, R50 ;  /* 0x0000003215557221 */ /* 0x000fc20000010000 */
[C---:B------:R-:W-:Y:S01]  /*3a90*/  F2FP.SATFINITE.E4M3.F32.PACK_AB_MERGE_C R88, R89.reuse, R88, RZ ;  /* 0x000000585958723e */ /* 0x040fe200048070ff */
[----:B------:R-:W3:Y:S01]  /*3aa0*/  MUFU.EX2 R93, R93 ;  /* 0x0000005d005d7308 */ /* 0x000ee20000000800 */
[----:B------:R-:W-:-:S01]  /*3ab0*/  FADD.FTZ R29, R89, R94 ;  /* 0x0000005e591d7221 */ /* 0x000fc20000010000 */
[----:B------:R-:W-:Y:S01]  /*3ac0*/  FADD.FTZ R96, R40, R85 ;  /* 0x0000005528607221 */ /* 0x000fe20000010000 */
[----:B------:R-:W-:Y:S01]  /*3ad0*/  F2FP.SATFINITE.E4M3.F32.PACK_AB_MERGE_C R148, R83, R78, R88 ;  /* 0x0000004e5394723e */ /* 0x000fe20004807058 */
[----:B------:R-:W-:Y:S02]  /*3ae0*/  IMAD.MOV.U32 R40, RZ, RZ, R55 ;  /* 0x000000ffff287224 */ /* 0x000fe400078e0037 */
[----:B--2---:R-:W-:-:S01]  /*3af0*/  FADD.FTZ R94, R82, R29 ;  /* 0x0000001d525e7221 */ /* 0x004fc20000010000 */
[----:B------:R-:W-:Y:S01]  /*3b00*/  FADD.FTZ R97, R41, R96 ;  /* 0x0000006029617221 */ /* 0x000fe20000010000 */
[----:B------:R-:W-:Y:S01]  /*3b10*/  IMAD.MOV.U32 R41, RZ, RZ, R55 ;  /* 0x000000ffff297224 */ /* 0x000fe200078e0037 */
[----:B------:R-:W2:Y:S01]  /*3b20*/  MUFU.EX2 R72, R72 ;  /* 0x0000004800487308 */ /* 0x000ea20000000800 */
[----:B-1----:R-:W-:-:S01]  /*3b30*/  FADD.FTZ R85, R87, R94 ;  /* 0x0000005e57557221 */ /* 0x002fc20000010000 */
[----:B------:R-:W-:Y:S01]  /*3b40*/  FADD.FTZ R94, R42, R97 ;  /* 0x000000612a5e7221 */ /* 0x000fe20000010000 */
[----:B------:R-:W-:-:S05]  /*3b50*/  IMAD.MOV.U32 R42, RZ, RZ, R55 ;  /* 0x000000ffff2a7224 */ /* 0x000fca00078e0037 */
[----:B------:R-:W1:Y:S08]  /*3b60*/  MUFU.EX2 R73, R73 ;  /* 0x0000004900497308 */ /* 0x000e700000000800 */
[----:B------:R-:W4:Y:S08]  /*3b70*/  MUFU.EX2 R92, R92 ;  /* 0x0000005c005c7308 */ /* 0x000f300000000800 */
[----:B------:R0:W-:Y:S08]  /*3b80*/  MUFU.EX2 R50, R64 ;  /* 0x0000004000327308 */ /* 0x0001f00000000800 */
[----:B------:R-:W5:Y:S01]  /*3b90*/  MUFU.EX2 R95, R95 ;  /* 0x0000005f005f7308 */ /* 0x000f620000000800 */
[----:B0-----:R-:W-:-:S01]  /*3ba0*/  FADD.FTZ R64, R90, R85 ;  /* 0x000000555a407221 */ /* 0x001fc20000010000 */
[----:B------:R-:W-:Y:S01]  /*3bb0*/  FADD.FTZ R85, R43, R94 ;  /* 0x0000005e2b557221 */ /* 0x000fe20000010000 */
[----:B---3--:R-:W-:Y:S01]  /*3bc0*/  F2FP.SATFINITE.E4M3.F32.PACK_AB_MERGE_C R90, R93, R90, RZ ;  /* 0x0000005a5d5a723e */ /* 0x008fe200048070ff */
[----:B------:R-:W-:-:S02]  /*3bd0*/  IMAD.MOV.U32 R43, RZ, RZ, R55 ;  /* 0x000000ffff2b7224 */ /* 0x000fc400078e0037 */
[----:B------:R-:W-:-:S01]  /*3be0*/  FADD.FTZ R9, R93, R64 ;  /* 0x000000405d097221 */ /* 0x000fc20000010000 */
[----:B------:R-:W-:Y:S01]  /*3bf0*/  FADD.FTZ R64, R44, R85 ;  /* 0x000000552c407221 */ /* 0x000fe20000010000 */
[----:B------:R-:W-:Y:S01]  /*3c00*/  F2FP.SATFINITE.E4M3.F32.PACK_AB_MERGE_C R150, R87, R82, R90 ;  /* 0x000000525796723e */ /* 0x000fe2000480705a */
[----:B------:R-:W0:Y:S01]  /*3c10*/  MUFU.EX2 R76, R76 ;  /* 0x0000004c004c7308 */ /* 0x000e220000000800 */
[----:B--2---:R-:W-:-:S01]  /*3c20*/  FADD.FTZ R12, R72, R9 ;  /* 0x00000009480c7221 */ /* 0x004fc20000010000 */
[----:B------:R-:W-:Y:S01]  /*3c30*/  FADD.FTZ R13, R45, R64 ;  /* 0x000000402d0d7221 */ /* 0x000fe20000010000 */
[----:B------:R-:W-:Y:S02]  /*3c40*/  IMAD.MOV.U32 R45, RZ, RZ, R55 ;  /* 0x000000ffff2d7224 */ /* 0x000fe400078e0037 */
[----:B-1----:R-:W-:Y:S01]  /*3c50*/  FADD.FTZ R9, R73, R12 ;  /* 0x0000000c49097221 */ /* 0x002fe20000010000 */
[----:B------:R-:W-:-:S01]  /*3c60*/  FADD.FTZ R20, R46, R13 ;  /* 0x0000000d2e147221 */ /* 0x000fc20000010000 */
[----:B------:R-:W-:Y:S01]  /*3c70*/  IMAD.MOV.U32 R46, RZ, RZ, R55 ;  /* 0x000000ffff2e7224 */ /* 0x000fe200078e0037 */
[----:B------:R-:W1:Y:S01]  /*3c80*/  MUFU.EX2 R77, R77 ;  /* 0x0000004d004d7308 */ /* 0x000e620000000800 */
[----:B----4-:R-:W-:-:S01]  /*3c90*/  FADD.FTZ R12, R92, R9 ;  /* 0x000000095c0c7221 */ /* 0x010fc20000010000 */
[----:B------:R-:W-:Y:S01]  /*3ca0*/  FADD.FTZ R47, R47, R20 ;  /* 0x000000142f2f7221 */ /* 0x000fe20000010000 */
[----:B-----5:R-:W-:Y:S01]  /*3cb0*/  F2FP.SATFINITE.E4M3.F32.PACK_AB_MERGE_C R92, R95, R92, RZ ;  /* 0x0000005c5f5c723e */ /* 0x020fe200048070ff */
[----:B------:R-:W-:-:S02]  /*3cc0*/  IMAD.MOV.U32 R44, RZ, RZ, R55 ;  /* 0x000000ffff2c7224 */ /* 0x000fc400078e0037 */
[----:B------:R-:W-:-:S01]  /*3cd0*/  FADD.FTZ R13, R95, R12 ;  /* 0x0000000c5f0d7221 */ /* 0x000fc20000010000 */
[----:B------:R-:W-:Y:S01]  /*3ce0*/  FADD.FTZ R12, R48, R47 ;  /* 0x0000002f300c7221 */ /* 0x000fe20000010000 */
[----:B------:R-:W-:Y:S01]  /*3cf0*/  F2FP.SATFINITE.E4M3.F32.PACK_AB_MERGE_C R144, R73, R72, R92 ;  /* 0x000000484990723e */ /* 0x000fe2000480705c */
[----:B------:R-:W2:Y:S01]  /*3d00*/  MUFU.EX2 R24, R24 ;  /* 0x0000001800187308 */ /* 0x000ea20000000800 */
[----:B0-----:R-:W-:-:S01]  /*3d10*/  FADD.FTZ R20, R76, R13 ;  /* 0x0000000d4c147221 */ /* 0x001fc20000010000 */
[----:B------:R-:W-:Y:S01]  /*3d20*/  FADD.FTZ R13, R49, R12 ;  /* 0x0000000c310d7221 */ /* 0x000fe20000010000 */
[----:B------:R-:W-:-:S05]  /*3d30*/  IMAD.MOV.U32 R47, RZ, RZ, R55 ;  /* 0x000000ffff2f7224 */ /* 0x000fca00078e0037 */
[----:B------:R-:W0:Y:S01]  /*3d40*/  MUFU.EX2 R80, R80 ;  /* 0x0000005000507308 */ /* 0x000e220000000800 */
[----:B-1----:R-:W-:-:S07]  /*3d50*/  FADD.FTZ R7, R77, R20 ;  /* 0x000000144d077221 */ /* 0x002fce0000010000 */
[----:B------:R-:W1:Y:S01]  /*3d60*/  MUFU.EX2 R81, R81 ;  /* 0x0000005100517308 */ /* 0x000e620000000800 */
[----:B--2---:R-:W-:-:S01]  /*3d70*/  FADD.FTZ R20, R24, R13 ;  /* 0x0000000d18147221 */ /* 0x004fc20000010000 */
[C---:B------:R-:W-:Y:S01]  /*3d80*/  F2FP.SATFINITE.E4M3.F32.PACK_AB_MERGE_C R147, R25.reuse, R24, RZ ;  /* 0x000000181993723e */ /* 0x040fe200048070ff */
[----:B------:R-:W-:Y:S02]  /*3d90*/  IMAD.MOV.U32 R24, RZ, RZ, R55 ;  /* 0x000000ffff187224 */ /* 0x000fe400078e0037 */
[----:B------:R-:W-:Y:S01]  /*3da0*/  FADD.FTZ R25, R25, R20 ;  /* 0x0000001419197221 */ /* 0x000fe20000010000 */
[----:B------:R-:W-:Y:S01]  /*3db0*/  F2FP.SATFINITE.E4M3.F32.PACK_AB_MERGE_C R147, R49, R48, R147 ;  /* 0x000000303193723e */ /* 0x000fe20004807093 */
[----:B------:R-:W-:Y:S01]  /*3dc0*/  IMAD.MOV.U32 R49, RZ, RZ, R55 ;  /* 0x000000ffff317224 */ /* 0x000fe200078e0037 */
[----:B------:R-:W2:Y:S01]  /*3dd0*/  MUFU.EX2 R32, R32 ;  /* 0x0000002000207308 */ /* 0x000ea20000000800 */
[----:B0-----:R-:W-:-:S01]  /*3de0*/  FADD.FTZ R6, R80, R7 ;  /* 0x0000000750067221 */ /* 0x001fc20000010000 */
[----:B------:R-:W-:Y:S01]  /*3df0*/  FADD.FTZ R10, R28, R25 ;  /* 0x000000191c0a7221 */ /* 0x000fe20000010000 */
[----:B------:R-:W-:-:S02]  /*3e00*/  IMAD.MOV.U32 R48, RZ, RZ, R55 ;  /* 0x000000ffff307224 */ /* 0x000fc400078e0037 */
[----:B------:R-:W-:Y:S02]  /*3e10*/  IMAD.MOV.U32 R25, RZ, RZ, R55 ;  /* 0x000000ffff197224 */ /* 0x000fe400078e0037 */
[----:B------:R-:W-:-:S01]  /*3e20*/  FADD.FTZ R13, R33, R10 ;  /* 0x0000000a210d7221 */ /* 0x000fc20000010000 */
[----:B------:R-:W0:Y:S01]  /*3e30*/  MUFU.EX2 R57, R57 ;  /* 0x0000003900397308 */ /* 0x000e220000000800 */
[----:B-1----:R-:W-:-:S01]  /*3e40*/  FADD.FTZ R6, R81, R6 ;  /* 0x0000000651067221 */ /* 0x002fc20000010000 */
[----:B------:R-:W-:-:S03]  /*3e50*/  F2FP.SATFINITE.E4M3.F32.PACK_AB_MERGE_C R80, R81, R80, RZ ;  /* 0x000000505150723e */ /* 0x000fc600048070ff */
[----:B------:R-:W-:Y:S01]  /*3e60*/  FADD.FTZ R11, R3, R6 ;  /* 0x00000006030b7221 */ /* 0x000fe20000010000 */
[----:B------:R-:W-:Y:S02]  /*3e70*/  F2FP.SATFINITE.E4M3.F32.PACK_AB_MERGE_C R146, R77, R76, R80 ;  /* 0x0000004c4d92723e */ /* 0x000fe40004807050 */
[----:B------:R-:W1:Y:S01]  /*3e80*/  MUFU.EX2 R37, R37 ;  /* 0x0000002500257308 */ /* 0x000e620000000800 */
[----:B------:R-:W-:-:S01]  /*3e90*/  FADD.FTZ R6, R56, R11 ;  /* 0x0000000b38067221 */ /* 0x000fc20000010000 */
[----:B--2---:R-:W-:-:S06]  /*3ea0*/  FADD.FTZ R10, R32, R13 ;  /* 0x0000000d200a7221 */ /* 0x004fcc0000010000 */
[----:B------:R-:W2:Y:S01]  /*3eb0*/  MUFU.EX2 R60, R60 ;  /* 0x0000003c003c7308 */ /* 0x000ea20000000800 */
[----:B0-----:R-:W-:-:S07]  /*3ec0*/  FADD.FTZ R11, R57, R6 ;  /* 0x00000006390b7221 */ /* 0x001fce0000010000 */
[----:B------:R-:W0:Y:S01]  /*3ed0*/  MUFU.EX2 R36, R36 ;  /* 0x0000002400247308 */ /* 0x000e220000000800 */
[C---:B-1----:R-:W-:Y:S01]  /*3ee0*/  F2FP.SATFINITE.E4M3.F32.PACK_AB_MERGE_C R32, R37.reuse, R32, RZ ;  /* 0x000000202520723e */ /* 0x042fe200048070ff */
[----:B------:R-:W-:-:S03]  /*3ef0*/  FADD.FTZ R37, R37, R10 ;  /* 0x0000000a25257221 */ /* 0x000fc60000010000 */
[----:B------:R-:W-:Y:S01]  /*3f00*/  F2FP.SATFINITE.E4M3.F32.PACK_AB_MERGE_C R141, R33, R28, R32 ;  /* 0x0000001c218d723e */ /* 0x000fe20004807020 */
[----:B------:R-:W-:Y:S02]  /*3f10*/  IMAD.MOV.U32 R33, RZ, RZ, R55 ;  /* 0x000000ffff217224 */ /* 0x000fe400078e0037 */
[----:B------:R-:W1:Y:S01]  /*3f20*/  MUFU.EX2 R59, R59 ;  /* 0x0000003b003b7308 */ /* 0x000e620000000800 */
[----:B--2---:R-:W-:-:S01]  /*3f30*/  FADD.FTZ R11, R60, R11 ;  /* 0x0000000b3c0b7221 */ /* 0x004fc20000010000 */
[----:B------:R-:W-:Y:S01]  /*3f40*/  F2FP.SATFINITE.E4M3.F32.PACK_AB_MERGE_C R57, R60, R57, RZ ;  /* 0x000000393c39723e */ /* 0x000fe200048070ff */
[----:B------:R-:W-:Y:S02]  /*3f50*/  IMAD.MOV.U32 R32, RZ, RZ, R55 ;  /* 0x000000ffff207224 */ /* 0x000fe400078e0037 */
[----:B------:R-:W-:Y:S01]  /*3f60*/  FADD.FTZ R6, R50, R11 ;  /* 0x0000000b32067221 */ /* 0x000fe20000010000 */
[----:B------:R-:W-:Y:S01]  /*3f70*/  F2FP.SATFINITE.E4M3.F32.PACK_AB_MERGE_C R140, R56, R3, R57 ;  /* 0x00000003388c723e */ /* 0x000fe20004807039 */
[----:B------:R-:W-:Y:S01]  /*3f80*/  IMAD.MOV.U32 R28, RZ, RZ, R55 ;  /* 0x000000ffff1c7224 */ /* 0x000fe200078e0037 */
[----:B------:R-:W2:Y:S01]  /*3f90*/  MUFU.EX2 R29, R65 ;  /* 0x00000041001d7308 */ /* 0x000ea20000000800 */
[----:B0-----:R-:W-:-:S01]  /*3fa0*/  FADD.FTZ R10, R36, R37 ;  /* 0x00000025240a7221 */ /* 0x001fc20000010000 */
[----:B------:R-:W-:-:S06]  /*3fb0*/  IMAD.MOV.U32 R37, RZ, RZ, R55 ;  /* 0x000000ffff257224 */ /* 0x000fcc00078e0037 */
[----:B------:R-:W-:Y:S01]  /*3fc0*/  MUFU.EX2 R62, R62 ;  /* 0x0000003e003e7308 */ /* 0x000fe20000000800 */
[----:B-1----:R-:W-:-:S07]  /*3fd0*/  FADD.FTZ R13, R59, R10 ;  /* 0x0000000a3b0d7221 */ /* 0x002fce0000010000 */
[----:B------:R-:W0:Y:S01]  /*3fe0*/  MUFU.EX2 R63, R63 ;  /* 0x0000003f003f7308 */ /* 0x000e220000000800 */
[----:B--2---:R-:W-:-:S07]  /*3ff0*/  FADD.FTZ R11, R29, R6 ;  /* 0x000000061d0b7221 */ /* 0x004fce0000010000 */
[----:B------:R-:W1:Y:S08]  /*4000*/  MUFU.EX2 R8, R68 ;  /* 0x0000004400087308 */ /* 0x000e700000000800 */
[----:B------:R-:W2:Y:S01]  /*4010*/  MUFU.EX2 R69, R69 ;  /* 0x0000004500457308 */ /* 0x000ea20000000800 */
[----:B0-----:R-:W-:Y:S01]  /*4020*/  F2FP.SATFINITE.E4M3.F32.PACK_AB_MERGE_C R14, R63, R62, RZ ;  /* 0x0000003e3f0e723e */ /* 0x001fe200048070ff */
[----:B------:R-:W-:-:S03]  /*4030*/  FADD.FTZ R62, R62, R13 ;  /* 0x0000000d3e3e7221 */ /* 0x000fc60000010000 */
[----:B------:R-:W-:Y:S01]  /*4040*/  F2FP.SATFINITE.E4M3.F32.PACK_AB_MERGE_C R143, R59, R36, R14 ;  /* 0x000000243b8f723e */ /* 0x000fe2000480700e */
[----:B------:R-:W-:-:S01]  /*4050*/  FADD.FTZ R63, R63, R62 ;  /* 0x0000003e3f3f7221 */ /* 0x000fc20000010000 */
[----:B------:R-:W-:Y:S01]  /*4060*/  IMAD.MOV.U32 R36, RZ, RZ, R55 ;  /* 0x000000ffff247224 */ /* 0x000fe200078e0037 */
[----:B------:R-:W-:Y:S01]  /*4070*/  MUFU.EX2 R30, R30 ;  /* 0x0000001e001e7308 */ /* 0x000fe20000000800 */
[----:B-1----:R-:W-:-:S07]  /*4080*/  FADD.FTZ R4, R8, R11 ;  /* 0x0000000b08047221 */ /* 0x002fce0000010000 */
[----:B------:R-:W0:Y:S01]  /*4090*/  MUFU.EX2 R31, R31 ;  /* 0x0000001f001f7308 */ /* 0x000e220000000800 */
[----:B--2---:R-:W-:-:S01]  /*40a0*/  FADD.FTZ R4, R69, R4 ;  /* 0x0000000445047221 */ /* 0x004fc20000010000 */
[----:B------:R-:W-:-:S04]  /*40b0*/  F2FP.SATFINITE.E4M3.F32.PACK_AB_MERGE_C R8, R69, R8, RZ ;  /* 0x000000084508723e */ /* 0x000fc800048070ff */
[----:B------:R-:W-:Y:S01]  /*40c0*/  F2FP.SATFINITE.E4M3.F32.PACK_AB_MERGE_C R142, R29, R50, R8 ;  /* 0x000000321d8e723e */ /* 0x000fe20004807008 */
[--C-:B------:R-:W-:Y:S01]  /*40d0*/  IMAD.MOV.U32 R50, RZ, RZ, R55.reuse ;  /* 0x000000ffff327224 */ /* 0x100fe200078e0037 */
[----:B------:R-:W1:Y:S01]  /*40e0*/  MUFU.EX2 R26, R26 ;  /* 0x0000001a001a7308 */ /* 0x000e620000000800 */
[----:B------:R-:W-:-:S07]  /*40f0*/  IMAD.MOV.U32 R29, RZ, RZ, R55 ;  /* 0x000000ffff1d7224 */ /* 0x000fce00078e0037 */
[----:B------:R-:W2:Y:S01]  /*4100*/  MUFU.EX2 R9, R61 ;  /* 0x0000003d00097308 */ /* 0x000ea20000000800 */
[----:B0-----:R-:W-:-:S07]  /*4110*/  F2FP.SATFINITE.E4M3.F32.PACK_AB_MERGE_C R10, R31, R30, RZ ;  /* 0x0000001e1f0a723e */ /* 0x001fce00048070ff */
[----:B------:R-:W0:Y:S01]  /*4120*/  MUFU.EX2 R27, R27 ;  /* 0x0000001b001b7308 */ /* 0x000e220000000800 */
[----:B-1----:R-:W-:-:S07]  /*4130*/  FADD.FTZ R6, R26, R63 ;  /* 0x0000003f1a067221 */ /* 0x002fce0000010000 */
[----:B------:R1:W3:Y:S01]  /*4140*/  MUFU.EX2 R12, R51 ;  /* 0x00000033000c7308 */ /* 0x0002e20000000800 */
[----:B--2---:R-:W-:-:S07]  /*4150*/  FADD.FTZ R11, R9, R4 ;  /* 0x00000004090b7221 */ /* 0x004fce0000010000 */
[----:B------:R-:W2:Y:S01]  /*4160*/  MUFU.EX2 R52, R52 ;  /* 0x0000003400347308 */ /* 0x000ea20000000800 */
[C---:B0-----:R-:W-:Y:S01]  /*4170*/  F2FP.SATFINITE.E4M3.F32.PACK_AB_MERGE_C R137, R27.reuse, R26, R10 ;  /* 0x0000001a1b89723e */ /* 0x041fe2000480700a */
[----:B------:R-:W-:Y:S01]  /*4180*/  FADD.FTZ R27, R27, R6 ;  /* 0x000000061b1b7221 */ /* 0x000fe20000010000 */
[--C-:B-1----:R-:W-:Y:S02]  /*4190*/  IMAD.MOV.U32 R51, RZ, RZ, R55.reuse ;  /* 0x000000ffff337224 */ /* 0x102fe400078e0037 */
[----:B------:R-:W-:Y:S02]  /*41a0*/  IMAD.MOV.U32 R26, RZ, RZ, R55 ;  /* 0x000000ffff1a7224 */ /* 0x000fe400078e0037 */
[----:B------:R-:W-:-:S01]  /*41b0*/  FADD.FTZ R30, R30, R27 ;  /* 0x0000001b1e1e7221 */ /* 0x000fc20000010000 */
[----:B------:R-:W-:Y:S01]  /*41c0*/  IMAD.MOV.U32 R27, RZ, RZ, R55 ;  /* 0x000000ffff1b7224 */ /* 0x000fe200078e0037 */
[----:B------:R-:W0:Y:S01]  /*41d0*/  MUFU.EX2 R7, R84 ;  /* 0x0000005400077308 */ /* 0x000e220000000800 */
[----:B---3--:R-:W-:-:S01]  /*41e0*/  FADD.FTZ R11, R12, R11 ;  /* 0x0000000b0c0b7221 */ /* 0x008fc20000010000 */
[----:B------:R-:W-:Y:S01]  /*41f0*/  FADD.FTZ R31, R31, R30 ;  /* 0x0000001e1f1f7221 */ /* 0x000fe20000010000 */
[----:B------:R-:W-:-:S05]  /*4200*/  IMAD.MOV.U32 R30, RZ, RZ, R55 ;  /* 0x000000ffff1e7224 */ /* 0x000fca00078e0037 */
[----:B------:R-:W-:Y:S01]  /*4210*/  MUFU.EX2 R38, R38 ;  /* 0x0000002600267308 */ /* 0x000fe20000000800 */
[----:B--2---:R-:W-:-:S07]  /*4220*/  FADD.FTZ R4, R52, R11 ;  /* 0x0000000b34047221 */ /* 0x004fce0000010000 */
[----:B------:R-:W1:Y:S01]  /*4230*/  MUFU.EX2 R39, R39 ;  /* 0x0000002700277308 */ /* 0x000e620000000800 */
[----:B0-----:R-:W-:-:S01]  /*4240*/  FADD.FTZ R4, R7, R4 ;  /* 0x0000000407047221 */ /* 0x001fc20000010000 */
[----:B------:R-:W-:-:S04]  /*4250*/  F2FP.SATFINITE.E4M3.F32.PACK_AB_MERGE_C R52, R7, R52, RZ ;  /* 0x000000340734723e */ /* 0x000fc800048070ff */
[----:B------:R-:W-:Y:S01]  /*4260*/  F2FP.SATFINITE.E4M3.F32.PACK_AB_MERGE_C R136, R12, R9, R52 ;  /* 0x000000090c88723e */ /* 0x000fe20004807034 */
[----:B------:R-:W-:Y:S01]  /*4270*/  IMAD.MOV.U32 R52, RZ, RZ, R55 ;  /* 0x000000ffff347224 */ /* 0x000fe200078e0037 */
[----:B------:R-:W0:Y:S08]  /*4280*/  MUFU.EX2 R34, R34 ;  /* 0x0000002200227308 */ /* 0x000e300000000800 */
[----:B------:R-:W2:Y:S01]  /*4290*/  MUFU.EX2 R53, R53 ;  /* 0x0000003500357308 */ /* 0x000ea20000000800 */
[----:B-1----:R-:W-:-:S07]  /*42a0*/  F2FP.SATFINITE.E4M3.F32.PACK_AB_MERGE_C R7, R39, R38, RZ ;  /* 0x000000262707723e */ /* 0x002fce00048070ff */
[----:B------:R-:W1:Y:S01]  /*42b0*/  MUFU.EX2 R35, R35 ;  /* 0x0000002300237308 */ /* 0x000e620000000800 */
[----:B0-----:R-:W-:-:S01]  /*42c0*/  FADD.FTZ R6, R34, R31 ;  /* 0x0000001f22067221 */ /* 0x001fc20000010000 */
[----:B------:R-:W-:-:S06]  /*42d0*/  IMAD.MOV.U32 R31, RZ, RZ, R55 ;  /* 0x000000ffff1f7224 */ /* 0x000fcc00078e0037 */
[----:B------:R-:W0:Y:S01]  /*42e0*/  MUFU.EX2 R54, R54 ;  /* 0x0000003600367308 */ /* 0x000e220000000800 */
[----:B--2---:R-:W-:-:S07]  /*42f0*/  FADD.FTZ R3, R53, R4 ;  /* 0x0000000435037221 */ /* 0x004fce0000010000 */
[----:B------:R-:W2:Y:S01]  /*4300*/  MUFU.EX2 R58, R58 ;  /* 0x0000003a003a7308 */ /* 0x000ea20000000800 */
[C---:B-1----:R-:W-:Y:S01]  /*4310*/  F2FP.SATFINITE.E4M3.F32.PACK_AB_MERGE_C R139, R35.reuse, R34, R7 ;  /* 0x00000022238b723e */ /* 0x042fe20004807007 */
[----:B------:R-:W-:Y:S01]  /*4320*/  FADD.FTZ R35, R35, R6 ;  /* 0x0000000623237221 */ /* 0x000fe20000010000 */
[----:B------:R-:W-:-:S03]  /*4330*/  IMAD.MOV.U32 R34, RZ, RZ, R55 ;  /* 0x000000ffff227224 */ /* 0x000fc600078e0037 */
[----:B------:R-:W-:Y:S01]  /*4340*/  FADD.FTZ R38, R38, R35 ;  /* 0x0000002326267221 */ /* 0x000fe20000010000 */
[----:B------:R-:W-:Y:S01]  /*4350*/  IMAD.MOV.U32 R35, RZ, RZ, R55 ;  /* 0x000000ffff237224 */ /* 0x000fe200078e0037 */
[----:B------:R-:W1:Y:S01]  /*4360*/  MUFU.EX2 R71, R71 ;  /* 0x0000004700477308 */ /* 0x000e620000000800 */
[----:B0-----:R-:W-:-:S04]  /*4370*/  FADD.FTZ R3, R54, R3 ;  /* 0x0000000336037221 */ /* 0x001fc80000010000 */
[----:B--2---:R-:W-:Y:S01]  /*4380*/  FADD.FTZ R4, R58, R3 ;  /* 0x000000033a047221 */ /* 0x004fe20000010000 */
[----:B------:R-:W-:-:S01]  /*4390*/  FADD.FTZ R3, R39, R38 ;  /* 0x0000002627037221 */ /* 0x000fc20000010000 */
[--C-:B------:R-:W-:Y:S02]  /*43a0*/  IMAD.MOV.U32 R39, RZ, RZ, R55.reuse ;  /* 0x000000ffff277224 */ /* 0x100fe400078e0037 */
[----:B------:R-:W-:Y:S01]  /*43b0*/  IMAD.MOV.U32 R38, RZ, RZ, R55 ;  /* 0x000000ffff267224 */ /* 0x000fe200078e0037 */
[C---:B-1----:R-:W-:Y:S01]  /*43c0*/  F2FP.SATFINITE.E4M3.F32.PACK_AB_MERGE_C R6, R71.reuse, R58, RZ ;  /* 0x0000003a4706723e */ /* 0x042fe200048070ff */
[----:B------:R-:W-:-:S03]  /*43d0*/  FADD.FTZ R4, R71, R4 ;  /* 0x0000000447047221 */ /* 0x000fc60000010000 */
[----:B------:R-:W-:Y:S01]  /*43e0*/  F2FP.SATFINITE.E4M3.F32.PACK_AB_MERGE_C R138, R54, R53, R6 ;  /* 0x00000035368a723e */ /* 0x000fe20004807006 */
        /* <DEDUP_REMOVED lines=22> */
[----:B------:R-:W-:-:S05]  /*4550*/  UMOV UR23, UR36 ;  /* 0x0000002400177c82 */ /* 0x000fca0008000000 */
.L_x_1663:
[----:B------:R-:W-:-:S04]  /*4560*/  UISETP.NE.AND UP0, UPT, UR23, 0x1, UPT ;  /* 0x000000011700788c */ /* 0x000fc8000bf05270 */
[----:B------:R-:W-:-:S04]  /*4570*/  USEL UR46, URZ, 0x1, UP0 ;  /* 0x000000013f2e7887 */ /* 0x000fc80008000000 */
[----:B------:R-:W-:Y:S01]  /*4580*/  ULOP3.LUT UR46, UR24, UR46, URZ, 0x3c, !UPT ;  /* 0x0000002e182e7292 */ /* 0x000fe2000f8e3c3f */
[----:B------:R-:W-:Y:S11]  /*4590*/  @!P0 BRA `(.L_x_1654) ;  /* 0x0000000000048947 */ /* 0x000ff60003800000 */
[----:B------:R-:W-:Y:S01]  /*45a0*/  BPT.TRAP 0x1 ;  /* 0x000000040000795c */ /* 0x000fe20000300000 */
.L_x_1654:
        /* <DEDUP_REMOVED lines=9> */
.L_x_1655:
[----:B-1----:R-:W-:Y:S05]  /*4640*/  @P2 BRA `(.L_x_1656) ;  /* 0x0000000000082947 */ /* 0x002fea0003800000 */
[----:B------:R-:W1:Y:S02]  /*4650*/  SYNCS.PHASECHK.TRANS64.TRYWAIT P2, [UR20+0x13230], R0 ;  /* 0x01323000ff0075a7 */ /* 0x000e640008040154 */
[----:B-1----:R-:W-:Y:S05]  /*4660*/  @!P2 BRA `(.L_x_1657) ;  /* 0x000000b80054a947 */ /* 0x002fea0003800000 */
.L_x_1656:
        /* <DEDUP_REMOVED lines=64> */
.L_x_1658:
[----:B------:R-:W-:Y:S01]  /*4a70*/  ULEA UR11, UR23, UR45, 0x3 ;  /* 0x0000002d170b7291 */ /* 0x000fe2000f8e183f */
[----:B01----:R-:W-:-:S05]  /*4a80*/  IMAD.U32 R0, RZ, RZ, UR24 ;  /* 0x00000018ff007e24 */ /* 0x003fca000f8e00ff */
[----:B------:R-:W-:-:S04]  /*4a90*/  SHF.L.U32 R0, R0, 0x1f, RZ ;  /* 0x0000001f00007819 */ /* 0x000fc800000006ff */
[----:B------:R0:W1:Y:S01]  /*4aa0*/  SYNCS.PHASECHK.TRANS64.TRYWAIT P2, [UR11+0x13250], R0 ;  /* 0x01325000ff0075a7 */ /* 0x000062000804014b */
[----:B------:R-:W-:Y:S05]  /*4ab0*/  @!P0 BRA `(.L_x_1659) ;  /* 0x0000000000048947 */ /* 0x000fea0003800000 */
[----:B------:R-:W-:Y:S01]  /*4ac0*/  BPT.TRAP 0x1 ;  /* 0x000000040000795c */ /* 0x000fe20000300000 */
.L_x_1659:
[----:B-1----:R-:W-:Y:S05]  /*4ad0*/  @P2 BRA `(.L_x_1660) ;  /* 0x0000000000082947 */ /* 0x002fea0003800000 */
[----:B------:R-:W1:Y:S02]  /*4ae0*/  SYNCS.PHASECHK.TRANS64.TRYWAIT P2, [UR11+0x13250], R0 ;  /* 0x01325000ff0075a7 */ /* 0x000e64000804014b */
[----:B-1----:R-:W-:Y:S05]  /*4af0*/  @!P2 BRA `(.L_x_1661) ;  /* 0x000000b40048a947 */ /* 0x002fea0003800000 */
.L_x_1660:
[----:B------:R-:W-:Y:S01]  /*4b00*/  UIMAD UR6, UR51, 0xc0, URZ ;  /* 0x000000c0330678a4 */ /* 0x000fe2000f8e023f */
[----:B-1----:R-:W-:Y:S01]  /*4b10*/  IMAD.MOV.U32 R9, RZ, RZ, -0x2 ;  /* 0xfffffffeff097424 */ /* 0x002fe200078e00ff */
[----:B------:R-:W-:Y:S01]  /*4b20*/  WARPGROUP.ARRIVE ;  /* 0x00000000000079c5 */ /* 0x000fe20000000000 */
[----:B------:R-:W-:Y:S01]  /*4b30*/  UMOV UR7, 0xc0000010 ;  /* 0xc000001000077882 */ /* 0x000fe20000000000 */
[----:B------:R-:W-:-:S04]  /*4b40*/  UIMAD UR6, UR22, -0xa0, UR6 ;  /* 0xffffff60160678a4 */ /* 0x000fc8000f8e0206 */
[----:B------:R-:W-:-:S04]  /*4b50*/  UIADD3 UR6, UR6, 0x1, UR49 ;  /* 0x0000000106067890 */ /* 0x000fc8000fffe031 */
[----:B------:R-:W-:-:S06]  /*4b60*/  UIADD3 UR6, UR6, -UR50, URZ ;  /* 0x8000003206067290 */ /* 0x000fcc000fffe03f */
[----:B0-----:R-:W-:Y:S01]  /*4b70*/  IMAD R0, R18, R9, UR6 ;  /* 0x0000000612007e24 */ /* 0x001fe2000f8e0209 */
[----:B------:R-:W-:-:S03]  /*4b80*/  UIADD3 UR6, UR45, 0x1000, URZ ;  /* 0x000010002d067890 */ /* 0x000fc6000fffe03f */
[----:B------:R-:W-:Y:S01]  /*4b90*/  IMAD.IADD R0, R19, 0x1, R0 ;  /* 0x0000000113007824 */ /* 0x000fe200078e0200 */
[----:B------:R-:W-:-:S04]  /*4ba0*/  USHF.R.U32.HI UR6, URZ, 0x4, UR6 ;  /* 0x000000043f067899 */ /* 0x000fc80008011606 */
[C---:B------:R-:W-:Y:S01]  /*4bb0*/  ISETP.GT.AND P2, PT, R0.reuse, RZ, PT ;  /* 0x000000ff0000720c */ /* 0x040fe20003f44270 */
[----:B------:R-:W-:Y:S01]  /*4bc0*/  ULOP3.LUT UR6, UR6, 0x3fff, URZ, 0xc0, !UPT ;  /* 0x00003fff06067892 */ /* 0x000fe2000f8ec03f */
[----:B------:R-:W-:Y:S02]  /*4bd0*/  ISETP.GT.AND P3, PT, R0, 0x1, PT ;  /* 0x000000010000780c */ /* 0x000fe40003f64270 */
[----:B------:R-:W-:Y:S01]  /*4be0*/  FSEL R9, R120, -INF , P2 ;  /* 0xff80000078097808 */ /* 0x000fe20001000000 */
[----:B------:R-:W-:Y:S01]  /*4bf0*/  ULOP3.LUT UR6, UR6, 0x10000, URZ, 0xfc, !UPT ;  /* 0x0001000006067892 */ /* 0x000fe2000f8efc3f */
[----:B------:R-:W-:Y:S02]  /*4c00*/  ISETP.GT.AND P2, PT, R0, 0x8, PT ;  /* 0x000000080000780c */ /* 0x000fe40003f44270 */
[----:B------:R-:W-:Y:S01]  /*4c10*/  FSEL R121, R121, -INF , P3 ;  /* 0xff80000079797808 */ /* 0x000fe20001800000 */
[----:B------:R-:W-:Y:S01]  /*4c20*/  UIMAD UR10, UR23, 0x280, UR6 ;  /* 0x00000280170a78a4 */ /* 0x000fe2000f8e0206 */
[----:B------:R-:W-:-:S02]  /*4c30*/  FMNMX.FTZ R2, R9, R6, !PT ;  /* 0x0000000609027209 */ /* 0x000fc40007810000 */
[----:B------:R-:W-:Y:S02]  /*4c40*/  ISETP.GT.AND P3, PT, R0, 0x9, PT ;  /* 0x000000090000780c */ /* 0x000fe40003f64270 */
[----:B------:R-:W-:Y:S02]  /*4c50*/  FSEL R124, R124, -INF , P2 ;  /* 0xff8000007c7c7808 */ /* 0x000fe40001000000 */
[----:B------:R-:W-:Y:S01]  /*4c60*/  FMNMX.FTZ R11, R121, R2, !PT ;  /* 0x00000002790b7209 */ /* 0x000fe20007810000 */
[----:B------:R-:W-:Y:S01]  /*4c70*/  UMOV UR6, UR10 ;  /* 0x0000000a00067c82 */ /* 0x000fe20008000000 */
[----:B------:R-:W-:Y:S01]  /*4c80*/  ISETP.GT.AND P2, PT, R0, 0x10, PT ;  /* 0x000000100000780c */ /* 0x000fe20003f44270 */
[----:B------:R-:W-:Y:S01]  /*4c90*/  QGMMA.64x64x32.F32.E4M3.E4M3 R24, R152, gdesc[UR4], R24, gsb0 ;  /* 0x00e0000498187df3 */ /* 0x000fe20008000818 */
[----:B------:R-:W-:Y:S01]  /*4ca0*/  FSEL R125, R125, -INF , P3 ;  /* 0xff8000007d7d7808 */ /* 0x000fe20001800000 */
[----:B------:R-:W-:Y:S01]  /*4cb0*/  UIADD3 UR6, UR10, 0x80, URZ ;  /* 0x000000800a067890 */ /* 0x000fe2000fffe03f */
[----:B------:R-:W-:Y:S01]  /*4cc0*/  FMNMX.FTZ R2, R124, R11, !PT ;  /* 0x0000000b7c027209 */ /* 0x000fe20007810000 */
[----:B------:R-:W-:Y:S01]  /*4cd0*/  UMOV UR7, 0xc0000010 ;  /* 0xc000001000077882 */ /* 0x000fe20000000000 */
        /* <DEDUP_REMOVED lines=36> */
[----:B------:R-:W-:Y:S01]  /*4f20*/  ISETP.GT.AND P3, PT, R0, 0x41, PT ;  /* 0x000000410000780c */ /* 0x000fe20003f64270 */
[----:B------:R-:W-:-:S02]  /*4f30*/  WARPGROUP.DEPBAR.LE gsb0, 0x0 ;  /* 0x00008000000079c5 */ /* 0x000fc40000010000 */
[----:B------:R-:W-:Y:S01]  /*4f40*/  FSEL R88, R88, -INF , P2 ;  /* 0xff80000058587808 */ /* 0x000fe20001000000 */
[----:B------:R-:W-:Y:S01]  /*4f50*/  WARPGROUP.ARRIVE ;  /* 0x00000000000079c5 */ /* 0x000fe20000000000 */
[----:B------:R-:W-:Y:S02]  /*4f60*/  FMNMX.FTZ R11, R117, R2, !PT ;  /* 0x00000002750b7209 */ /* 0x000fe40007810000 */
[----:B------:R-:W-:Y:S02]  /*4f70*/  ISETP.GT.AND P2, PT, R0, 0x48, PT ;  /* 0x000000480000780c */ /* 0x000fe40003f44270 */
[----:B------:R-:W-:Y:S01]  /*4f80*/  FSEL R89, R89, -INF , P3 ;  /* 0xff80000059597808 */ /* 0x000fe20001800000 */
[----:B------:R-:W-:Y:S01]  /*4f90*/  QGMMA.64x64x32.F32.E4M3.E4M3 R24, R148, gdesc[UR4], R24, gsb0 ;  /* 0x00e0000494187df3 */ /* 0x000fe20008000818 */
[----:B------:R-:W-:Y:S01]  /*4fa0*/  FMNMX.FTZ R2, R88, R11, !PT ;  /* 0x0000000b58027209 */ /* 0x000fe20007810000 */
[----:B------:R-:W-:Y:S01]  /*4fb0*/  UIADD3 UR6, UR10, 0x100, URZ ;  /* 0x000001000a067890 */ /* 0x000fe2000fffe03f */
[----:B------:R-:W-:Y:S01]  /*4fc0*/  ISETP.GT.AND P3, PT, R0, 0x49, PT ;  /* 0x000000490000780c */ /* 0x000fe20003f64270 */
[----:B------:R-:W-:Y:S01]  /*4fd0*/  UMOV UR7, 0xc0000010 ;  /* 0xc000001000077882 */ /* 0x000fe20000000000 */
[----:B------:R-:W-:-:S02]  /*4fe0*/  FSEL R92, R92, -INF , P2 ;  /* 0xff8000005c5c7808 */ /* 0x000fc40001000000 */
[----:B------:R-:W-:Y:S02]  /*4ff0*/  FMNMX.FTZ R11, R89, R2, !PT ;  /* 0x00000002590b7209 */ /* 0x000fe40007810000 */
[----:B------:R-:W-:Y:S02]  /*5000*/  ISETP.GT.AND P2, PT, R0, 0x50, PT ;  /* 0x000000500000780c */ /* 0x000fe40003f44270 */
[----:B------:R-:W-:Y:S02]  /*5010*/  FSEL R93, R93, -INF , P3 ;  /* 0xff8000005d5d7808 */ /* 0x000fe40001800000 */
[----:B------:R-:W-:Y:S02]  /*5020*/  FMNMX.FTZ R2, R92, R11, !PT ;  /* 0x0000000b5c027209 */ /* 0x000fe40007810000 */
[----:B------:R-:W-:Y:S02]  /*5030*/  ISETP.GT.AND P3, PT, R0, 0x51, PT ;  /* 0x000000510000780c */ /* 0x000fe40003f64270 */
        /* <DEDUP_REMOVED lines=30> */
[----:B------:R-:W-:Y:S01]  /*5220*/  FSEL R84, R84, -INF , P2 ;  /* 0xff80000054547808 */ /* 0x000fe20001000000 */
[----:B------:R-:W-:-:S02]  /*5230*/  WARPGROUP.DEPBAR.LE gsb0, 0x0 ;  /* 0x00008000000079c5 */ /* 0x000fc40000010000 */
[----:B------:R-:W-:Y:S01]  /*5240*/  FMNMX.FTZ R11, R81, R2, !PT ;  /* 0x00000002510b7209 */ /* 0x000fe20007810000 */
[----:B------:R-:W-:Y:S01]  /*5250*/  WARPGROUP.ARRIVE ;  /* 0x00000000000079c5 */ /* 0x000fe20000000000 */
[----:B------:R-:W-:Y:S02]  /*5260*/  ISETP.GT.AND P2, PT, R0, 0x80, PT ;  /* 0x000000800000780c */ /* 0x000fe40003f44270 */
[----:B------:R-:W-:Y:S02]  /*5270*/  FSEL R85, R85, -INF , P3 ;  /* 0xff80000055557808 */ /* 0x000fe40001800000 */
[----:B------:R-:W-:Y:S01]  /*5280*/  FMNMX.FTZ R2, R84, R11, !PT ;  /* 0x0000000b54027209 */ /* 0x000fe20007810000 */
[----:B------:R-:W-:Y:S01]  /*5290*/  QGMMA.64x64x32.F32.E4M3.E4M3 R24, R144, gdesc[UR4], R24, gsb0 ;  /* 0x00e0000490187df3 */ /* 0x000fe20008000818 */
[----:B------:R-:W-:Y:S01]  /*52a0*/  ISETP.GT.AND P3, PT, R0, 0x81, PT ;  /* 0x000000810000780c */ /* 0x000fe20003f64270 */
        /* <DEDUP_REMOVED lines=19> */
[C---:B------:R-:W-:Y:S01]  /*53e0*/  ISETP.GT.AND P3, PT, R0.reuse, 0x99, PT ;  /* 0x000000990000780c */ /* 0x040fe20003f64270 */
[----:B------:R-:W-:Y:S01]  /*53f0*/  VIADD R0, R0, 0x8 ;  /* 0x0000000800007836 */ /* 0x000fe20000000000 */
[----:B------:R-:W-:Y:S02]  /*5400*/  FSEL R68, R68, -INF , P2 ;  /* 0xff80000044447808 */ /* 0x000fe40001000000 */
[----:B------:R-:W-:-:S02]  /*5410*/  FMNMX.FTZ R11, R65, R2, !PT ;  /* 0x00000002410b7209 */ /* 0x000fc40007810000 */
[----:B------:R-:W-:Y:S02]  /*5420*/  FSEL R69, R69, -INF , P3 ;  /* 0xff80000045457808 */ /* 0x000fe40001800000 */
[----:B------:R-:W-:Y:S02]  /*5430*/  FMNMX.FTZ R2, R68, R11, !PT ;  /* 0x0000000b44027209 */ /* 0x000fe40007810000 */
[C---:B------:R-:W-:Y:S02]  /*5440*/  ISETP.GT.AND P3, PT, R0.reuse, RZ, PT ;  /* 0x000000ff0000720c */ /* 0x040fe40003f64270 */
[----:B------:R-:W-:Y:S02]  /*5450*/  FMNMX.FTZ R2, R69, R2, !PT ;  /* 0x0000000245027209 */ /* 0x000fe40007810000 */
[----:B------:R-:W-:Y:S02]  /*5460*/  ISETP.GT.AND P6, PT, R0, 0x1, PT ;  /* 0x000000010000780c */ /* 0x000fe40003fc4270 */
[----:B------:R-:W-:Y:S01]  /*5470*/  FSEL R122, R122, -INF , P3 ;  /* 0xff8000007a7a7808 */ /* 0x000fe20001800000 */
[----:B------:R-:W0:Y:S01]  /*5480*/  SHFL.BFLY PT, R11, R2, 0x2, 0x1f ;  /* 0x0c401f00020b7f89 */ /* 0x000e2200000e0000 */
[----:B------:R-:W-:-:S02]  /*5490*/  FSEL R123, R123, -INF , P6 ;  /* 0xff8000007b7b7808 */ /* 0x000fc40003000000 */
[C---:B------:R-:W-:Y:S02]  /*54a0*/  ISETP.GT.AND P5, PT, R0.reuse, 0x8, PT ;  /* 0x000000080000780c */ /* 0x040fe40003fa4270 */
[C---:B------:R-:W-:Y:S02]  /*54b0*/  ISETP.GT.AND P4, PT, R0.reuse, 0x10, PT ;  /* 0x000000100000780c */ /* 0x040fe40003f84270 */
[C---:B------:R-:W-:Y:S02]  /*54c0*/  ISETP.GT.AND P3, PT, R0.reuse, 0x11, PT ;  /* 0x000000110000780c */ /* 0x040fe40003f64270 */
[----:B------:R-:W-:Y:S02]  /*54d0*/  ISETP.GT.AND P6, PT, R0, 0x18, PT ;  /* 0x000000180000780c */ /* 0x000fe40003fc4270 */
[----:B------:R-:W-:Y:S02]  /*54e0*/  FSEL R126, R126, -INF , P5 ;  /* 0xff8000007e7e7808 */ /* 0x000fe40002800000 */
[----:B------:R-:W-:-:S02]  /*54f0*/  FSEL R130, R130, -INF , P4 ;  /* 0xff80000082827808 */ /* 0x000fc40002000000 */
[----:B------:R-:W-:Y:S02]  /*5500*/  FSEL R131, R131, -INF , P3 ;  /* 0xff80000083837808 */ /* 0x000fe40001800000 */
[----:B------:R-:W-:Y:S02]  /*5510*/  FSEL R134, R134, -INF , P6 ;  /* 0xff80000086867808 */ /* 0x000fe40003000000 */
[C---:B------:R-:W-:Y:S02]  /*5520*/  ISETP.GT.AND P5, PT, R0.reuse, 0x19, PT ;  /* 0x000000190000780c */ /* 0x040fe40003fa4270 */
[C---:B------:R-:W-:Y:S02]  /*5530*/  ISETP.GT.AND P6, PT, R0.reuse, 0x21, PT ;  /* 0x000000210000780c */ /* 0x040fe40003fc4270 */
[----:B------:R-:W-:Y:S01]  /*5540*/  ISETP.GT.AND P3, PT, R0, 0x28, PT ;  /* 0x000000280000780c */ /* 0x000fe20003f64270 */
[----:B------:R-:W-:Y:S02]  /*5550*/  WARPGROUP.DEPBAR.LE gsb0, 0x0 ;  /* 0x00008000000079c5 */ /* 0x000fe40000010000 */
[----:B0-----:R-:W-:Y:S01]  /*5560*/  FMNMX.FTZ R11, R2, R11, !PT ;  /* 0x0000000b020b7209 */ /* 0x001fe20007810000 */
[----:B------:R-:W-:Y:S01]  /*5570*/  WARPGROUP.ARRIVE ;  /* 0x00000000000079c5 */ /* 0x000fe20000000000 */
[----:B------:R-:W-:-:S02]  /*5580*/  ISETP.GT.AND P4, PT, R0, 0x29, PT ;  /* 0x000000290000780c */ /* 0x000fc40003f84270 */
[----:B------:R-:W-:Y:S01]  /*5590*/  FSEL R135, R135, -INF , P5 ;  /* 0xff80000087877808 */ /* 0x000fe20002800000 */
[----:B------:R-:W0:Y:S01]  /*55a0*/  SHFL.BFLY PT, R8, R11, 0x1, 0x1f ;  /* 0x0c201f000b087f89 */ /* 0x000e2200000e0000 */
[----:B------:R-:W-:Y:S01]  /*55b0*/  FSEL R107, R107, -INF , P6 ;  /* 0xff8000006b6b7808 */ /* 0x000fe20003000000 */
[----:B------:R-:W-:Y:S01]  /*55c0*/  QGMMA.64x64x32.F32.E4M3.E4M3 R24, R140, gdesc[UR4], R24, gsb0 ;  /* 0x00e000048c187df3 */ /* 0x000fe20008000818 */
[----:B------:R-:W-:Y:S01]  /*55d0*/  FSEL R110, R110, -INF , P3 ;  /* 0xff8000006e6e7808 */ /* 0x000fe20001800000 */
[----:B------:R-:W-:Y:S01]  /*55e0*/  UIADD3 UR6, UR10, 0x200, URZ ;  /* 0x000002000a067890 */ /* 0x000fe2000fffe03f */
[----:B------:R-:W-:Y:S01]  /*55f0*/  FSEL R111, R111, -INF , P4 ;  /* 0xff8000006f6f7808 */ /* 0x000fe20002000000 */
[----:B------:R-:W-:Y:S01]  /*5600*/  UMOV UR7, 0xc0000010 ;  /* 0xc000001000077882 */ /* 0x000fe20000000000 */
[C---:B------:R-:W-:Y:S02]  /*5610*/  ISETP.GT.AND P5, PT, R0.reuse, 0x30, PT ;  /* 0x000000300000780c */ /* 0x040fe40003fa4270 */
[----:B------:R-:W-:-:S02]  /*5620*/  ISETP.GT.AND P6, PT, R0, 0x31, PT ;  /* 0x000000310000780c */ /* 0x000fc40003fc4270 */
[C---:B------:R-:W-:Y:S02]  /*5630*/  ISETP.GT.AND P3, PT, R0.reuse, 0x38, PT ;  /* 0x000000380000780c */ /* 0x040fe40003f64270 */
[----:B------:R-:W-:Y:S02]  /*5640*/  ISETP.GT.AND P4, PT, R0, 0x39, PT ;  /* 0x000000390000780c */ /* 0x000fe40003f84270 */
[----:B------:R-:W-:Y:S02]  /*5650*/  FSEL R114, R114, -INF , P5 ;  /* 0xff80000072727808 */ /* 0x000fe40002800000 */
[----:B------:R-:W-:Y:S02]  /*5660*/  FSEL R115, R115, -INF , P6 ;  /* 0xff80000073737808 */ /* 0x000fe40003000000 */
[----:B------:R-:W-:Y:S02]  /*5670*/  FSEL R118, R118, -INF , P3 ;  /* 0xff80000076767808 */ /* 0x000fe40001800000 */
        /* <DEDUP_REMOVED lines=11> */
[C---:B------:R-:W-:Y:S02]  /*5730*/  ISETP.GT.AND P3, PT, R0.reuse, 0x58, PT ;  /* 0x000000580000780c */ /* 0x040fe40003f64270 */
[----:B------:R-:W-:-:S02]  /*5740*/  ISETP.GT.AND P4, PT, R0, 0x59, PT ;  /* 0x000000590000780c */ /* 0x000fc40003f84270 */
[----:B------:R-:W-:Y:S02]  /*5750*/  FSEL R98, R98, -INF , P5 ;  /* 0xff80000062627808 */ /* 0x000fe40002800000 */
[----:B------:R-:W-:Y:S02]  /*5760*/  FSEL R99, R99, -INF , P6 ;  /* 0xff80000063637808 */ /* 0x000fe40003000000 */
[----:B------:R-:W-:Y:S02]  /*5770*/  FSEL R102, R102, -INF , P3 ;  /* 0xff80000066667808 */ /* 0x000fe40001800000 */
[----:B------:R-:W-:Y:S02]  /*5780*/  FSEL R103, R103, -INF , P4 ;  /* 0xff80000067677808 */ /* 0x000fe40002000000 */
[C---:B------:R-:W-:Y:S02]  /*5790*/  ISETP.GT.AND P2, PT, R0.reuse, 0x9, PT ;  /* 0x000000090000780c */ /* 0x040fe40003f44270 */
[----:B------:R-:W-:-:S02]  /*57a0*/  ISETP.GT.AND P5, PT, R0, 0x60, PT ;  /* 0x000000600000780c */ /* 0x000fc40003fa4270 */
[C---:B------:R-:W-:Y:S02]  /*57b0*/  ISETP.GT.AND P6, PT, R0.reuse, 0x61, PT ;  /* 0x000000610000780c */ /* 0x040fe40003fc4270 */
[C---:B------:R-:W-:Y:S02]  /*57c0*/  ISETP.GT.AND P3, PT, R0.reuse, 0x68, PT ;  /* 0x000000680000780c */ /* 0x040fe40003f64270 */
[----:B------:R-:W-:Y:S02]  /*57d0*/  ISETP.GT.AND P4, PT, R0, 0x69, PT ;  /* 0x000000690000780c */ /* 0x000fe40003f84270 */
[----:B0-----:R-:W-:Y:S01]  /*57e0*/  FMNMX.FTZ R2, R11, R8, !PT ;  /* 0x000000080b027209 */ /* 0x001fe20007810000 */
[----:B------:R-:W-:Y:S01]  /*57f0*/  IMAD.U32 R11, RZ, RZ, UR43 ;  /* 0x0000002bff0b7e24 */ /* 0x000fe2000f8e00ff */
[----:B------:R-:W-:Y:S02]  /*5800*/  FSEL R127, R127, -INF , P2 ;  /* 0xff8000007f7f7808 */ /* 0x000fe40001000000 */
[----:B------:R-:W-:Y:S01]  /*5810*/  FSEL R74, R74, -INF , P5 ;  /* 0xff8000004a4a7808 */ /* 0x000fe20002800000 */
[----:B------:R-:W-:-:S01]  /*5820*/  FFMA.FTZ R8, R2, R11, -8 ;  /* 0xc100000002087423 */ /* 0x000fc2000001000b */
[----:B------:R-:W-:-:S02]  /*5830*/  FSEL R75, R75, -INF , P6 ;  /* 0xff8000004b4b7808 */ /* 0x000fc40003000000 */
[----:B------:R-:W-:Y:S02]  /*5840*/  FSEL R78, R78, -INF , P3 ;  /* 0xff8000004e4e7808 */ /* 0x000fe40001800000 */
[----:B------:R-:W-:Y:S02]  /*5850*/  FSEL R79, R79, -INF , P4 ;  /* 0xff8000004f4f7808 */ /* 0x000fe40002000000 */
[C---:B------:R-:W-:Y:S02]  /*5860*/  ISETP.GT.AND P2, PT, R0.reuse, 0x20, PT ;  /* 0x000000200000780c */ /* 0x040fe40003f44270 */
[C---:B------:R-:W-:Y:S01]  /*5870*/  ISETP.GT.AND P5, PT, R0.reuse, 0x70, PT ;  /* 0x000000700000780c */ /* 0x040fe20003fa4270 */
[----:B------:R-:W-:Y:S02]  /*5880*/  WARPGROUP.DEPBAR.LE gsb0, 0x0 ;  /* 0x00008000000079c5 */ /* 0x000fe40000010000 */
[C---:B------:R-:W-:Y:S01]  /*5890*/  ISETP.GT.AND P6, PT, R0.reuse, 0x71, PT ;  /* 0x000000710000780c */ /* 0x040fe20003fc4270 */
[----:B------:R-:W-:Y:S01]  /*58a0*/  WARPGROUP.ARRIVE ;  /* 0x00000000000079c5 */ /* 0x000fe20000000000 */
[----:B------:R-:W-:-:S02]  /*58b0*/  ISETP.GT.AND P3, PT, R0, 0x78, PT ;  /* 0x000000780000780c */ /* 0x000fc40003f64270 */
[----:B------:R-:W-:Y:S02]  /*58c0*/  ISETP.GT.AND P4, PT, R0, 0x79, PT ;  /* 0x000000790000780c */ /* 0x000fe40003f84270 */
[----:B------:R-:W-:Y:S01]  /*58d0*/  FSEL R106, R106, -INF , P2 ;  /* 0xff8000006a6a7808 */ /* 0x000fe20001000000 */
[----:B------:R-:W-:Y:S01]  /*58e0*/  QGMMA.64x64x32.F32.E4M3.E4M3 R24, R136, gdesc[UR4], R24, gsb0 ;  /* 0x00e0000488187df3 */ /* 0x000fe20008000818 */
[----:B------:R-:W-:Y:S02]  /*58f0*/  FSEL R82, R82, -INF , P5 ;  /* 0xff80000052527808 */ /* 0x000fe40002800000 */
[----:B------:R-:W-:Y:S02]  /*5900*/  FSEL R83, R83, -INF , P6 ;  /* 0xff80000053537808 */ /* 0x000fe40003000000 */
[----:B------:R-:W-:Y:S02]  /*5910*/  FSEL R86, R86, -INF , P3 ;  /* 0xff80000056567808 */ /* 0x000fe40001800000 */
[----:B------:R-:W-:-:S02]  /*5920*/  FSEL R87, R87, -INF , P4 ;  /* 0xff80000057577808 */ /* 0x000fc40002000000 */
[----:B------:R-:W-:Y:S02]  /*5930*/  FSETP.NEU.FTZ.AND P2, PT, R2, -INF , PT ;  /* 0xff8000000200780b */ /* 0x000fe40003f5d000 */
[C---:B------:R-:W-:Y:S02]  /*5940*/  ISETP.GT.AND P5, PT, R0.reuse, 0x80, PT ;  /* 0x000000800000780c */ /* 0x040fe40003fa4270 */
[C---:B------:R-:W-:Y:S02]  /*5950*/  ISETP.GT.AND P6, PT, R0.reuse, 0x81, PT ;  /* 0x000000810000780c */ /* 0x040fe40003fc4270 */
[C---:B------:R-:W-:Y:S02]  /*5960*/  ISETP.GT.AND P3, PT, R0.reuse, 0x88, PT ;  /* 0x000000880000780c */ /* 0x040fe40003f64270 */
[----:B------:R-:W-:Y:S02]  /*5970*/  ISETP.GT.AND P4, PT, R0, 0x89, PT ;  /* 0x000000890000780c */ /* 0x000fe40003f84270 */
[----:B------:R-:W-:-:S02]  /*5980*/  FSEL R8, R8, RZ, P2 ;  /* 0x000000ff08087208 */ /* 0x000fc40001000000 */
[----:B------:R-:W-:Y:S02]  /*5990*/  FSEL R58, R58, -INF , P5 ;  /* 0xff8000003a3a7808 */ /* 0x000fe40002800000 */
[----:B------:R-:W-:Y:S01]  /*59a0*/  FSEL R59, R59, -INF , P6 ;  /* 0xff8000003b3b7808 */ /* 0x000fe20003000000 */
[----:B------:R-:W-:-:S01]  /*59b0*/  FFMA.FTZ R10, R121, UR43, -R8 ;  /* 0x0000002b790a7c23 */ /* 0x000fc20008010808 */
[----:B------:R-:W-:Y:S01]  /*59c0*/  FSEL R62, R62, -INF , P3 ;  /* 0xff8000003e3e7808 */ /* 0x000fe20001800000 */
[----:B------:R-:W-:-:S01]  /*59d0*/  FFMA.FTZ R21, R104, UR43, -R8 ;  /* 0x0000002b68157c23 */ /* 0x000fc20008010808 */
[----:B------:R-:W-:Y:S01]  /*59e0*/  FSEL R63, R63, -INF , P4 ;  /* 0xff8000003f3f7808 */ /* 0x000fe20002000000 */
[----:B------:R-:W-:-:S01]  /*59f0*/  FFMA.FTZ R104, R105, UR43, -R8 ;  /* 0x0000002b69687c23 */ /* 0x000fc20008010808 */
[----:B------:R-:W-:Y:S01]  /*5a00*/  ISETP.GT.AND P5, PT, R0, 0x90, PT ;  /* 0x000000900000780c */ /* 0x000fe20003fa4270 */
[----:B------:R-:W-:-:S01]  /*5a10*/  FFMA.FTZ R120, R108, UR43, -R8 ;  /* 0x0000002b6c787c23 */ /* 0x000fc20008010808 */
[----:B------:R-:W-:Y:S01]  /*5a20*/  ISETP.GT.AND P6, PT, R0, 0x91, PT ;  /* 0x000000910000780c */ /* 0x000fe20003fc4270 */
[----:B------:R-:W-:-:S01]  /*5a30*/  FFMA.FTZ R108, R109, UR43, -R8 ;  /* 0x0000002b6d6c7c23 */ /* 0x000fc20008010808 */
[----:B------:R-:W-:Y:S01]  /*5a40*/  ISETP.GT.AND P3, PT, R0, 0x98, PT ;  /* 0x000000980000780c */ /* 0x000fe20003f64270 */
        /* <DEDUP_REMOVED lines=17> */
[--C-:B------:R-:W-:Y:S01]  /*5b60*/  FFMA.FTZ R88, R88, UR43, -R8.reuse ;  /* 0x0000002b58587c23 */ /* 0x100fe20008010808 */
[----:B------:R-:W-:-:S01]  /*5b70*/  FFMA.FTZ R89, R89, UR43, -R8 ;  /* 0x0000002b59597c23 */ /* 0x000fc20008010808 */
[----:B------:R-:W-:Y:S01]  /*5b80*/  FMNMX.FTZ R0, R130, R105, !PT ;  /* 0x0000006982007209 */ /* 0x000fe20007810000 */
[----:B------:R-:W-:-:S01]  /*5b90*/  FFMA.FTZ R92, R92, UR43, -R8 ;  /* 0x0000002b5c5c7c23 */ /* 0x000fc20008010808 */
[----:B------:R0:W-:Y:S01]  /*5ba0*/  MUFU.EX2 R105, R120 ;  /* 0x0000007800697308 */ /* 0x0001e20000000800 */
        /* <DEDUP_REMOVED lines=8> */
[----:B0-----:R-:W-:-:S01]  /*5c30*/  FFMA.FTZ R120, R116, UR43, -R8 ;  /* 0x0000002b74787c23 */ /* 0x001fc20008010808 */
        /* <DEDUP_REMOVED lines=18> */
[----:B------:R-:W-:Y:S01]  /*5d60*/  FSEL R69, R2, RZ, P2 ;  /* 0x000000ff02457208 */ /* 0x000fe20001000000 */
[----:B------:R-:W-:-:S01]  /*5d70*/  FFMA.FTZ R64, R64, UR43, -R8 ;  /* 0x0000002b40407c23 */ /* 0x000fc20008010808 */
[----:B------:R-:W-:Y:S01]  /*5d80*/  FMNMX.FTZ R0, R114, R113, !PT ;  /* 0x0000007172007209 */ /* 0x000fe20007810000 */
[----:B------:R-:W-:-:S01]  /*5d90*/  FFMA.FTZ R65, R65, UR43, -R8 ;  /* 0x0000002b41417c23 */ /* 0x000fc20008010808 */
[----:B------:R0:W-:Y:S01]  /*5da0*/  MUFU.EX2 R113, R120 ;  /* 0x0000007800717308 */ /* 0x0001e20000000800 */
[----:B------:R-:W-:-:S01]  /*5db0*/  FADD.FTZ R6, -R69, R6 ;  /* 0x0000000645067221 */ /* 0x000fc20000010100 */
[----:B------:R-:W-:Y:S01]  /*5dc0*/  FMNMX.FTZ R121, R115, R0, !PT ;  /* 0x0000000073797209 */ /* 0x000fe20007810000 */
[----:B------:R-:W-:Y:S01]  /*5dd0*/  IMAD.U32 R129, RZ, RZ, UR20 ;  /* 0x00000014ff817e24 */ /* 0x000fe2000f8e00ff */
[----:B------:R-:W-:-:S02]  /*5de0*/  WARPGROUP.DEPBAR.LE gsb0, 0x0 ;  /* 0x00008000000079c5 */ /* 0x000fc40000010000 */
[----:B------:R-:W-:Y:S01]  /*5df0*/  FMNMX.FTZ R0, R118, R121, !PT ;  /* 0x0000007976007209 */ /* 0x000fe20007810000 */
[----:B------:R-:W-:Y:S01]  /*5e00*/  FMUL.FTZ R6, R6, UR43 ;  /* 0x0000002b06067c20 */ /* 0x000fe20008410000 */
[----:B------:R-:W-:Y:S01]  /*5e10*/  MUFU.EX2 R9, R9 ;  /* 0x0000000900097308 */ /* 0x000fe20000000800 */
[----:B0-----:R-:W-:-:S01]  /*5e20*/  FFMA.FTZ R120, R76, UR43, -R8 ;  /* 0x0000002b4c787c23 */ /* 0x001fc20008010808 */
[----:B------:R-:W-:Y:S02]  /*5e30*/  FMNMX.FTZ R117, R119, R0, !PT ;  /* 0x0000000077757209 */ /* 0x000fe40007810000 */
[----:B------:R-:W-:Y:S02]  /*5e40*/  FSEL R76, R70, -INF , P3 ;  /* 0xff800000464c7808 */ /* 0x000fe40001800000 */
[----:B------:R-:W-:Y:S02]  /*5e50*/  FMNMX.FTZ R0, R90, R117, !PT ;  /* 0x000000755a007209 */ /* 0x000fe40007810000 */
[----:B------:R0:W-:Y:S02]  /*5e60*/  MUFU.EX2 R70, R120 ;  /* 0x0000007800467308 */ /* 0x0001e40000000800 */
[----:B------:R-:W-:-:S04]  /*5e70*/  FMNMX.FTZ R117, R91, R0, !PT ;  /* 0x000000005b757209 */ /* 0x000fc80007810000 */
[----:B------:R-:W-:Y:S02]  /*5e80*/  FMNMX.FTZ R0, R94, R117, !PT ;  /* 0x000000755e007209 */ /* 0x000fe40007810000 */
[----:B------:R-:W1:Y:S01]  /*5e90*/  MUFU.EX2 R6, R6 ;  /* 0x0000000600067308 */ /* 0x000e620000000800 */
[----:B0-----:R-:W-:-:S01]  /*5ea0*/  FFMA.FTZ R120, R68, UR43, -R8 ;  /* 0x0000002b44787c23 */ /* 0x001fc20008010808 */
        /* <DEDUP_REMOVED lines=14> */
[----:B------:R2:W-:Y:S02]  /*5f90*/  MUFU.EX2 R69, R124 ;  /* 0x0000007c00457308 */ /* 0x0005e40000000800 */
        /* <DEDUP_REMOVED lines=15> */
[----:B------:R-:W-:-:S05]  /*6090*/  FMNMX.FTZ R0, R71, R0, !PT ;  /* 0x0000000047007209 */ /* 0x000fca0007810000 */
[----:B------:R-:W3:Y:S01]  /*60a0*/  SHFL.BFLY PT, R117, R0, 0x2, 0x1f ;  /* 0x0c401f0000757f89 */ /* 0x000ee200000e0000 */
[----:B------:R-:W-:Y:S08]  /*60b0*/  MUFU.EX2 R104, R104 ;  /* 0x0000006800687308 */ /* 0x000ff00000000800 */
[----:B------:R-:W-:Y:S08]  /*60c0*/  MUFU.EX2 R108, R108 ;  /* 0x0000006c006c7308 */ /* 0x000ff00000000800 */
[----:B------:R-:W-:Y:S01]  /*60d0*/  MUFU.EX2 R112, R112 ;  /* 0x0000007000707308 */ /* 0x000fe20000000800 */
[----:B---3--:R-:W-:-:S07]  /*60e0*/  FMNMX.FTZ R117, R0, R117, !PT ;  /* 0x0000007500757209 */ /* 0x008fce0007810000 */
[----:B------:R-:W-:Y:S01]  /*60f0*/  MUFU.EX2 R116, R116 ;  /* 0x0000007400747308 */ /* 0x000fe20000000800 */
[----:B------:R-:W3:Y:S07]  /*6100*/  SHFL.BFLY PT, R0, R117, 0x1, 0x1f ;  /* 0x0c201f0075007f89 */ /* 0x000eee00000e0000 */
[----:B------:R-:W-:Y:S08]  /*6110*/  MUFU.EX2 R88, R88 ;  /* 0x0000005800587308 */ /* 0x000ff00000000800 */
[----:B------:R-:W-:Y:S08]  /*6120*/  MUFU.EX2 R89, R89 ;  /* 0x0000005900597308 */ /* 0x000ff00000000800 */
[----:B------:R-:W-:Y:S01]  /*6130*/  MUFU.EX2 R92, R92 ;  /* 0x0000005c005c7308 */ /* 0x000fe20000000800 */
[----:B---3--:R-:W-:Y:S01]  /*6140*/  FMNMX.FTZ R0, R117, R0, !PT ;  /* 0x0000000075007209 */ /* 0x008fe20007810000 */
[----:B------:R-:W-:-:S03]  /*6150*/  IMAD.U32 R117, RZ, RZ, UR43 ;  /* 0x0000002bff757e24 */ /* 0x000fc6000f8e00ff */
[C---:B------:R-:W-:Y:S01]  /*6160*/  FSETP.NEU.FTZ.AND P2, PT, R0.reuse, -INF , PT ;  /* 0xff8000000000780b */ /* 0x040fe20003f5d000 */
[----:B------:R-:W-:-:S02]  /*6170*/  FFMA.FTZ R68, R0, R117, -8 ;  /* 0xc100000000447423 */ /* 0x000fc40000010075 */
[----:B------:R-:W-:Y:S01]  /*6180*/  MUFU.EX2 R93, R93 ;  /* 0x0000005d005d7308 */ /* 0x000fe20000000800 */
[----:B------:R-:W-:Y:S02]  /*6190*/  FSEL R128, R0, RZ, P2 ;  /* 0x000000ff00807208 */ /* 0x000fe40001000000 */
[----:B------:R-:W-:-:S03]  /*61a0*/  FSEL R68, R68, RZ, P2 ;  /* 0x000000ff44447208 */ /* 0x000fc60001000000 */
[----:B------:R-:W-:Y:S02]  /*61b0*/  FADD.FTZ R128, -R128, R7 ;  /* 0x0000000780807221 */ /* 0x000fe40000010100 */
[----:B------:R-:W-:Y:S01]  /*61c0*/  MUFU.EX2 R96, R96 ;  /* 0x0000006000607308 */ /* 0x000fe20000000800 */
[----:B------:R-:W-:-:S01]  /*61d0*/  FFMA.FTZ R125, R122, UR43, -R68 ;  /* 0x0000002b7a7d7c23 */ /* 0x000fc20008010844 */
[--C-:B------:R-:W-:Y:S01]  /*61e0*/  FFMA.FTZ R117, R123, UR43, -R68.reuse ;  /* 0x0000002b7b757c23 */ /* 0x100fe20008010844 */
[----:B------:R-:W-:Y:S01]  /*61f0*/  FMUL.FTZ R7, R128, UR43 ;  /* 0x0000002b80077c20 */ /* 0x000fe20008410000 */
[--C-:B------:R-:W-:Y:S01]  /*6200*/  FFMA.FTZ R121, R126, UR43, -R68.reuse ;  /* 0x0000002b7e797c23 */ /* 0x100fe20008010844 */
[----:B------:R-:W-:-:S01]  /*6210*/  FFMA.FTZ R122, R127, UR43, -R68 ;  /* 0x0000002b7f7a7c23 */ /* 0x000fc20008010844 */
[--C-:B------:R-:W-:Y:S01]  /*6220*/  FFMA.FTZ R123, R130, UR43, -R68.reuse ;  /* 0x0000002b827b7c23 */ /* 0x100fe20008010844 */
[----:B--2---:R-:W-:-:S01]  /*6230*/  FFMA.FTZ R124, R131, UR43, -R68 ;  /* 0x0000002b837c7c23 */ /* 0x004fc20008010844 */
[----:B------:R2:W-:Y:S01]  /*6240*/  MUFU.EX2 R120, R125 ;  /* 0x0000007d00787308 */ /* 0x0005e20000000800 */
[----:B-1----:R-:W-:-:S01]  /*6250*/  FFMA.FTZ R127, R6, R4, R9 ;  /* 0x00000004067f7223 */ /* 0x002fc20000010009 */
[--C-:B------:R-:W-:Y:S01]  /*6260*/  FFMA.FTZ R126, R135, UR43, -R68.reuse ;  /* 0x0000002b877e7c23 */ /* 0x100fe20008010844 */
[----:B------:R-:W-:-:S01]  /*6270*/  FFMA.FTZ R106, R106, UR43, -R68 ;  /* 0x0000002b6a6a7c23 */ /* 0x000fc20008010844 */
[----:B------:R-:W-:Y:S01]  /*6280*/  FFMA.FTZ R107, R107, UR43, -R68 ;  /* 0x0000002b6b6b7c23 */ /* 0x000fe20008010844 */
[----:B0-----:R-:W-:-:S01]  /*6290*/  FADD.FTZ R128, R10, R127 ;  /* 0x0000007f0a807221 */ /* 0x001fc20000010000 */
[--C-:B------:R-:W-:Y:S01]  /*62a0*/  FFMA.FTZ R110, R110, UR43, -R68.reuse ;  /* 0x0000002b6e6e7c23 */ /* 0x100fe20008010844 */
[----:B------:R-:W-:-:S01]  /*62b0*/  FFMA.FTZ R111, R111, UR43, -R68 ;  /* 0x0000002b6f6f7c23 */ /* 0x000fc20008010844 */
[----:B------:R-:W0:Y:S01]  /*62c0*/  MUFU.EX2 R7, R7 ;  /* 0x0000000700077308 */ /* 0x000e220000000800 */
[----:B--2---:R-:W-:-:S01]  /*62d0*/  FFMA.FTZ R125, R134, UR43, -R68 ;  /* 0x0000002b867d7c23 */ /* 0x004fc20008010844 */
        /* <DEDUP_REMOVED lines=50> */
[----:B------:R-:W-:-:S06]  /*6600*/  FADD.FTZ R128, R104, R3 ;  /* 0x0000000368807221 */ /* 0x000fcc0000010000 */
[----:B------:R-:W0:Y:S01]  /*6610*/  MUFU.EX2 R107, R107 ;  /* 0x0000006b006b7308 */ /* 0x000e220000000800 */
[----:B-1----:R-:W-:-:S07]  /*6620*/  FADD.FTZ R127, R126, R127 ;  /* 0x0000007f7e7f7221 */ /* 0x002fce0000010000 */
        /* <DEDUP_REMOVED lines=22> */
[----:B------:R-:W-:-:S06]  /*6790*/  FADD.FTZ R4, R88, R127 ;  /* 0x0000007f58047221 */ /* 0x000fcc0000010000 */
        /* <DEDUP_REMOVED lines=59> */
[----:B------:R-:W-:-:S05]  /*6b50*/  @!P1 VIADD R3, R129, 0x13240 ;  /* 0x0001324081039836 */ /* 0x000fca0000000000 */
[----:B------:R-:W-:Y:S01]  /*6b60*/  @!P1 PRMT R3, RZ, 0x654, R3 ;  /* 0x00000654ff039816 */ /* 0x000fe20000000003 */
[----:B------:R-:W0:Y:S01]  /*6b70*/  MUFU.EX2 R59, R59 ;  /* 0x0000003b003b7308 */ /* 0x000e220000000800 */
[----:B-1----:R-:W-:-:S02]  /*6b80*/  FADD.FTZ R128, R58, R127 ;  /* 0x0000007f3a807221 */ /* 0x002fc40000010000 */
[----:B------:R1:W-:Y:S05]  /*6b90*/  @!P1 SYNCS.ARRIVE.TRANS64.RED.A1T0 RZ, [R3+URZ], RZ ;  /* 0x000000ff03ff99a7 */ /* 0x0003ea000810043f */
[----:B------:R-:W3:Y:S01]  /*6ba0*/  MUFU.EX2 R60, R60 ;  /* 0x0000003c003c7308 */ /* 0x000ee20000000800 */
[----:B--2---:R-:W-:-:S07]  /*6bb0*/  FADD.FTZ R127, R57, R4 ;  /* 0x00000004397f7221 */ /* 0x004fce0000010000 */
[----:B------:R-:W2:Y:S01]  /*6bc0*/  MUFU.EX2 R62, R62 ;  /* 0x0000003e003e7308 */ /* 0x000ea20000000800 */
[----:B0-----:R-:W-:-:S07]  /*6bd0*/  FADD.FTZ R129, R59, R128 ;  /* 0x000000803b817221 */ /* 0x001fce0000010000 */
[----:B------:R-:W1:Y:S01]  /*6be0*/  MUFU.EX2 R61, R61 ;  /* 0x0000003d003d7308 */ /* 0x000e620000000800 */
[----:B---3--:R-:W-:-:S07]  /*6bf0*/  FADD.FTZ R4, R60, R127 ;  /* 0x0000007f3c047221 */ /* 0x008fce0000010000 */
        /* <DEDUP_REMOVED lines=11> */
[----:B0-----:R-:W-:-:S04]  /*6cb0*/  FADD.FTZ R3, R65, R4 ;  /* 0x0000000441037221 */ /* 0x001fc80000010000 */
[----:B------:R-:W-:-:S03]  /*6cc0*/  FADD.FTZ R4, R8, R3 ;  /* 0x0000000308047221 */ /* 0x000fc60000010000 */
[----:B------:R-:W0:Y:S01]  /*6cd0*/  MUFU.EX2 R71, R71 ;  /* 0x0000004700477308 */ /* 0x000e220000000800 */
[----:B--2---:R-:W-:-:S01]  /*6ce0*/  FADD.FTZ R127, R67, R68 ;  /* 0x00000044437f7221 */ /* 0x004fc20000010000 */
[----:B------:R-:W-:-:S03]  /*6cf0*/  FADD.FTZ R4, R69, R4 ;  /* 0x0000000445047221 */ /* 0x000fc60000010000 */
[----:B-1----:R-:W-:-:S04]  /*6d00*/  FADD.FTZ R68, R76, R127 ;  /* 0x0000007f4c447221 */ /* 0x002fc80000010000 */
[----:B0-----:R-:W-:Y:S01]  /*6d10*/  FADD.FTZ R3, R71, R68 ;  /* 0x0000004447037221 */ /* 0x001fe20000010000 */
[----:B------:R-:W-:Y:S06]  /*6d20*/  @!P0 BRA `(.L_x_1662) ;  /* 0x0000000000048947 */ /* 0x000fec0003800000 */
[----:B------:R-:W-:Y:S01]  /*6d30*/  BPT.TRAP 0x1 ;  /* 0x000000040000795c */ /* 0x000fe20000300000 */
.L_x_1662:
[----:B------:R-:W-:Y:S01]  /*6d40*/  UISETP.GT.AND UP0, UPT, UR22, UR21, UPT ;  /* 0x000000151600728c */ /* 0x000fe2000bf04270 */
[----:B------:R-:W-:Y:S01]  /*6d50*/  F2FP.SATFINITE.E4M3.F32.PACK_AB_MERGE_C R11, R12, R11, RZ ;  /* 0x0000000b0c0b723e */ /* 0x000fe200048070ff */
[----:B------:R-:W-:Y:S01]  /*6d60*/  UIADD3 UR6, UR11, 0x13260, URZ ;  /* 0x000132600b067890 */ /* 0x000fe2000fffe03f */
[----:B------:R-:W-:Y:S01]  /*6d70*/  F2FP.SATFINITE.E4M3.F32.PACK_AB_MERGE_C R121, R122, R121, RZ ;  /* 0x000000797a79723e */ /* 0x000fe200048070ff */
[----:B------:R-:W-:Y:S01]  /*6d80*/  UIADD3 UR22, UR22, -0x1, URZ ;  /* 0xffffffff16167890 */ /* 0x000fe2000fffe03f */
[----:B------:R-:W-:Y:S01]  /*6d90*/  F2FP.SATFINITE.E4M3.F32.PACK_AB_MERGE_C R15, R20, R15, RZ ;  /* 0x0000000f140f723e */ /* 0x000fe200048070ff */
[----:B------:R-:W-:Y:S01]  /*6da0*/  UPRMT UR6, UR44, 0x654, UR6 ;  /* 0x000006542c067896 */ /* 0x000fe20008000006 */
[----:B------:R-:W-:Y:S01]  /*6db0*/  PLOP3.LUT P2, PT, PT, PT, UP0, 0x80, 0x0 ;  /* 0x000000000000781c */ /* 0x000fe20003f4f008 */
[----:B------:R-:W-:Y:S01]  /*6dc0*/  UMOV UR24, UR46 ;  /* 0x0000002e00187c82 */ /* 0x000fe20008000000 */
[----:B------:R-:W-:Y:S01]  /*6dd0*/  F2FP.SATFINITE.E4M3.F32.PACK_AB_MERGE_C R125, R126, R125, RZ ;  /* 0x0000007d7e7d723e */ /* 0x000fe200048070ff */
[----:B------:R-:W-:Y:S01]  /*6de0*/  UMOV UR23, UR36 ;  /* 0x0000002400177c82 */ /* 0x000fe20008000000 */
        /* <DEDUP_REMOVED lines=70> */
[----:B------:R-:W-:Y:S01]  /*7250*/  F2FP.SATFINITE.E4M3.F32.PACK_AB_MERGE_C R139, R67, R66, R71 ;  /* 0x00000042438b723e */ /* 0x000fe20004807047 */
[----:B------:R-:W-:Y:S06]  /*7260*/  @P2 BRA `(.L_x_1663) ;  /* 0xffffffd000bc2947 */ /* 0x000fec000383ffff */
.L_x_1653:
[----:B------:R-:W-:-:S13]  /*7270*/  ISETP.LE.AND P2, PT, RZ, UR22, PT ;  /* 0x00000016ff007c0c */ /* 0x000fda000bf43270 */
[----:B------:R-:W-:Y:S05]  /*7280*/  @!P2 BRA `(.L_x_1664) ;  /* 0x00000020009ca947 */ /* 0x000fea0003800000 */
[----:B------:R-:W-:Y:S01]  /*7290*/  IMAD.MOV.U32 R9, RZ, RZ, R0 ;  /* 0x000000ffff097224 */ /* 0x000fe200078e0000 */
[----:B------:R-:W-:Y:S01]  /*72a0*/  UMOV UR21, UR46 ;  /* 0x0000002e00157c82 */ /* 0x000fe20008000000 */
[----:B------:R-:W-:Y:S01]  /*72b0*/  IMAD.MOV.U32 R7, RZ, RZ, R2 ;  /* 0x000000ffff077224 */ /* 0x000fe200078e0002 */
[----:B------:R-:W-:-:S06]  /*72c0*/  UMOV UR20, UR36 ;  /* 0x0000002400147c82 */ /* 0x000fcc0008000000 */
.L_x_1674:
[----:B------:R-:W-:-:S04]  /*72d0*/  UIADD3 UR36, UR20, 0x1, URZ ;  /* 0x0000000114247890 */ /* 0x000fc8000fffe03f */
[----:B------:R-:W-:-:S04]  /*72e0*/  UISETP.NE.AND UP0, UPT, UR36, 0x2, UPT ;  /* 0x000000022400788c */ /* 0x000fc8000bf05270 */
[----:B------:R-:W-:Y:S02]  /*72f0*/  USEL UR46, URZ, 0x1, UP0 ;  /* 0x000000013f2e7887 */ /* 0x000fe40008000000 */
[----:B------:R-:W-:Y:S02]  /*7300*/  USEL UR36, UR36, URZ, UP0 ;  /* 0x0000003f24247287 */ /* 0x000fe40008000000 */
[----:B------:R-:W-:Y:S01]  /*7310*/  ULOP3.LUT UR46, UR21, UR46, URZ, 0x3c, !UPT ;  /* 0x0000002e152e7292 */ /* 0x000fe2000f8e3c3f */
[----:B------:R-:W-:Y:S11]  /*7320*/  @!P0 BRA `(.L_x_1665) ;  /* 0x0000000000048947 */ /* 0x000ff60003800000 */
[----:B------:R-:W-:Y:S01]  /*7330*/  BPT.TRAP 0x1 ;  /* 0x000000040000795c */ /* 0x000fe20000300000 */
.L_x_1665:
[----:B------:R-:W-:Y:S01]  /*7340*/  ULEA UR6, UR36, UR45, 0x3 ;  /* 0x0000002d24067291 */ /* 0x000fe2000f8e183f */
[----:B------:R-:W-:-:S05]  /*7350*/  IMAD.U32 R0, RZ, RZ, UR46 ;  /* 0x0000002eff007e24 */ /* 0x000fca000f8e00ff */
[----:B------:R-:W-:-:S04]  /*7360*/  SHF.L.U32 R0, R0, 0x1f, RZ ;  /* 0x0000001f00007819 */ /* 0x000fc800000006ff */
[----:B------:R0:W1:Y:S01]  /*7370*/  SYNCS.PHASECHK.TRANS64.TRYWAIT P2, [UR6+0x13230], R0 ;  /* 0x01323000ff0075a7 */ /* 0x0000620008040146 */
[----:B------:R-:W-:Y:S05]  /*7380*/  @!P0 BRA `(.L_x_1666) ;  /* 0x0000000000048947 */ /* 0x000fea0003800000 */
[----:B------:R-:W-:Y:S01]  /*7390*/  BPT.TRAP 0x1 ;  /* 0x000000040000795c */ /* 0x000fe20000300000 */
.L_x_1666:
[----:B-1----:R-:W-:Y:S05]  /*73a0*/  @P2 BRA `(.L_x_1667) ;  /* 0x0000000000082947 */ /* 0x002fea0003800000 */
[----:B------:R-:W1:Y:S02]  /*73b0*/  SYNCS.PHASECHK.TRANS64.TRYWAIT P2, [UR6+0x13230], R0 ;  /* 0x01323000ff0075a7 */ /* 0x000e640008040146 */
[----:B-1----:R-:W-:Y:S05]  /*73c0*/  @!P2 BRA `(.L_x_1668) ;  /* 0x0000008c002ca947 */ /* 0x002fea0003800000 */
.L_x_1667:
        /* <DEDUP_REMOVED lines=64> */
.L_x_1669:
[----:B------:R-:W-:Y:S01]  /*77d0*/  ULEA UR11, UR20, UR45, 0x3 ;  /* 0x0000002d140b7291 */ /* 0x000fe2000f8e183f */
[----:B01----:R-:W-:-:S05]  /*77e0*/  IMAD.U32 R0, RZ, RZ, UR21 ;  /* 0x00000015ff007e24 */ /* 0x003fca000f8e00ff */
[----:B------:R-:W-:-:S04]  /*77f0*/  SHF.L.U32 R0, R0, 0x1f, RZ ;  /* 0x0000001f00007819 */ /* 0x000fc800000006ff */
[----:B------:R0:W1:Y:S01]  /*7800*/  SYNCS.PHASECHK.TRANS64.TRYWAIT P2, [UR11+0x13250], R0 ;  /* 0x01325000ff0075a7 */ /* 0x000062000804014b */
[----:B------:R-:W-:Y:S05]  /*7810*/  @!P0 BRA `(.L_x_1670) ;  /* 0x0000000000048947 */ /* 0x000fea0003800000 */
[----:B------:R-:W-:Y:S01]  /*7820*/  BPT.TRAP 0x1 ;  /* 0x000000040000795c */ /* 0x000fe20000300000 */
.L_x_1670:
[----:B-1----:R-:W-:Y:S05]  /*7830*/  @P2 BRA `(.L_x_1671) ;  /* 0x0000000000082947 */ /* 0x002fea0003800000 */
[----:B------:R-:W1:Y:S02]  /*7840*/  SYNCS.PHASECHK.TRANS64.TRYWAIT P2, [UR11+0x13250], R0 ;  /* 0x01325000ff0075a7 */ /* 0x000e64000804014b */
[----:B-1----:R-:W-:Y:S05]  /*7850*/  @!P2 BRA `(.L_x_1672) ;  /* 0x000000880020a947 */ /* 0x002fea0003800000 */
.L_x_1671:
        /* <DEDUP_REMOVED lines=95> */
[----:B------:R-:W-:-:S03]  /*7e50*/  FMNMX.FTZ R2, R71, R2, !PT ;  /* 0x0000000247027209 */ /* 0x000fc60007810000 */
[----:B------:R-:W0:Y:S04]  /*7e60*/  SHFL.BFLY PT, R11, R0, 0x2, 0x1f ;  /* 0x0c401f00000b7f89 */ /* 0x000e2800000e0000 */
[----:B------:R-:W1:Y:S01]  /*7e70*/  SHFL.BFLY PT, R13, R2, 0x2, 0x1f ;  /* 0x0c401f00020d7f89 */ /* 0x000e6200000e0000 */
[----:B0-----:R-:W-:Y:S02]  /*7e80*/  FMNMX.FTZ R11, R0, R11, !PT ;  /* 0x0000000b000b7209 */ /* 0x001fe40007810000 */
        /* <DEDUP_REMOVED lines=18> */
[--C-:B------:R-:W-:Y:S01]  /*7fb0*/  FFMA.FTZ R104, R105, UR43, -R8.reuse ;  /* 0x0000002b69687c23 */ /* 0x100fe20008010808 */
[----:B------:R-:W-:-:S01]  /*7fc0*/  FFMA.FTZ R105, R108, UR43, -R8 ;  /* 0x0000002b6c697c23 */ /* 0x000fc20008010808 */
[--C-:B------:R-:W-:Y:S01]  /*7fd0*/  FFMA.FTZ R108, R109, UR43, -R8.reuse ;  /* 0x0000002b6d6c7c23 */ /* 0x100fe20008010808 */
[----:B------:R-:W-:-:S01]  /*7fe0*/  FFMA.FTZ R109, R112, UR43, -R8 ;  /* 0x0000002b706d7c23 */ /* 0x000fc20008010808 */
[--C-:B------:R-:W-:Y:S01]  /*7ff0*/  FFMA.FTZ R112, R113, UR43, -R8.reuse ;  /* 0x0000002b71707c23 */ /* 0x100fe20008010808 */
[----:B------:R-:W-:-:S01]  /*8000*/  FFMA.FTZ R113, R116, UR43, -R8 ;  /* 0x0000002b74717c23 */ /* 0x000fc20008010808 */
[----:B------:R-:W-:Y:S01]  /*8010*/  FFMA.FTZ R116, R117, UR43, -R8 ;  /* 0x0000002b75747c23 */ /* 0x000fe20008010808 */
        /* <DEDUP_REMOVED lines=34> */
[----:B------:R-:W0:Y:S01]  /*8240*/  MUFU.EX2 R10, R10 ;  /* 0x0000000a000a7308 */ /* 0x000e220000000800 */
[----:B------:R-:W-:-:S02]  /*8250*/  WARPGROUP.DEPBAR.LE gsb0, 0x0 ;  /* 0x00008000000079c5 */ /* 0x000fc40000010000 */
[--C-:B------:R-:W-:Y:S01]  /*8260*/  FFMA.FTZ R117, R122, UR43, -R8.reuse ;  /* 0x0000002b7a757c23 */ /* 0x100fe20008010808 */
[----:B------:R-:W-:-:S01]  /*8270*/  FFMA.FTZ R120, R123, UR43, -R8 ;  /* 0x0000002b7b787c23 */ /* 0x000fc20008010808 */
[--C-:B------:R-:W-:Y:S01]  /*8280*/  FFMA.FTZ R121, R126, UR43, -R8.reuse ;  /* 0x0000002b7e797c23 */ /* 0x100fe20008010808 */
[----:B------:R-:W-:-:S02]  /*8290*/  FFMA.FTZ R122, R127, UR43, -R8 ;  /* 0x0000002b7f7a7c23 */ /* 0x000fc40008010808 */
[----:B------:R-:W-:Y:S01]  /*82a0*/  MUFU.EX2 R6, R6 ;  /* 0x0000000600067308 */ /* 0x000fe20000000800 */
[----:B------:R-:W-:-:S01]  /*82b0*/  FFMA.FTZ R123, R130, UR43, -R8 ;  /* 0x0000002b827b7c23 */ /* 0x000fc20008010808 */
[----:B------:R-:W-:Y:S01]  /*82c0*/  WARPGROUP.ARRIVE ;  /* 0x00000000000079c5 */ /* 0x000fe20000000000 */
[----:B------:R-:W-:-:S01]  /*82d0*/  FFMA.FTZ R124, R131, UR43, -R8 ;  /* 0x0000002b837c7c23 */ /* 0x000fc20008010808 */
[--C-:B------:R-:W-:Y:S01]  /*82e0*/  FFMA.FTZ R125, R134, UR43, -R8.reuse ;  /* 0x0000002b867d7c23 */ /* 0x100fe20008010808 */
[----:B------:R-:W-:-:S01]  /*82f0*/  FFMA.FTZ R126, R135, UR43, -R8 ;  /* 0x0000002b877e7c23 */ /* 0x000fc20008010808 */
[--C-:B------:R-:W-:Y:S01]  /*8300*/  FFMA.FTZ R106, R106, UR43, -R8.reuse ;  /* 0x0000002b6a6a7c23 */ /* 0x100fe20008010808 */
[----:B------:R-:W-:-:S01]  /*8310*/  FFMA.FTZ R107, R107, UR43, -R8 ;  /* 0x0000002b6b6b7c23 */ /* 0x000fc20008010808 */
        /* <DEDUP_REMOVED lines=18> */
[----:B------:R-:W-:Y:S01]  /*8440*/  UIADD3 UR6, UR10, 0x200, URZ ;  /* 0x000002000a067890 */ /* 0x000fe2000fffe03f */
[----:B------:R-:W-:-:S01]  /*8450*/  FFMA.FTZ R102, R102, UR43, -R8 ;  /* 0x0000002b66667c23 */ /* 0x000fc20008010808 */
[--C-:B------:R-:W-:Y:S01]  /*8460*/  FFMA.FTZ R103, R103, UR43, -R8.reuse ;  /* 0x0000002b67677c23 */ /* 0x100fe20008010808 */
[----:B------:R-:W-:Y:S01]  /*8470*/  UMOV UR7, 0xc0000010 ;  /* 0xc000001000077882 */ /* 0x000fe20000000000 */
        /* <DEDUP_REMOVED lines=21> */
[----:B------:R-:W-:-:S05]  /*85d0*/  FFMA.FTZ R71, R71, UR43, -R8 ;  /* 0x0000002b47477c23 */ /* 0x000fca0008010808 */
        /* <DEDUP_REMOVED lines=159> */
.L_x_1673:
        /* <DEDUP_REMOVED lines=83> */
.L_x_1664:
[----:B------:R-:W-:Y:S06]  /*9500*/  BAR.ARV 0x8, 0x1a0 ;  /* 0x0206800000007b1d */ /* 0x000fec0000002000 */
[----:B------:R-:W-:Y:S05]  /*9510*/  @!P0 BRA `(.L_x_1675) ;  /* 0x0000000000048947 */ /* 0x000fea0003800000 */
[----:B------:R-:W-:Y:S01]  /*9520*/  BPT.TRAP 0x1 ;  /* 0x000000040000795c */ /* 0x000fe20000300000 */
.L_x_1675:
[----:B------:R-:W-:Y:S01]  /*9530*/  ULEA UR14, UR36, UR45, 0x3 ;  /* 0x0000002d240e7291 */ /* 0x000fe2000f8e183f */
[----:B------:R-:W-:-:S05]  /*9540*/  IMAD.U32 R5, RZ, RZ, UR46 ;  /* 0x0000002eff057e24 */ /* 0x000fca000f8e00ff */
[----:B------:R-:W-:-:S04]  /*9550*/  SHF.L.U32 R5, R5, 0x1f, RZ ;  /* 0x0000001f05057819 */ /* 0x000fc800000006ff */
[----:B------:R0:W1:Y:S01]  /*9560*/  SYNCS.PHASECHK.TRANS64.TRYWAIT P1, [UR14+0x13250], R5 ;  /* 0x01325005ff0075a7 */ /* 0x000062000802014e */
[----:B------:R-:W-:Y:S05]  /*9570*/  @!P0 BRA `(.L_x_1676) ;  /* 0x0000000000048947 */ /* 0x000fea0003800000 */
[----:B------:R-:W-:Y:S01]  /*9580*/  BPT.TRAP 0x1 ;  /* 0x000000040000795c */ /* 0x000fe20000300000 */
.L_x_1676:
[----:B-1----:R-:W-:Y:S05]  /*9590*/  @P1 BRA `(.L_x_1677) ;  /* 0x0000000000081947 */ /* 0x002fea0003800000 */
[----:B------:R-:W1:Y:S02]  /*95a0*/  SYNCS.PHASECHK.TRANS64.TRYWAIT P1, [UR14+0x13250], R5 ;  /* 0x01325005ff0075a7 */ /* 0x000e64000802014e */
[----:B-1----:R-:W-:Y:S05]  /*95b0*/  @!P1 BRA `(.L_x_1678) ;  /* 0x0000006800e09947 */ /* 0x002fea0003800000 */
.L_x_1677:
        /* <DEDUP_REMOVED lines=10> */
[----:B------:R-:W-:Y:S01]  /*9660*/  @UP0 ULDC.64 UR10, c[0x0][0x9c8] ;  /* 0x00027200000a0ab9 */ /* 0x000fe20000000a00 */
[----:B------:R-:W-:Y:S02]  /*9670*/  @UP0 USHF.R.S32.HI UR6, URZ, 0x1f, UR42 ;  /* 0x0000001f3f060899 */ /* 0x000fe4000801142a */
[----:B------:R-:W-:Y:S01]  /*9680*/  @UP0 UIMAD UR7, UR38, UR10, URZ ;  /* 0x0000000a260702a4 */ /* 0x000fe2000f8e023f */
[----:B------:R-:W-:Y:S01]  /*9690*/  @UP0 ULDC.64 UR12, c[0x0][0x9d0] ;  /* 0x00027400000c0ab9 */ /* 0x000fe20000000a00 */
[----:B------:R-:W-:Y:S02]  /*96a0*/  @UP0 UIMAD.WIDE.U32 UR8, UR37, UR10, URZ ;  /* 0x0000000a250802a5 */ /* 0x000fe4000f8e003f */
[----:B------:R-:W-:Y:S02]  /*96b0*/  @UP0 UIMAD UR7, UR37, UR11, UR7 ;  /* 0x0000000b250702a4 */ /* 0x000fe4000f8e0207 */
[----:B------:R-:W-:Y:S02]  /*96c0*/  UIMAD UR10, UR36, 0x280, UR45 ;  /* 0x00000280240a78a4 */ /* 0x000fe4000f8e022d */
[----:B------:R-:W-:-:S02]  /*96d0*/  @UP0 UIMAD UR6, UR6, UR12, URZ ;  /* 0x0000000c060602a4 */ /* 0x000fc4000f8e023f */
        /* <DEDUP_REMOVED lines=65> */
[-C--:B--2---:R-:W-:Y:S01]  /*9af0*/  FMUL.FTZ R6, R6, R5.reuse ;  /* 0x0000000506067220 */ /* 0x084fe20000410000 */
[----:B---3--:R-:W-:Y:S01]  /*9b00*/  FMUL.FTZ R0, R10, R5 ;  /* 0x000000050a007220 */ /* 0x008fe20000410000 */
[----:B------:R-:W-:-:S02]  /*9b10*/  WARPGROUP.DEPBAR.LE gsb0, 0x0 ;  /* 0x00008000000079c5 */ /* 0x000fc40000010000 */
[----:B------:R-:W-:Y:S05]  /*9b20*/  @!P0 BRA `(.L_x_1679) ;  /* 0x0000000000048947 */ /* 0x000fea0003800000 */
[----:B------:R-:W-:Y:S01]  /*9b30*/  BPT.TRAP 0x1 ;  /* 0x000000040000795c */ /* 0x000fe20000300000 */
.L_x_1679:
        /* <DEDUP_REMOVED lines=11> */
[----:B------:R-:W-:Y:S01]  /*9bf0*/  FMUL.FTZ R61, R24, R6 ;  /* 0x00000006183d7220 */ /* 0x000fe20000410000 */
[-C--:B------:R-:W-:Y:S01]  /*9c00*/  FMUL.FTZ R44, R26, R0.reuse ;  /* 0x000000001a2c7220 */ /* 0x080fe20000410000 */
[----:B------:R-:W-:Y:S01]  /*9c10*/  SYNCS.ARRIVE.TRANS64.RED.A1T0 RZ, [UR4], RZ ;  /* 0x000000ffffff79a7 */ /* 0x000fe20008100404 */
[-C--:B------:R-:W-:Y:S01]  /*9c20*/  FMUL.FTZ R40, R27, R0.reuse ;  /* 0x000000001b287220 */ /* 0x080fe20000410000 */
[-C--:B------:R-:W-:Y:S01]  /*9c30*/  FMUL.FTZ R41, R30, R0.reuse ;  /* 0x000000001e297220 */ /* 0x080fe20000410000 */
[----:B------:R-:W-:Y:S01]  /*9c40*/  FMUL.FTZ R37, R31, R0 ;  /* 0x000000001f257220 */ /* 0x000fe20000410000 */
        /* <DEDUP_REMOVED lines=25> */
.L_x_1646:
[----:B------:R-:W0:Y:S01]  /*9de0*/  S2R R7, SR_CgaCtaId ;  /* 0x0000000000077919 */ /* 0x000e220000008800 */
[----:B------:R-:W-:Y:S01]  /*9df0*/  MOV R0, 0x400 ;  /* 0x0000040000007802 */ /* 0x000fe20000000f00 */
[----:B------:R-:W-:Y:S01]  /*9e00*/  BSSY B0, `(.L_x_1680) ;  /* 0x00001c9000007945 */ /* 0x000fe20003800000 */
[----:B------:R-:W-:Y:S02]  /*9e10*/  BAR.SYNC.DEFER_BLOCKING 0x5, 0x200 ;  /* 0x0148000000007b1d */ /* 0x000fe40000010000 */
[----:B0-----:R-:W-:-:S05]  /*9e20*/  LEA R0, R7, R0, 0x18 ;  /* 0x0000000007007211 */ /* 0x001fca00078ec0ff */
[----:B------:R-:W0:Y:S02]  /*9e30*/  LDS.128 R32, [R0+0x132d0] ;  /* 0x0132d00000207984 */ /* 0x000e240000000c00 */
[----:B0-----:R-:W-:Y:S02]  /*9e40*/  R2UR UR51, R33 ;  /* 0x00000000213372ca */ /* 0x001fe400000e0000 */
[----:B------:R-:W-:Y:S01]  /*9e50*/  R2UR UR42, R34 ;  /* 0x00000000222a72ca */ /* 0x000fe200000e0000 */
[----:B------:R-:W-:Y:S06]  /*9e60*/  BAR.ARV 0x4, 0x200 ;  /* 0x0108000000007b1d */ /* 0x000fec0000002000 */
[----:B------:R-:W-:Y:S08]  /*9e70*/  @P0 BRA `(.L_x_1681) ;  /* 0x0000001000900947 */ /* 0x000ff00003800000 */
[----:B------:R-:W0:Y:S01]  /*9e80*/  S2R R38, SR_TID.X ;  /* 0x0000000000267919 */ /* 0x000e220000002100 */
[----:B------:R-:W-:Y:S01]  /*9e90*/  ULDC.64 UR4, c[0x4][0x38] ;  /* 0x01000e0000047ab9 */ /* 0x000fe20000000a00 */
[----:B------:R-:W1:Y:S01]  /*9ea0*/  S2R R43, SR_SWINHI ;  /* 0x00000000002b7919 */ /* 0x000e620000002f00 */
[----:B------:R-:W-:Y:S01]  /*9eb0*/  F2FP.BF16.F32.PACK_AB R11, R11, R12 ;  /* 0x0000000c0b0b723e */ /* 0x000fe200000010ff */
[----:B------:R-:W-:Y:S01]  /*9ec0*/  ULDC.64 UR6, c[0x0][0xbd8] ;  /* 0x0002f60000067ab9 */ /* 0x000fe20000000a00 */
[----:B0-----:R-:W-:-:S05]  /*9ed0*/  IMAD.SHL.U32 R6, R38, 0x4, RZ ;  /* 0x0000000426067824 */ /* 0x001fca00078e00ff */
[----:B------:R-:W-:-:S04]  /*9ee0*/  LOP3.LUT R6, R6, 0xc, RZ, 0xc0, !PT ;  /* 0x0000000c06067812 */ /* 0x000fc800078ec0ff */
[----:B------:R-:W-:-:S05]  /*9ef0*/  IADD3 R6, P0, R6, UR4, RZ ;  /* 0x0000000406067c10 */ /* 0x000fca000ff1e0ff */
[----:B------:R-:W-:Y:S01]  /*9f00*/  IMAD.X R7, RZ, RZ, UR5, P0 ;  /* 0x00000005ff077e24 */ /* 0x000fe200080e06ff */
[----:B------:R-:W-:Y:S01]  /*9f10*/  F2FP.BF16.F32.PACK_AB R8, R5, R8 ;  /* 0x000000080508723e */ /* 0x000fe200000010ff */
[----:B------:R-:W-:-:S03]  /*9f20*/  ULDC.64 UR4, c[0x0][0xbe0] ;  /* 0x0002f80000047ab9 */ /* 0x000fc60000000a00 */
[----:B------:R0:W2:Y:S01]  /*9f30*/  LDG.E.CONSTANT R32, desc[UR52][R6.64] ;  /* 0x0000003406207981 */ /* 0x0000a2000c1e9900 */
[----:B------:R-:W-:Y:S01]  /*9f40*/  F2FP.BF16.F32.PACK_AB R40, R37, R40 ;  /* 0x000000282528723e */ /* 0x000fe200000010ff */
[----:B------:R-:W-:Y:S01]  /*9f50*/  UISETP.NE.U32.AND UP1, UPT, UR4, URZ, UPT ;  /* 0x0000003f0400728c */ /* 0x000fe2000bf25070 */
[----:B------:R-:W-:Y:S01]  /*9f60*/  F2FP.BF16.F32.PACK_AB R10, R9, R10 ;  /* 0x0000000a090a723e */ /* 0x000fe200000010ff */
[----:B------:R-:W-:Y:S01]  /*9f70*/  UISETP.NE.U32.AND UP0, UPT, UR6, URZ, UPT ;  /* 0x0000003f0600728c */ /* 0x000fe2000bf05070 */
[----:B------:R-:W-:Y:S01]  /*9f80*/  F2FP.BF16.F32.PACK_AB R55, R55, R2 ;  /* 0x000000023737723e */ /* 0x000fe200000010ff */
[----:B------:R-:W-:Y:S01]  /*9f90*/  UISETP.NE.AND.EX UP1, UPT, UR5, URZ, UPT, UP1 ;  /* 0x0000003f0500728c */ /* 0x000fe2000bf25310 */
[----:B------:R-:W-:Y:S01]  /*9fa0*/  F2FP.BF16.F32.PACK_AB R25, R25, R28 ;  /* 0x0000001c1919723e */ /* 0x000fe200000010ff */
[----:B------:R-:W-:Y:S01]  /*9fb0*/  USHF.L.U32 UR8, UR37, 0x2, URZ ;  /* 0x0000000225087899 */ /* 0x000fe2000800063f */
[----:B------:R-:W-:Y:S01]  /*9fc0*/  F2FP.BF16.F32.PACK_AB R20, R15, R20 ;  /* 0x000000140f14723e */ /* 0x000fe200000010ff */
[----:B------:R-:W-:Y:S01]  /*9fd0*/  UISETP.NE.AND.EX UP0, UPT, UR7, URZ, UPT, UP0 ;  /* 0x0000003f0700728c */ /* 0x000fe2000bf05300 */
[----:B0-----:R-:W-:Y:S01]  /*9fe0*/  LOP3.LUT P0, R6, R38, 0x3, RZ, 0xc0, !PT ;  /* 0x0000000326067812 */ /* 0x001fe2000780c0ff */
[----:B------:R-:W-:Y:S01]  /*9ff0*/  USHF.L.U64.HI UR9, UR37, 0x2, UR38 ;  /* 0x0000000225097899 */ /* 0x000fe20008010226 */
[----:B------:R-:W-:Y:S01]  /*a000*/  F2FP.BF16.F32.PACK_AB R36, R36, R57 ;  /* 0x000000392424723e */ /* 0x000fe200000010ff */
[----:B------:R-:W-:Y:S01]  /*a010*/  UIADD3 UR6, UP2, UR8, UR6, URZ ;  /* 0x0000000608067290 */ /* 0x000fe2000ff5e03f */
[----:B------:R-:W-:-:S02]  /*a020*/  ISETP.EQ.OR P0, PT, R6, 0x3, !P0 ;  /* 0x000000030600780c */ /* 0x000fc40004702670 */
[----:B------:R-:W-:Y:S02]  /*a030*/  MOV R6, R0 ;  /* 0x0000000000067202 */ /* 0x000fe40000000f00 */
[----:B-1----:R-:W-:Y:S01]  /*a040*/  MOV R7, R43 ;  /* 0x0000002b00077202 */ /* 0x002fe20000000f00 */
[----:B------:R-:W-:Y:S01]  /*a050*/  @UP1 UIADD3 UR4, UP3, UR8, UR4, URZ ;  /* 0x0000000408041290 */ /* 0x000fe2000ff7e03f */
[----:B------:R-:W-:Y:S01]  /*a060*/  SEL R37, R11, R8, P0 ;  /* 0x000000080b257207 */ /* 0x000fe20000000000 */
[----:B------:R-:W-:Y:S01]  /*a070*/  UIADD3.X UR7, UR9, UR7, URZ, UP2, !UPT ;  /* 0x0000000709077290 */ /* 0x000fe200097fe43f */
[----:B------:R-:W-:Y:S01]  /*a080*/  SEL R39, R8, R11, P0 ;  /* 0x0000000b08277207 */ /* 0x000fe20000000000 */
[----:B------:R-:W-:Y:S01]  /*a090*/  IMAD.WIDE R8, R157, 0x2, R6 ;  /* 0x000000029d087825 */ /* 0x000fe200078e0206 */
[----:B------:R-:W-:Y:S01]  /*a0a0*/  F2FP.BF16.F32.PACK_AB R21, R21, R24 ;  /* 0x000000181515723e */ /* 0x000fe200000010ff */
[----:B------:R-:W-:Y:S01]  /*a0b0*/  @UP1 UIADD3.X UR5, UR9, UR5, URZ, UP3, !UPT ;  /* 0x0000000509051290 */ /* 0x000fe20009ffe43f */
[----:B------:R-:W-:-:S02]  /*a0c0*/  F2FP.BF16.F32.PACK_AB R14, R13, R14 ;  /* 0x0000000e0d0e723e */ /* 0x000fc400000010ff */
[C---:B------:R-:W-:Y:S02]  /*a0d0*/  IADD3 R51, P3, R8.reuse, 0x20, RZ ;  /* 0x0000002008337810 */ /* 0x040fe40007f7e0ff */
[C---:B------:R-:W-:Y:S02]  /*a0e0*/  LOP3.LUT R15, R8.reuse, 0x380, RZ, 0xc0, !PT ;  /* 0x00000380080f7812 */ /* 0x040fe400078ec0ff */
[----:B------:R-:W-:Y:S02]  /*a0f0*/  LOP3.LUT R2, R51, 0x380, RZ, 0xc0, !PT ;  /* 0x0000038033027812 */ /* 0x000fe400078ec0ff */
[C---:B------:R-:W-:Y:S02]  /*a100*/  IADD3 R57, P1, R8.reuse, 0x60, RZ ;  /* 0x0000006008397810 */ /* 0x040fe40007f3e0ff */
[----:B------:R-:W-:Y:S02]  /*a110*/  IADD3 R53, P2, R8, 0x40, RZ ;  /* 0x0000004008357810 */ /* 0x000fe40007f5e0ff */
[----:B------:R-:W-:Y:S01]  /*a120*/  SEL R33, R25, R20, P0 ;  /* 0x0000001419217207 */ /* 0x000fe20000000000 */
[--C-:B------:R-:W-:Y:S01]  /*a130*/  IMAD.X R11, RZ, RZ, R9.reuse, P1 ;  /* 0x000000ffff0b7224 */ /* 0x100fe200008e0609 */
[----:B------:R-:W-:Y:S01]  /*a140*/  SEL R49, R10, R55, P0 ;  /* 0x000000370a317207 */ /* 0x000fe20000000000 */
[----:B------:R-:W-:Y:S01]  /*a150*/  IMAD.X R13, RZ, RZ, R9, P2 ;  /* 0x000000ffff0d7224 */ /* 0x000fe200010e0609 */
[----:B------:R-:W-:-:S02]  /*a160*/  SHF.R.U64 R2, R2, 0x3, RZ ;  /* 0x0000000302027819 */ /* 0x000fc400000012ff */
[----:B------:R-:W-:Y:S02]  /*a170*/  F2FP.BF16.F32.PACK_AB R60, R60, R61 ;  /* 0x0000003d3c3c723e */ /* 0x000fe400000010ff */
[----:B------:R-:W-:Y:S02]  /*a180*/  F2FP.BF16.F32.PACK_AB R41, R41, R44 ;  /* 0x0000002c2929723e */ /* 0x000fe400000010ff */
[----:B------:R-:W-:Y:S02]  /*a190*/  F2FP.BF16.F32.PACK_AB R59, R58, R59 ;  /* 0x0000003b3a3b723e */ /* 0x000fe400000010ff */
[----:B------:R-:W-:Y:S02]  /*a1a0*/  SEL R25, R20, R25, P0 ;  /* 0x0000001914197207 */ /* 0x000fe40000000000 */
[----:B------:R-:W-:Y:S02]  /*a1b0*/  SEL R55, R55, R10, P0 ;  /* 0x0000000a37377207 */ /* 0x000fe40000000000 */
[----:B------:R-:W-:-:S02]  /*a1c0*/  SHF.R.U64 R15, R15, 0x3, RZ ;  /* 0x000000030f0f7819 */ /* 0x000fc400000012ff */
[----:B------:R-:W-:Y:S02]  /*a1d0*/  F2FP.BF16.F32.PACK_AB R30, R30, R31 ;  /* 0x0000001f1e1e723e */ /* 0x000fe400000010ff */
[----:B------:R-:W-:Y:S02]  /*a1e0*/  F2FP.BF16.F32.PACK_AB R29, R29, R56 ;  /* 0x000000381d1d723e */ /* 0x000fe400000010ff */
[----:B------:R-:W-:Y:S02]  /*a1f0*/  F2FP.BF16.F32.PACK_AB R27, R26, R27 ;  /* 0x0000001b1a1b723e */ /* 0x000fe400000010ff */
[----:B------:R-:W-:Y:S02]  /*a200*/  SEL R47, R21, R14, P0 ;  /* 0x0000000e152f7207 */ /* 0x000fe40000000000 */
[----:B------:R-:W-:Y:S02]  /*a210*/  LOP3.LUT R10, R53, 0x380, RZ, 0xc0, !PT ;  /* 0x00000380350a7812 */ /* 0x000fe400078ec0ff */
[----:B------:R-:W-:-:S02]  /*a220*/  LOP3.LUT R20, R57, 0x380, RZ, 0xc0, !PT ;  /* 0x0000038039147812 */ /* 0x000fc400078ec0ff */
[----:B------:R-:W-:Y:S02]  /*a230*/  SEL R21, R14, R21, P0 ;  /* 0x000000150e157207 */ /* 0x000fe40000000000 */
[----:B------:R-:W-:Y:S02]  /*a240*/  LOP3.LUT R14, R2, R51, RZ, 0x3c, !PT ;  /* 0x00000033020e7212 */ /* 0x000fe400078e3cff */
[----:B------:R-:W-:Y:S02]  /*a250*/  SEL R5, R60, R59, P0 ;  /* 0x0000003b3c057207 */ /* 0x000fe40000000000 */
[----:B------:R-:W-:Y:S02]  /*a260*/  SEL R43, R41, R40, P0 ;  /* 0x00000028292b7207 */ /* 0x000fe40000000000 */
[----:B------:R-:W-:Y:S01]  /*a270*/  LOP3.LUT R8, R15, R8, RZ, 0x3c, !PT ;  /* 0x000000080f087212 */ /* 0x000fe200078e3cff */
[----:B------:R-:W-:Y:S01]  /*a280*/  IMAD.X R15, RZ, RZ, R9, P3 ;  /* 0x000000ffff0f7224 */ /* 0x000fe200018e0609 */
[----:B------:R-:W-:-:S02]  /*a290*/  SEL R59, R59, R60, P0 ;  /* 0x0000003c3b3b7207 */ /* 0x000fc40000000000 */
[----:B------:R-:W-:Y:S02]  /*a2a0*/  SEL R31, R36, R29, P0 ;  /* 0x0000001d241f7207 */ /* 0x000fe40000000000 */
[----:B------:R-:W-:Y:S02]  /*a2b0*/  SEL R41, R40, R41, P0 ;  /* 0x0000002928297207 */ /* 0x000fe40000000000 */
[----:B------:R-:W-:Y:S02]  /*a2c0*/  SEL R45, R30, R27, P0 ;  /* 0x0000001b1e2d7207 */ /* 0x000fe40000000000 */
[----:B------:R-:W-:Y:S02]  /*a2d0*/  SHF.R.U64 R10, R10, 0x3, RZ ;  /* 0x000000030a0a7819 */ /* 0x000fe400000012ff */
[----:B------:R-:W-:Y:S02]  /*a2e0*/  SHF.R.U64 R20, R20, 0x3, RZ ;  /* 0x0000000314147819 */ /* 0x000fe400000012ff */
[----:B------:R-:W-:-:S02]  /*a2f0*/  SEL R29, R29, R36, P0 ;  /* 0x000000241d1d7207 */ /* 0x000fc40000000000 */
[----:B------:R-:W-:Y:S02]  /*a300*/  SEL R27, R27, R30, P0 ;  /* 0x0000001e1b1b7207 */ /* 0x000fe40000000000 */
[----:B------:R-:W-:Y:S02]  /*a310*/  LOP3.LUT R12, R10, R53, RZ, 0x3c, !PT ;  /* 0x000000350a0c7212 */ /* 0x000fe400078e3cff */
[----:B------:R-:W-:Y:S02]  /*a320*/  MOV R9, R8 ;  /* 0x0000000800097202 */ /* 0x000fe40000000f00 */
[----:B------:R-:W-:Y:S02]  /*a330*/  LOP3.LUT R10, R20, R57, RZ, 0x3c, !PT ;  /* 0x00000039140a7212 */ /* 0x000fe400078e3cff */
[----:B------:R-:W-:Y:S02]  /*a340*/  MOV R44, R14 ;  /* 0x0000000e002c7202 */ /* 0x000fe40000000f00 */
[----:B------:R-:W-:-:S02]  /*a350*/  MOV R42, R12 ;  /* 0x0000000c002a7202 */ /* 0x000fc40000000f00 */
[----:B------:R-:W-:Y:S02]  /*a360*/  PLOP3.LUT P1, PT, PT, PT, UP0, 0x80, 0x0 ;  /* 0x000000000000781c */ /* 0x000fe40003f2f008 */
[----:B--2---:R-:W-:Y:S01]  /*a370*/  LOP3.LUT R2, R32, 0x2, RZ, 0x3c, !PT ;  /* 0x0000000220027812 */ /* 0x004fe200078e3cff */
[----:B------:R-:W-:Y:S04]  /*a380*/  SHFL.IDX PT, R33, R33, R32, 0x1c1f ;  /* 0x001c1f2021217589 */ /* 0x000fe800000e0000 */
[----:B------:R-:W0:Y:S04]  /*a390*/  SHFL.IDX PT, R28, R25, R2, 0x1c1f ;  /* 0x001c1f02191c7589 */ /* 0x000e2800000e0000 */
[----:B------:R-:W-:Y:S04]  /*a3a0*/  SHFL.IDX PT, R5, R5, R32, 0x1c1f ;  /* 0x001c1f2005057589 */ /* 0x000fe800000e0000 */
[----:B------:R-:W1:Y:S04]  /*a3b0*/  SHFL.IDX PT, R8, R59, R2, 0x1c1f ;  /* 0x001c1f023b087589 */ /* 0x000e6800000e0000 */
[----:B------:R-:W-:Y:S04]  /*a3c0*/  SHFL.IDX PT, R43, R43, R32, 0x1c1f ;  /* 0x001c1f202b2b7589 */ /* 0x000fe800000e0000 */
[----:B------:R-:W2:Y:S04]  /*a3d0*/  SHFL.IDX PT, R24, R41, R2, 0x1c1f ;  /* 0x001c1f0229187589 */ /* 0x000ea800000e0000 */
[----:B------:R-:W-:Y:S04]  /*a3e0*/  SHFL.IDX PT, R37, R37, R32, 0x1c1f ;  /* 0x001c1f2025257589 */ /* 0x000fe800000e0000 */
[----:B------:R-:W3:Y:S01]  /*a3f0*/  SHFL.IDX PT, R30, R39, R2, 0x1c1f ;  /* 0x001c1f02271e7589 */ /* 0x000ee200000e0000 */
[----:B0-----:R-:W-:-:S02]  /*a400*/  SEL R36, R33, R28, P0 ;  /* 0x0000001c21247207 */ /* 0x001fc40000000000 */
[----:B------:R-:W-:Y:S01]  /*a410*/  SEL R38, R28, R33, P0 ;  /* 0x000000211c267207 */ /* 0x000fe20000000000 */
[----:B------:R-:W-:Y:S04]  /*a420*/  SHFL.IDX PT, R31, R31, R32, 0x1c1f ;  /* 0x001c1f201f1f7589 */ /* 0x000fe800000e0000 */
[----:B------:R-:W-:Y:S01]  /*a430*/  SHFL.IDX PT, R45, R45, R32, 0x1c1f ;  /* 0x001c1f202d2d7589 */ /* 0x000fe200000e0000 */
[----:B-1----:R-:W-:Y:S02]  /*a440*/  SEL R12, R5, R8, P0 ;  /* 0x00000008050c7207 */ /* 0x002fe40000000000 */
[----:B------:R-:W-:Y:S01]  /*a450*/  SEL R14, R8, R5, P0 ;  /* 0x00000005080e7207 */ /* 0x000fe20000000000 */
[----:B------:R-:W-:Y:S01]  /*a460*/  SHFL.IDX PT, R47, R47, R32, 0x1c1f ;  /* 0x001c1f202f2f7589 */ /* 0x000fe200000e0000 */
[----:B------:R-:W-:Y:S01]  /*a470*/  MOV R5, R10 ;  /* 0x0000000a00057202 */ /* 0x000fe20000000f00 */
[----:B------:R-:W-:-:S02]  /*a480*/  IMAD.U32 R10, RZ, RZ, UR4 ;  /* 0x00000004ff0a7e24 */ /* 0x000fc4000f8e00ff */
[----:B------:R-:W-:Y:S01]  /*a490*/  SHFL.IDX PT, R49, R49, R32, 0x1c1f ;  /* 0x001c1f2031317589 */ /* 0x000fe200000e0000 */
[----:B--2---:R-:W-:Y:S01]  /*a4a0*/  SEL R13, R43, R24, P0 ;  /* 0x000000182b0d7207 */ /* 0x004fe20000000000 */
[----:B------:R-:W-:Y:S01]  /*a4b0*/  IMAD.U32 R8, RZ, RZ, UR6 ;  /* 0x00000006ff087e24 */ /* 0x000fe2000f8e00ff */
[----:B------:R-:W-:Y:S01]  /*a4c0*/  SEL R15, R24, R43, P0 ;  /* 0x0000002b180f7207 */ /* 0x000fe20000000000 */
[----:B------:R-:W0:Y:S01]  /*a4d0*/  SHFL.IDX PT, R20, R29, R2, 0x1c1f ;  /* 0x001c1f021d147589 */ /* 0x000e2200000e0000 */
[----:B------:R-:W-:-:S03]  /*a4e0*/  IMAD.U32 R11, RZ, RZ, UR5 ;  /* 0x00000005ff0b7e24 */ /* 0x000fc6000f8e00ff */
[----:B------:R-:W1:Y:S01]  /*a4f0*/  SHFL.IDX PT, R34, R27, R2, 0x1c1f ;  /* 0x001c1f021b227589 */ /* 0x000e6200000e0000 */
[----:B---3--:R-:W-:Y:S02]  /*a500*/  SEL R28, R37, R30, P0 ;  /* 0x0000001e251c7207 */ /* 0x008fe40000000000 */
[----:B------:R-:W-:Y:S01]  /*a510*/  SEL R30, R30, R37, P0 ;  /* 0x000000251e1e7207 */ /* 0x000fe20000000000 */
[----:B------:R-:W2:Y:S04]  /*a520*/  SHFL.IDX PT, R32, R21, R2, 0x1c1f ;  /* 0x001c1f0215207589 */ /* 0x000ea800000e0000 */
[----:B------:R-:W3:Y:S01]  /*a530*/  SHFL.IDX PT, R40, R55, R2, 0x1c1f ;  /* 0x001c1f0237287589 */ /* 0x000ee200000e0000 */
[----:B------:R-:W-:Y:S01]  /*a540*/  BAR.SYNC.DEFER_BLOCKING 0x1, 0x180 ;  /* 0x0046000000007b1d */ /* 0x000fe20000010000 */
[----:B0-----:R-:W-:-:S02]  /*a550*/  SEL R24, R31, R20, P0 ;  /* 0x000000141f187207 */ /* 0x001fc40000000000 */
[----:B------:R-:W-:Y:S02]  /*a560*/  SEL R26, R20, R31, P0 ;  /* 0x0000001f141a7207 */ /* 0x000fe40000000000 */
[----:B-1----:R-:W-:Y:S02]  /*a570*/  SEL R25, R45, R34, P0 ;  /* 0x000000222d197207 */ /* 0x002fe40000000000 */
[----:B------:R-:W-:Y:S02]  /*a580*/  SEL R27, R34, R45, P0 ;  /* 0x0000002d221b7207 */ /* 0x000fe40000000000 */
[----:B--2---:R-:W-:Y:S02]  /*a590*/  SEL R37, R47, R32, P0 ;  /* 0x000000202f257207 */ /* 0x004fe40000000000 */
[----:B------:R-:W-:Y:S02]  /*a5a0*/  SEL R39, R32, R47, P0 ;  /* 0x0000002f20277207 */ /* 0x000fe40000000000 */
[----:B---3--:R-:W-:-:S02]  /*a5b0*/  SEL R29, R49, R40, P0 ;  /* 0x00000028311d7207 */ /* 0x008fc40000000000 */
[----:B------:R-:W-:Y:S01]  /*a5c0*/  SEL R31, R40, R49, P0 ;  /* 0x00000031281f7207 */ /* 0x000fe20000000000 */
[----:B------:R0:W-:Y:S01]  /*a5d0*/  STSM.16.M88.4 [R9], R12 ;  /* 0x0000000c09007844 */ /* 0x0001e20000000200 */
[----:B------:R-:W-:-:S03]  /*a5e0*/  PLOP3.LUT P0, PT, PT, PT, UP1, 0x80, 0x0 ;  /* 0x000000000000781c */ /* 0x000fc60003f0f018 */
[----:B------:R1:W-:Y:S04]  /*a5f0*/  STSM.16.M88.4 [R44], R24 ;  /* 0x000000182c007844 */ /* 0x0003e80000000200 */
[----:B------:R1:W-:Y:S04]  /*a600*/  STSM.16.M88.4 [R42], R36 ;  /* 0x000000242a007844 */ /* 0x0003e80000000200 */
[----:B------:R1:W-:Y:S01]  /*a610*/  STSM.16.M88.4 [R5], R28 ;  /* 0x0000001c05007844 */ /* 0x0003e20000000200 */
[----:B------:R-:W-:Y:S01]  /*a620*/  BAR.SYNC.DEFER_BLOCKING 0x1, 0x180 ;  /* 0x0046000000007b1d */ /* 0x000fe20000010000 */
[----:B0-----:R-:W-:-:S05]  /*a630*/  IMAD.U32 R9, RZ, RZ, UR7 ;  /* 0x00000007ff097e24 */ /* 0x001fca000f8e00ff */
[----:B------:R-:W2:Y:S04]  /*a640*/  @P1 LDG.E R2, desc[UR52][R8.64] ;  /* 0x0000003408021981 */ /* 0x000ea8000c1e1900 */
[----:B------:R-:W3:Y:S01]  /*a650*/  @P0 LDG.E R10, desc[UR52][R10.64] ;  /* 0x000000340a0a0981 */ /* 0x000ee2000c1e1900 */
[----:B------:R-:W-:Y:S01]  /*a660*/  UMOV UR4, URZ ;  /* 0x0000003f00047c82 */ /* 0x000fe20008000000 */
[----:B------:R-:W-:Y:S01]  /*a670*/  ULDC UR8, c[0x0][0xa88] ;  /* 0x0002a20000087ab9 */ /* 0x000fe20000000800 */
[----:B--2---:R-:W-:Y:S02]  /*a680*/  @P1 R2UR UR4, R2 ;  /* 0x00000000020412ca */ /* 0x004fe400000e0000 */
[----:B---3--:R-:W-:Y:S01]  /*a690*/  @P0 R2UR UR8, R10 ;  /* 0x000000000a0802ca */ /* 0x008fe200000e0000 */
[----:B-1----:R-:W-:-:S14]  /*a6a0*/  @P0 BRA `(.L_x_1682) ;  /* 0x0000000000180947 */ /* 0x002fdc0003800000 */
[----:B------:R-:W-:Y:S05]  /*a6b0*/  @!P1 BRA `(.L_x_1682) ;  /* 0x0000000000149947 */ /* 0x000fea0003800000 */
[----:B------:R-:W2:Y:S04]  /*a6c0*/  LDG.E R5, desc[UR52][R8.64] ;  /* 0x0000003408057981 */ /* 0x000ea8000c1e1900 */
[----:B------:R-:W3:Y:S01]  /*a6d0*/  LDG.E R2, desc[UR52][R8.64+0x4] ;  /* 0x0000043408027981 */ /* 0x000ee2000c1e1900 */
[----:B--2---:R-:W-:Y:S02]  /*a6e0*/  R2UR UR5, R5 ;  /* 0x00000000050572ca */ /* 0x004fe400000e0000 */
[----:B---3--:R-:W-:-:S13]  /*a6f0*/  R2UR UR8, R2 ;  /* 0x00000000020872ca */ /* 0x008fda00000e0000 */
[----:B------:R-:W-:-:S12]  /*a700*/  UIADD3 UR8, -UR5, UR8, URZ ;  /* 0x0000000805087290 */ /* 0x000fd8000fffe13f */
.L_x_1682:
[----:B------:R-:W-:Y:S01]  /*a710*/  USHF.R.S32.HI UR12, URZ, 0x1f, UR41 ;  /* 0x0000001f3f0c7899 */ /* 0x000fe20008011429 */
[----:B------:R-:W-:Y:S01]  /*a720*/  IMAD.U32 R2, RZ, RZ, UR39 ;  /* 0x00000027ff027e24 */ /* 0x000fe2000f8e00ff */
[----:B------:R-:W-:Y:S01]  /*a730*/  ULDC.64 UR10, c[0x0][0xb70] ;  /* 0x0002dc00000a7ab9 */ /* 0x000fe20000000a00 */
[----:B------:R-:W-:Y:S01]  /*a740*/  USHF.R.S32.HI UR5, URZ, 0x1f, UR4 ;  /* 0x0000001f3f057899 */ /* 0x000fe20008011404 */
[----:B------:R-:W-:Y:S01]  /*a750*/  IMAD R5, R16, 0x40, R22 ;  /* 0x0000004010057824 */ /* 0x000fe200078e0216 */
[----:B------:R-:W-:Y:S01]  /*a760*/  UIMAD UR9, UR12, UR10, URZ ;  /* 0x0000000a0c0972a4 */ /* 0x000fe2000f8e023f */
[----:B------:R-:W-:Y:S01]  /*a770*/  IMAD R9, R2, 0xc0, R19 ;  /* 0x000000c002097824 */ /* 0x000fe200078e0213 */
[----:B------:R-:W-:Y:S01]  /*a780*/  UIMAD.WIDE.U32 UR6, UR41, UR10, UR4 ;  /* 0x0000000a290672a5 */ /* 0x000fe2000f8e0004 */
[----:B------:R-:W-:Y:S01]  /*a790*/  IMAD.WIDE R6, R5, 0x2, R6 ;  /* 0x0000000205067825 */ /* 0x000fe200078e0206 */
[----:B------:R-:W-:Y:S01]  /*a7a0*/  UIMAD UR9, UR41, UR11, UR9 ;  /* 0x0000000b290972a4 */ /* 0x000fe2000f8e0209 */
[----:B------:R-:W-:Y:S01]  /*a7b0*/  LOP3.LUT P0, RZ, R23, 0x3, RZ, 0xc0, !PT ;  /* 0x0000000317ff7812 */ /* 0x000fe2000780c0ff */
[----:B------:R-:W-:Y:S01]  /*a7c0*/  USEL UR38, UR38, URZ, !UP0 ;  /* 0x0000003f26267287 */ /* 0x000fe2000c000000 */
[----:B------:R-:W-:Y:S01]  /*a7d0*/  SHF.R.S32.HI R2, RZ, 0x1f, R9 ;  /* 0x0000001fff027819 */ /* 0x000fe20000011409 */
[----:B------:R-:W-:Y:S01]  /*a7e0*/  ULDC.64 UR10, c[0x0][0xb78] ;  /* 0x0002de00000a7ab9 */ /* 0x000fe20000000a00 */
[----:B------:R-:W-:-:S02]  /*a7f0*/  UIADD3 UR7, UR7, UR9, URZ ;  /* 0x0000000907077290 */ /* 0x000fc4000fffe03f */
[----:B------:R-:W-:Y:S02]  /*a800*/  USEL UR37, UR37, URZ, !UP0 ;  /* 0x0000003f25257287 */ /* 0x000fe4000c000000 */
[----:B------:R-:W-:Y:S02]  /*a810*/  UIMAD UR9, UR38, UR10, URZ ;  /* 0x0000000a260972a4 */ /* 0x000fe4000f8e023f */
[----:B------:R-:W-:Y:S02]  /*a820*/  UIMAD.WIDE.U32 UR6, UR37, UR10, UR6 ;  /* 0x0000000a250672a5 */ /* 0x000fe4000f8e0006 */
[----:B------:R-:W-:-:S04]  /*a830*/  UIMAD UR9, UR37, UR11, UR9 ;  /* 0x0000000b250972a4 */ /* 0x000fc8000f8e0209 */
[----:B------:R-:W-:Y:S02]  /*a840*/  IADD3 R8, P1, R9, UR6, RZ ;  /* 0x0000000609087c10 */ /* 0x000fe4000ff3e0ff */
[----:B------:R-:W-:-:S05]  /*a850*/  IMAD.U32 R11, RZ, RZ, UR9 ;  /* 0x00000009ff0b7e24 */ /* 0x000fca000f8e00ff */
[----:B------:R-:W-:Y:S01]  /*a860*/  IADD3.X R5, R2, UR7, R11, P1, !PT ;  /* 0x0000000702057c10 */ /* 0x000fe20008ffe40b */
[----:B------:R-:W-:Y:S01]  /*a870*/  ULDC.64 UR6, c[0x0][0xb40] ;  /* 0x0002d00000067ab9 */ /* 0x000fe20000000a00 */
[----:B------:R-:W-:Y:S01]  /*a880*/  VIADD R2, R9, 0x8 ;  /* 0x0000000809027836 */ /* 0x000fe20000000000 */
[----:B------:R-:W-:Y:S02]  /*a890*/  LEA R32, P2, R8, UR6, 0x2 ;  /* 0x0000000608207c11 */ /* 0x000fe4000f8410ff */
[----:B------:R-:W-:Y:S02]  /*a8a0*/  IADD3 R11, P3, R6, 0x3000, RZ ;  /* 0x00003000060b7810 */ /* 0x000fe40007f7e0ff */
[----:B------:R-:W-:Y:S01]  /*a8b0*/  LEA.HI.X R33, R8, UR7, R5, 0x2, P2 ;  /* 0x0000000708217c11 */ /* 0x000fe200090f1405 */
[----:B------:R-:W-:Y:S01]  /*a8c0*/  ULDC.64 UR6, c[0x0][0xaa0] ;  /* 0x0002a80000067ab9 */ /* 0x000fe20000000a00 */
[C---:B------:R-:W-:Y:S01]  /*a8d0*/  IADD3 R5, P4, R6.reuse, 0x4800, RZ ;  /* 0x0000480006057810 */ /* 0x040fe20007f9e0ff */
[----:B------:R-:W-:Y:S01]  /*a8e0*/  IMAD.X R13, RZ, RZ, R7, P3 ;  /* 0x000000ffff0d7224 */ /* 0x000fe200018e0607 */
[----:B------:R-:W-:-:S02]  /*a8f0*/  IADD3 R15, P2, R6, 0x1800, RZ ;  /* 0x00001800060f7810 */ /* 0x000fc40007f5e0ff */
[----:B------:R-:W-:Y:S02]  /*a900*/  ISETP.GE.OR P1, PT, R9, UR8, P0 ;  /* 0x0000000809007c0c */ /* 0x000fe40008726670 */
[----:B------:R-:W-:Y:S02]  /*a910*/  ISETP.GE.OR P0, PT, R2, UR8, P0 ;  /* 0x0000000802007c0c */ /* 0x000fe40008706670 */
[----:B------:R-:W-:Y:S01]  /*a920*/  LOP3.LUT R8, R11, 0x380, RZ, 0xc0, !PT ;  /* 0x000003800b087812 */ /* 0x000fe200078ec0ff */
[----:B------:R-:W-:Y:S01]  /*a930*/  UIMAD UR5, UR5, UR6, URZ ;  /* 0x00000006050572a4 */ /* 0x000fe2000f8e023f */
[----:B------:R-:W-:Y:S01]  /*a940*/  LOP3.LUT R9, R6, 0x380, RZ, 0xc0, !PT ;  /* 0x0000038006097812 */ /* 0x000fe200078ec0ff */
[----:B------:R-:W-:Y:S01]  /*a950*/  IMAD.X R25, RZ, RZ, R7, P2 ;  /* 0x000000ffff197224 */ /* 0x000fe200010e0607 */
[----:B------:R-:W-:Y:S02]  /*a960*/  LOP3.LUT R2, R5, 0x380, RZ, 0xc0, !PT ;  /* 0x0000038005027812 */ /* 0x000fe400078ec0ff */
[----:B------:R-:W-:-:S02]  /*a970*/  LOP3.LUT R10, R15, 0x380, RZ, 0xc0, !PT ;  /* 0x000003800f0a7812 */ /* 0x000fc400078ec0ff */
[----:B------:R-:W-:Y:S01]  /*a980*/  SHF.R.U64 R8, R8, 0x3, RZ ;  /* 0x0000000308087819 */ /* 0x000fe200000012ff */
[--C-:B------:R-:W-:Y:S01]  /*a990*/  IMAD.MOV.U32 R20, RZ, RZ, R22.reuse ;  /* 0x000000ffff147224 */ /* 0x100fe200078e0016 */
[----:B------:R-:W-:Y:S01]  /*a9a0*/  SHF.R.U64 R9, R9, 0x3, RZ ;  /* 0x0000000309097819 */ /* 0x000fe200000012ff */
[----:B------:R0:W-:Y:S01]  /*a9b0*/  @!P0 STG.E desc[UR52][R32.64+0x20], R3 ;  /* 0x0000200320008986 */ /* 0x0001e2000c101934 */
[----:B------:R-:W-:Y:S02]  /*a9c0*/  SHF.R.U64 R2, R2, 0x3, RZ ;  /* 0x0000000302027819 */ /* 0x000fe400000012ff */
[----:B------:R-:W-:Y:S01]  /*a9d0*/  SHF.R.U64 R10, R10, 0x3, RZ ;  /* 0x000000030a0a7819 */ /* 0x000fe200000012ff */
[----:B------:R1:W-:Y:S01]  /*a9e0*/  @!P1 STG.E desc[UR52][R32.64], R4 ;  /* 0x0000000420009986 */ /* 0x0003e2000c101934 */
[----:B------:R-:W-:Y:S02]  /*a9f0*/  LOP3.LUT R12, R8, R11, RZ, 0x3c, !PT ;  /* 0x0000000b080c7212 */ /* 0x000fe400078e3cff */
[----:B------:R-:W-:Y:S01]  /*aa00*/  LOP3.LUT R6, R9, R6, RZ, 0x3c, !PT ;  /* 0x0000000609067212 */ /* 0x000fe200078e3cff */
[----:B------:R-:W-:Y:S01]  /*aa10*/  IMAD.X R9, RZ, RZ, R7, P4 ;  /* 0x000000ffff097224 */ /* 0x000fe200020e0607 */
[----:B------:R-:W-:Y:S01]  /*aa20*/  LOP3.LUT R8, R2, R5, RZ, 0x3c, !PT ;  /* 0x0000000502087212 */ /* 0x000fe200078e3cff */
[----:B------:R-:W-:Y:S01]  /*aa30*/  IMAD.U32 R5, RZ, RZ, UR6 ;  /* 0x00000006ff057e24 */ /* 0x000fe2000f8e00ff */
[----:B------:R-:W-:Y:S01]  /*aa40*/  SHF.R.S32.HI R21, RZ, 0x1f, R22 ;  /* 0x0000001fff157819 */ /* 0x000fe20000011416 */
[----:B------:R-:W-:Y:S01]  /*aa50*/  UIMAD UR5, UR4, UR7, UR5 ;  /* 0x00000007040572a4 */ /* 0x000fe2000f8e0205 */
[----:B------:R-:W-:Y:S01]  /*aa60*/  LOP3.LUT R24, R10, R15, RZ, 0x3c, !PT ;  /* 0x0000000f0a187212 */ /* 0x000fe200078e3cff */
[----:B------:R2:W5:Y:S01]  /*aa70*/  LD.E.128 R28, desc[UR52][R6.64] ;  /* 0x00000034061c7980 */ /* 0x000562000c101d00 */
[----:B------:R-:W-:Y:S01]  /*aa80*/  ULDC.64 UR6, c[0x0][0xae0] ;  /* 0x0002b80000067ab9 */ /* 0x000fe20000000a00 */
[----:B0-----:R-:W-:Y:S01]  /*aa90*/  IMAD.WIDE.U32 R2, R5, UR4, R20 ;  /* 0x0000000405027c25 */ /* 0x001fe2000f8e0014 */
[----:B------:R-:W-:Y:S01]  /*aaa0*/  UIMAD UR4, UR12, UR6, URZ ;  /* 0x000000060c0472a4 */ /* 0x000fe2000f8e023f */
[----:B------:R-:W5:Y:S02]  /*aab0*/  LD.E.128 R12, desc[UR52][R12.64] ;  /* 0x000000340c0c7980 */ /* 0x000f64000c101d00 */
[----:B------:R-:W-:-:S02]  /*aac0*/  VIADD R3, R3, UR5 ;  /* 0x0000000503037c36 */ /* 0x000fc40008000000 */
[----:B------:R-:W5:Y:S01]  /*aad0*/  LD.E.128 R24, desc[UR52][R24.64] ;  /* 0x0000003418187980 */ /* 0x000f62000c101d00 */
[----:B------:R-:W-:-:S03]  /*aae0*/  IMAD.U32 R5, RZ, RZ, UR6 ;  /* 0x00000006ff057e24 */ /* 0x000fc6000f8e00ff */
[----:B------:R-:W5:Y:S01]  /*aaf0*/  LD.E.128 R8, desc[UR52][R8.64] ;  /* 0x0000003408087980 */ /* 0x000f62000c101d00 */
[----:B------:R-:W-:Y:S01]  /*ab00*/  UIMAD UR4, UR41, UR7, UR4 ;  /* 0x00000007290472a4 */ /* 0x000fe2000f8e0204 */
[----:B-1----:R-:W-:Y:S01]  /*ab10*/  VIADD R4, R16, 0x30 ;  /* 0x0000003010047836 */ /* 0x002fe20000000000 */
[----:B------:R-:W-:Y:S01]  /*ab20*/  ULDC UR5, c[0x0][0xa8c] ;  /* 0x0002a30000057ab9 */ /* 0x000fe20000000800 */
[----:B------:R-:W-:Y:S01]  /*ab30*/  @!PT LDS RZ, [RZ] ;  /* 0x00000000fffff984 */ /* 0x000fe20000000800 */
[----:B------:R-:W-:Y:S01]  /*ab40*/  @!PT LDS RZ, [RZ] ;  /* 0x00000000fffff984 */ /* 0x000fe20000000800 */
[----:B------:R-:W-:Y:S01]  /*ab50*/  @!PT LDS RZ, [RZ] ;  /* 0x00000000fffff984 */ /* 0x000fe20000000800 */
[----:B------:R-:W-:Y:S01]  /*ab60*/  @!PT LDS RZ, [RZ] ;  /* 0x00000000fffff984 */ /* 0x000fe20000000800 */
[----:B------:R0:W-:Y:S06]  /*ab70*/  MEMBAR.ALL.CTA ;  /* 0x0000000000007992 */ /* 0x0001ec0000008000 */
[----:B0-----:R-:W0:Y:S01]  /*ab80*/  FENCE.VIEW.ASYNC.S ;  /* 0x00000000000073c6 */ /* 0x001e220000000000 */
[----:B------:R-:W-:Y:S01]  /*ab90*/  IMAD.WIDE.U32 R2, R5, UR41, R2 ;  /* 0x0000002905027c25 */ /* 0x000fe2000f8e0002 */
[----:B------:R-:W-:Y:S01]  /*aba0*/  UIMAD UR8, UR39, -0xc0, UR8 ;  /* 0xffffff40270878a4 */ /* 0x000fe2000f8e0208 */
[----:B------:R-:W-:-:S02]  /*abb0*/  ISETP.GE.AND P0, PT, R22, UR5, PT ;  /* 0x0000000516007c0c */ /* 0x000fc4000bf06270 */
[C---:B------:R-:W-:Y:S02]  /*abc0*/  VIADD R5, R16.reuse, 0x60 ;  /* 0x0000006010057836 */ /* 0x040fe40000000000 */
[----:B--2---:R-:W-:Y:S01]  /*abd0*/  VIADD R6, R16, 0x90 ;  /* 0x0000009010067836 */ /* 0x004fe20000000000 */
[----:B------:R-:W-:Y:S01]  /*abe0*/  ISETP.GE.OR P3, PT, R4, UR8, P0 ;  /* 0x0000000804007c0c */ /* 0x000fe20008766670 */
[----:B------:R-:W-:Y:S01]  /*abf0*/  VIADD R3, R3, UR4 ;  /* 0x0000000403037c36 */ /* 0x000fe20008000000 */
[----:B------:R-:W-:Y:S01]  /*ac00*/  ISETP.GE.OR P1, PT, R5, UR8, P0 ;  /* 0x0000000805007c0c */ /* 0x000fe20008726670 */
[----:B------:R-:W-:Y:S01]  /*ac10*/  ULDC.64 UR4, c[0x0][0xae8] ;  /* 0x0002ba0000047ab9 */ /* 0x000fe20000000a00 */
[----:B------:R-:W-:Y:S01]  /*ac20*/  ISETP.GE.OR P2, PT, R6, UR8, P0 ;  /* 0x0000000806007c0c */ /* 0x000fe20008746670 */
[----:B------:R-:W-:Y:S01]  /*ac30*/  IMAD.U32 R21, RZ, RZ, UR4 ;  /* 0x00000004ff157e24 */ /* 0x000fe2000f8e00ff */
[----:B------:R-:W-:Y:S01]  /*ac40*/  ISETP.GE.OR P0, PT, R16, UR8, P0 ;  /* 0x0000000810007c0c */ /* 0x000fe20008706670 */
[----:B------:R-:W-:Y:S01]  /*ac50*/  UIMAD UR4, UR38, UR4, URZ ;  /* 0x00000004260472a4 */ /* 0x000fe2000f8e023f */
[----:B------:R-:W-:-:S03]  /*ac60*/  VIADD R0, R0, 0x13220 ;  /* 0x0001322000007836 */ /* 0x000fc60000000000 */
[----:B------:R-:W-:Y:S02]  /*ac70*/  UIMAD UR4, UR37, UR5, UR4 ;  /* 0x00000005250472a4 */ /* 0x000fe4000f8e0204 */
[----:B------:R-:W-:Y:S01]  /*ac80*/  IMAD.WIDE.U32 R20, R21, UR37, R2 ;  /* 0x0000002515147c25 */ /* 0x000fe2000f8e0002 */
[----:B------:R-:W-:Y:S02]  /*ac90*/  PRMT R0, RZ, 0x654, R0 ;  /* 0x00000654ff007816 */ /* 0x000fe40000000000 */
[--C-:B------:R-:W-:Y:S01]  /*aca0*/  SHF.R.S32.HI R17, RZ, 0x1f, R16.reuse ;  /* 0x0000001fff117819 */ /* 0x100fe20000011410 */
[----:B------:R-:W-:Y:S01]  /*acb0*/  IMAD.U32 R7, RZ, RZ, UR39 ;  /* 0x00000027ff077e24 */ /* 0x000fe2000f8e00ff */
[----:B0-----:R0:W-:Y:S01]  /*acc0*/  SYNCS.ARRIVE.TRANS64.RED.A1T0 RZ, [R0+URZ], RZ ;  /* 0x000000ff00ff79a7 */ /* 0x0011e2000810043f */
[----:B------:R-:W-:Y:S01]  /*acd0*/  VIADD R33, R21, UR4 ;  /* 0x0000000415217c36 */ /* 0x000fe20008000000 */
[----:B------:R-:W-:Y:S01]  /*ace0*/  BSSY B1, `(.L_x_1683) ;  /* 0x000000e000017945 */ /* 0x000fe20003800000 */
[----:B------:R-:W-:-:S03]  /*acf0*/  IMAD.WIDE R6, R7, 0xc0, R16 ;  /* 0x000000c007067825 */ /* 0x000fc600078e0210 */
        /* <DEDUP_REMOVED lines=12> */
.L_x_1684:
[----:B------:R-:W-:Y:S05]  /*adc0*/  BSYNC B1 ;  /* 0x0000000000017941 */ /* 0x000fea0003800000 */
.L_x_1683:
[----:B------:R-:W-:Y:S04]  /*add0*/  BSSY B1, `(.L_x_1685) ;  /* 0x000000f000017945 */ /* 0x000fe80003800000 */
[----:B------:R-:W-:Y:S05]  /*ade0*/  @P3 BRA `(.L_x_1686) ;  /* 0x0000000000343947 */ /* 0x000fea0003800000 */
[----:B-1----:R-:W-:Y:S01]  /*adf0*/  IADD3 R5, P0, R6, 0x30, RZ ;  /* 0x0000003006057810 */ /* 0x002fe20007f1e0ff */
[----:B------:R-:W-:Y:S01]  /*ae00*/  ULDC.64 UR4, c[0x0][0xad8] ;  /* 0x0002b60000047ab9 */ /* 0x000fe20000000a00 */
[----:B------:R-:W-:Y:S02]  /*ae10*/  IMAD.MOV.U32 R2, RZ, RZ, R20 ;  /* 0x000000ffff027224 */ /* 0x000fe400078e0014 */
[----:B------:R-:W-:Y:S02]  /*ae20*/  IMAD.MOV.U32 R3, RZ, RZ, R33 ;  /* 0x000000ffff037224 */ /* 0x000fe400078e0021 */
[----:B0-----:R-:W-:Y:S02]  /*ae30*/  IMAD.X R0, RZ, RZ, R7, P0 ;  /* 0x000000ffff007224 */ /* 0x001fe400000e0607 */
[----:B------:R-:W-:-:S04]  /*ae40*/  IMAD.WIDE.U32 R2, R5, UR4, R2 ;  /* 0x0000000405027c25 */ /* 0x000fc8000f8e0002 */
[----:B------:R-:W-:-:S04]  /*ae50*/  IMAD R0, R0, UR4, RZ ;  /* 0x0000000400007c24 */ /* 0x000fc8000f8e02ff */
[----:B------:R-:W-:Y:S01]  /*ae60*/  IMAD R5, R5, UR5, R0 ;  /* 0x0000000505057c24 */ /* 0x000fe2000f8e0200 */
[----:B------:R-:W-:Y:S02]  /*ae70*/  ULDC.64 UR4, c[0x0][0xa80] ;  /* 0x0002a00000047ab9 */ /* 0x000fe40000000a00 */
[----:B------:R-:W-:Y:S01]  /*ae80*/  LEA R4, P0, R2, UR4, 0x1 ;  /* 0x0000000402047c11 */ /* 0x000fe2000f8008ff */
[----:B------:R-:W-:-:S05]  /*ae90*/  IMAD.IADD R3, R3, 0x1, R5 ;  /* 0x0000000103037824 */ /* 0x000fca00078e0205 */
[----:B------:R-:W-:-:S05]  /*aea0*/  LEA.HI.X R5, R2, UR5, R3, 0x1, P0 ;  /* 0x0000000502057c11 */ /* 0x000fca00080f0c03 */
[----:B-----5:R2:W-:Y:S02]  /*aeb0*/  STG.E.128 desc[UR52][R4.64], R24 ;  /* 0x0000001804007986 */ /* 0x0205e4000c101d34 */
.L_x_1686:
[----:B------:R-:W-:Y:S05]  /*aec0*/  BSYNC B1 ;  /* 0x0000000000017941 */ /* 0x000fea0003800000 */
.L_x_1685:
[----:B------:R-:W-:Y:S04]  /*aed0*/  BSSY B1, `(.L_x_1687) ;  /* 0x000000f000017945 */ /* 0x000fe80003800000 */
[----:B------:R-:W-:Y:S05]  /*aee0*/  @P1 BRA `(.L_x_1688) ;  /* 0x0000000000341947 */ /* 0x000fea0003800000 */
[----:B-12---:R-:W-:Y:S01]  /*aef0*/  IADD3 R5, P0, R6, 0x60, RZ ;  /* 0x0000006006057810 */ /* 0x006fe20007f1e0ff */
        /* <DEDUP_REMOVED lines=12> */
.L_x_1688:
[----:B------:R-:W-:Y:S05]  /*afc0*/  BSYNC B1 ;  /* 0x0000000000017941 */ /* 0x000fea0003800000 */
.L_x_1687:
[----:B------:R-:W-:Y:S05]  /*afd0*/  @P2 BRA `(.L_x_1689) ;  /* 0x0000000800ac2947 */ /* 0x000fea0003800000 */
[----:B-123--:R-:W-:Y:S01]  /*afe0*/  IADD3 R5, P0, R6, 0x90, RZ ;  /* 0x0000009006057810 */ /* 0x00efe20007f1e0ff */
        /* <DEDUP_REMOVED lines=11> */
[----:B-----5:R4:W-:Y:S01]  /*b0a0*/  STG.E.128 desc[UR52][R4.64], R8 ;  /* 0x0000000804007986 */ /* 0x0209e2000c101d34 */
[----:B------:R-:W-:Y:S05]  /*b0b0*/  BRA `(.L_x_1689) ;  /* 0x0000000800747947 */ /* 0x000fea0003800000 */
.L_x_1681:
[----:B------:R-:W-:Y:S01]  /*b0c0*/  ULDC.64 UR4, c[0x0][0xbe0] ;  /* 0x0002f80000047ab9 */ /* 0x000fe20000000a00 */
[----:B------:R-:W-:Y:S01]  /*b0d0*/  ULDC.64 UR6, c[0x0][0xbd8] ;  /* 0x0002f60000067ab9 */ /* 0x000fe20000000a00 */
[----:B------:R-:W-:Y:S01]  /*b0e0*/  UISETP.NE.U32.AND UP0, UPT, UR4, URZ, UPT ;  /* 0x0000003f0400728c */ /* 0x000fe2000bf05070 */
[----:B------:R-:W0:Y:S01]  /*b0f0*/  S2R R0, SR_TID.X ;  /* 0x0000000000007919 */ /* 0x000e220000002100 */
[----:B------:R-:W-:Y:S02]  /*b100*/  UIMAD.WIDE UR6, UR37, 0x4, UR6 ;  /* 0x00000004250678a5 */ /* 0x000fe4000f8e0206 */
[----:B------:R-:W-:-:S03]  /*b110*/  UISETP.NE.AND.EX UP1, UPT, UR5, URZ, UPT, UP0 ;  /* 0x0000003f0500728c */ /* 0x000fc6000bf25300 */
[----:B------:R-:W-:Y:S02]  /*b120*/  ULDC.64 UR4, c[0x0][0xbd8] ;  /* 0x0002f60000047ab9 */ /* 0x000fe40000000a00 */
[----:B------:R-:W-:Y:S01]  /*b130*/  UISETP.NE.U32.AND UP0, UPT, UR4, URZ, UPT ;  /* 0x0000003f0400728c */ /* 0x000fe2000bf05070 */
[----:B------:R-:W-:-:S03]  /*b140*/  PLOP3.LUT P2, PT, PT, PT, UP1, 0x80, 0x0 ;  /* 0x000000000000781c */ /* 0x000fc60003f4f018 */
[----:B------:R-:W-:-:S03]  /*b150*/  UISETP.NE.AND.EX UP0, UPT, UR5, URZ, UPT, UP0 ;  /* 0x0000003f0500728c */ /* 0x000fc6000bf05300 */
[----:B------:R-:W-:Y:S02]  /*b160*/  @UP1 ULDC.64 UR4, c[0x0][0xbe0] ;  /* 0x0002f80000041ab9 */ /* 0x000fe40000000a00 */
[----:B------:R-:W-:Y:S01]  /*b170*/  @UP1 UIMAD.WIDE UR4, UR37, 0x4, UR4 ;  /* 0x00000004250418a5 */ /* 0x000fe2000f8e0204 */
[----:B------:R-:W-:-:S05]  /*b180*/  PLOP3.LUT P1, PT, PT, PT, UP0, 0x80, 0x0 ;  /* 0x000000000000781c */ /* 0x000fca0003f2f008 */
[----:B------:R-:W-:Y:S02]  /*b190*/  IMAD.U32 R4, RZ, RZ, UR4 ;  /* 0x00000004ff047e24 */ /* 0x000fe4000f8e00ff */
[----:B------:R-:W-:Y:S02]  /*b1a0*/  IMAD.U32 R5, RZ, RZ, UR5 ;  /* 0x00000005ff057e24 */ /* 0x000fe4000f8e00ff */
[----:B------:R-:W-:-:S03]  /*b1b0*/  IMAD.MOV.U32 R7, RZ, RZ, RZ ;  /* 0x000000ffff077224 */ /* 0x000fc600078e00ff */
[----:B------:R-:W2:Y:S01]  /*b1c0*/  @P2 LDG.E R4, desc[UR52][R4.64] ;  /* 0x0000003404042981 */ /* 0x000ea2000c1e1900 */
[----:B------:R-:W-:Y:S02]  /*b1d0*/  IMAD.U32 R2, RZ, RZ, UR6 ;  /* 0x00000006ff027e24 */ /* 0x000fe4000f8e00ff */
[----:B------:R-:W-:Y:S02]  /*b1e0*/  IMAD.U32 R3, RZ, RZ, UR7 ;  /* 0x00000007ff037e24 */ /* 0x000fe4000f8e00ff */
[----:B0-----:R-:W-:-:S03]  /*b1f0*/  VIADD R0, R0, 0xffffff80 ;  /* 0xffffff8000007836 */ /* 0x001fc60000000000 */
[----:B------:R0:W5:Y:S01]  /*b200*/  @P1 LDG.E R7, desc[UR52][R2.64] ;  /* 0x0000003402071981 */ /* 0x000162000c1e1900 */
[----:B------:R-:W-:Y:S01]  /*b210*/  ULDC UR4, c[0x0][0xa88] ;  /* 0x0002a20000047ab9 */ /* 0x000fe20000000800 */
[----:B------:R-:W-:Y:S02]  /*b220*/  ISETP.GT.AND P0, PT, R0, 0xbf, PT ;  /* 0x000000bf0000780c */ /* 0x000fe40003f04270 */
[----:B--2---:R-:W-:Y:S01]  /*b230*/  @P2 R2UR UR4, R4 ;  /* 0x00000000040422ca */ /* 0x004fe200000e0000 */
[----:B0-----:R-:W-:-:S14]  /*b240*/  @P2 BRA `(.L_x_1690) ;  /* 0x0000000000182947 */ /* 0x001fdc0003800000 */
[----:B------:R-:W-:Y:S05]  /*b250*/  @!P1 BRA `(.L_x_1690) ;  /* 0x0000000000149947 */ /* 0x000fea0003800000 */
[----:B------:R-:W2:Y:S04]  /*b260*/  LDG.E R4, desc[UR52][R2.64] ;  /* 0x0000003402047981 */ /* 0x000ea8000c1e1900 */
[----:B------:R-:W3:Y:S01]  /*b270*/  LDG.E R0, desc[UR52][R2.64+0x4] ;  /* 0x0000043402007981 */ /* 0x000ee2000c1e1900 */
[----:B--2---:R-:W-:Y:S02]  /*b280*/  R2UR UR5, R4 ;  /* 0x00000000040572ca */ /* 0x004fe400000e0000 */
[----:B---3--:R-:W-:-:S13]  /*b290*/  R2UR UR4, R0 ;  /* 0x00000000000472ca */ /* 0x008fda00000e0000 */
[----:B------:R-:W-:-:S12]  /*b2a0*/  UIADD3 UR4, -UR5, UR4, URZ ;  /* 0x0000000405047290 */ /* 0x000fd8000fffe13f */
.L_x_1690:
[----:B------:R-:W-:Y:S01]  /*b2b0*/  USHF.R.S32.HI UR7, URZ, 0x1f, UR41 ;  /* 0x0000001f3f077899 */ /* 0x000fe20008011429 */
[----:B------:R-:W-:Y:S01]  /*b2c0*/  BSSY B1, `(.L_x_1691) ;  /* 0x000001f000017945 */ /* 0x000fe20003800000 */
[----:B------:R-:W-:Y:S01]  /*b2d0*/  USEL UR37, UR37, URZ, !UP0 ;  /* 0x0000003f25257287 */ /* 0x000fe2000c000000 */
[----:B------:R-:W-:Y:S01]  /*b2e0*/  SHF.R.S32.HI R9, RZ, 0x1f, R22 ;  /* 0x0000001fff097819 */ /* 0x000fe20000011416 */
[----:B------:R-:W-:Y:S01]  /*b2f0*/  USEL UR38, UR38, URZ, !UP0 ;  /* 0x0000003f26267287 */ /* 0x000fe2000c000000 */
[----:B-----5:R-:W-:Y:S01]  /*b300*/  SHF.R.S32.HI R6, RZ, 0x1f, R7 ;  /* 0x0000001fff067819 */ /* 0x020fe20000011407 */
[----:B------:R-:W-:Y:S10]  /*b310*/  @P0 BRA `(.L_x_1692) ;  /* 0x0000000000640947 */ /* 0x000ff40003800000 */
[----:B------:R-:W0:Y:S01]  /*b320*/  S2R R2, SR_TID.X ;  /* 0x0000000000027919 */ /* 0x000e220000002100 */
[----:B------:R-:W-:-:S04]  /*b330*/  IMAD.U32 R0, RZ, RZ, UR39 ;  /* 0x00000027ff007e24 */ /* 0x000fc8000f8e00ff */
[----:B0-----:R-:W-:-:S04]  /*b340*/  IMAD R0, R0, 0xc0, R2 ;  /* 0x000000c000007824 */ /* 0x001fc800078e0202 */
[----:B------:R-:W-:-:S05]  /*b350*/  VIADD R0, R0, 0xffffff80 ;  /* 0xffffff8000007836 */ /* 0x000fca0000000000 */
[----:B------:R-:W-:-:S13]  /*b360*/  ISETP.GE.AND P0, PT, R0, UR4, PT ;  /* 0x0000000400007c0c */ /* 0x000fda000bf06270 */
        /* <DEDUP_REMOVED lines=20> */
.L_x_1692:
[----:B------:R-:W-:Y:S05]  /*b4b0*/  BSYNC B1 ;  /* 0x0000000000017941 */ /* 0x000fea0003800000 */
.L_x_1691:
[----:B------:R-:W-:Y:S01]  /*b4c0*/  ULDC.64 UR8, c[0x0][0xaa0] ;  /* 0x0002a80000087ab9 */ /* 0x000fe20000000a00 */
[----:B------:R-:W-:Y:S01]  /*b4d0*/  IMAD.MOV.U32 R2, RZ, RZ, R22 ;  /* 0x000000ffff027224 */ /* 0x000fe200078e0016 */
[----:B------:R-:W-:Y:S01]  /*b4e0*/  UIMAD UR6, UR39, -0xc0, UR4 ;  /* 0xffffff40270678a4 */ /* 0x000fe2000f8e0204 */
[----:B0-----:R-:W-:Y:S01]  /*b4f0*/  IMAD.MOV.U32 R3, RZ, RZ, R9 ;  /* 0x000000ffff037224 */ /* 0x001fe200078e0009 */
[----:B------:R-:W-:Y:S01]  /*b500*/  ULDC.64 UR10, c[0x0][0xae0] ;  /* 0x0002b800000a7ab9 */ /* 0x000fe20000000a00 */
[----:B------:R-:W-:Y:S01]  /*b510*/  IMAD R0, R6, UR8, RZ ;  /* 0x0000000806007c24 */ /* 0x000fe2000f8e02ff */
[----:B------:R-:W-:Y:S01]  /*b520*/  UIMAD UR5, UR7, UR10, URZ ;  /* 0x0000000a070572a4 */ /* 0x000fe2000f8e023f */
[C---:B------:R-:W-:Y:S01]  /*b530*/  IMAD.WIDE.U32 R2, R7.reuse, UR8, R2 ;  /* 0x0000000807027c25 */ /* 0x040fe2000f8e0002 */
[----:B------:R-:W-:Y:S01]  /*b540*/  ULDC UR8, c[0x0][0xa8c] ;  /* 0x0002a30000087ab9 */ /* 0x000fe20000000800 */
[----:B------:R-:W-:Y:S01]  /*b550*/  BSSY B1, `(.L_x_1693) ;  /* 0x0000025000017945 */ /* 0x000fe20003800000 */
[----:B------:R-:W-:Y:S01]  /*b560*/  ISETP.GE.AND P0, PT, R22, UR8, PT ;  /* 0x0000000816007c0c */ /* 0x000fe2000bf06270 */
[----:B------:R-:W-:Y:S01]  /*b570*/  IMAD R7, R7, UR9, R0 ;  /* 0x0000000907077c24 */ /* 0x000fe2000f8e0200 */
[----:B------:R-:W-:Y:S01]  /*b580*/  UIMAD UR5, UR41, UR11, UR5 ;  /* 0x0000000b290572a4 */ /* 0x000fe2000f8e0205 */
[C---:B------:R-:W-:Y:S01]  /*b590*/  VIADD R0, R16.reuse, 0x30 ;  /* 0x0000003010007836 */ /* 0x040fe20000000000 */
[----:B------:R-:W-:Y:S01]  /*b5a0*/  ULDC.64 UR8, c[0x0][0xae8] ;  /* 0x0002ba0000087ab9 */ /* 0x000fe20000000a00 */
[----:B------:R-:W-:Y:S01]  /*b5b0*/  VIADD R4, R16, 0x90 ;  /* 0x0000009010047836 */ /* 0x000fe20000000000 */
[----:B------:R-:W-:Y:S01]  /*b5c0*/  UIMAD UR4, UR38, UR8, URZ ;  /* 0x00000008260472a4 */ /* 0x000fe2000f8e023f */
[----:B------:R-:W-:Y:S01]  /*b5d0*/  IMAD.IADD R3, R3, 0x1, R7 ;  /* 0x0000000103037824 */ /* 0x000fe200078e0207 */
[----:B------:R-:W-:Y:S01]  /*b5e0*/  ISETP.GE.OR P3, PT, R0, UR6, P0 ;  /* 0x0000000600007c0c */ /* 0x000fe20008766670 */
[----:B------:R-:W-:Y:S01]  /*b5f0*/  VIADD R0, R16, 0x60 ;  /* 0x0000006010007836 */ /* 0x000fe20000000000 */
[----:B------:R-:W-:Y:S01]  /*b600*/  ISETP.GE.OR P2, PT, R4, UR6, P0 ;  /* 0x0000000604007c0c */ /* 0x000fe20008746670 */
[----:B------:R-:W-:Y:S01]  /*b610*/  IMAD.U32 R5, RZ, RZ, UR10 ;  /* 0x0000000aff057e24 */ /* 0x000fe2000f8e00ff */
[----:B------:R-:W-:Y:S01]  /*b620*/  UIMAD UR4, UR37, UR9, UR4 ;  /* 0x00000009250472a4 */ /* 0x000fe2000f8e0204 */
[----:B------:R-:W-:Y:S01]  /*b630*/  SHF.R.S32.HI R7, RZ, 0x1f, R16 ;  /* 0x0000001fff077819 */ /* 0x000fe20000011410 */
[----:B------:R-:W-:Y:S01]  /*b640*/  IMAD.U32 R9, RZ, RZ, UR39 ;  /* 0x00000027ff097e24 */ /* 0x000fe2000f8e00ff */
[----:B------:R-:W-:Y:S01]  /*b650*/  ISETP.GE.OR P1, PT, R0, UR6, P0 ;  /* 0x0000000600007c0c */ /* 0x000fe20008726670 */
[----:B------:R-:W-:Y:S01]  /*b660*/  IMAD.WIDE.U32 R2, R5, UR41, R2 ;  /* 0x0000002905027c25 */ /* 0x000fe2000f8e0002 */
[----:B------:R-:W-:-:S03]  /*b670*/  ISETP.GE.OR P0, PT, R16, UR6, P0 ;  /* 0x0000000610007c0c */ /* 0x000fc60008706670 */
[----:B------:R-:W-:Y:S02]  /*b680*/  VIADD R3, R3, UR5 ;  /* 0x0000000503037c36 */ /* 0x000fe40008000000 */
[----:B------:R-:W-:Y:S02]  /*b690*/  IMAD.U32 R5, RZ, RZ, UR8 ;  /* 0x00000008ff057e24 */ /* 0x000fe4000f8e00ff */
[----:B------:R-:W-:Y:S02]  /*b6a0*/  IMAD.MOV.U32 R6, RZ, RZ, R16 ;  /* 0x000000ffff067224 */ /* 0x000fe400078e0010 */
[----:B------:R-:W-:-:S04]  /*b6b0*/  IMAD.WIDE.U32 R4, R5, UR37, R2 ;  /* 0x0000002505047c25 */ /* 0x000fc8000f8e0002 */
[----:B------:R-:W-:Y:S02]  /*b6c0*/  VIADD R11, R5, UR4 ;  /* 0x00000004050b7c36 */ /* 0x000fe40008000000 */
[----:B------:R-:W-:Y:S01]  /*b6d0*/  IMAD.WIDE R6, R9, 0xc0, R6 ;  /* 0x000000c009067825 */ /* 0x000fe200078e0206 */
        /* <DEDUP_REMOVED lines=12> */
.L_x_1694:
[----:B------:R-:W-:Y:S05]  /*b7a0*/  BSYNC B1 ;  /* 0x0000000000017941 */ /* 0x000fea0003800000 */
.L_x_1693:
        /* <DEDUP_REMOVED lines=15> */
.L_x_1696:
[----:B------:R-:W-:Y:S05]  /*b8a0*/  BSYNC B1 ;  /* 0x0000000000017941 */ /* 0x000fea0003800000 */
.L_x_1695:
        /* <DEDUP_REMOVED lines=15> */
.L_x_1698:
[----:B------:R-:W-:Y:S05]  /*b9a0*/  BSYNC B1 ;  /* 0x0000000000017941 */ /* 0x000fea0003800000 */
.L_x_1697:
        /* <DEDUP_REMOVED lines=14> */
.L_x_1689:
[----:B------:R-:W-:Y:S05]  /*ba90*/  BSYNC B0 ;  /* 0x0000000000007941 */ /* 0x000fea0003800000 */
.L_x_1680:
[----:B------:R-:W-:Y:S02]  /*baa0*/  ULDC UR4, c[0x0][0xc14] ;  /* 0x0003050000047ab9 */ /* 0x000fe40000000800 */
[----:B------:R-:W-:-:S13]  /*bab0*/  ISETP.GE.AND P0, PT, R35, UR4, PT ;  /* 0x0000000423007c0c */ /* 0x000fda000bf06270 */
[----:B------:R-:W-:Y:S05]  /*bac0*/  @!P0 BRA `(.L_x_1699) ;  /* 0xffffff5000a48947 */ /* 0x000fea000383ffff */
[----:B------:R-:W-:Y:S05]  /*bad0*/  EXIT ;  /* 0x000000000000794d */ /* 0x000fea0003800000 */
.L_x_1641:
[----:B------:R-:W-:-:S08]  /*bae0*/  NOP ;  /* 0x0000000000007918 */ /* 0x000fd00000000000 */
[----:B------:R-:W0:-:S00]  /*baf0*/  USETMAXREG.DEALLOC.CTAPOOL 0x20 ;  /* 0x00000020000079c8 */ /* 0x000e0000080e0500 */
[----:B0-----:R-:W-:-:S06]  /*bb00*/  LOP3.LUT R0, R0, 0x3, RZ, 0xc0, !PT ;  /* 0x0000000300007812 */ /* 0x001fcc00078ec0ff */
[----:B------:R-:W0:Y:S02]  /*bb10*/  SHFL.IDX PT, R0, R0, RZ, 0x1f ;  /* 0x00001fff00007589 */ /* 0x000e2400000e0000 */
[----:B0-----:R-:W-:Y:S01]  /*bb20*/  ISETP.NE.AND P0, PT, R0, RZ, PT ;  /* 0x000000ff0000720c */ /* 0x001fe20003f05270 */
[----:B------:R-:W-:-:S03]  /*bb30*/  IMAD.MOV.U32 R0, RZ, RZ, RZ ;  /* 0x000000ffff007224 */ /* 0x000fc600078e00ff */
[----:B------:R-:W-:-:S05]  /*bb40*/  P2R R2, PR, RZ, 0x1 ;  /* 0x00000001ff027803 */ /* 0x000fca0000000000 */
[----:B------:R0:W-:Y:S04]  /*bb50*/  STL [R1], R2 ;  /* 0x0000000201007387 */ /* 0x0001e80000100800 */
        /* <DEDUP_REMOVED lines=10> */
.L_x_1700:
        /* <DEDUP_REMOVED lines=41> */
.L_x_1706:
        /* <DEDUP_REMOVED lines=14> */
.L_x_1705:
[----:B------:R-:W-:Y:S05]  /*bf70*/  BSYNC B0 ;  /* 0x0000000000007941 */ /* 0x000fea0003800000 */
.L_x_1704:
        /* <DEDUP_REMOVED lines=21> */
.L_x_1702:
        /* <DEDUP_REMOVED lines=25> */
.L_x_1707:
        /* <DEDUP_REMOVED lines=60> */
.L_x_1703:
[----:B------:R-:W-:Y:S01]  /*c620*/  IMAD.MOV.U32 R24, RZ, RZ, R7 ;  /* 0x000000ffff187224 */ /* 0x000fe200078e0007 */
[----:B------:R-:W-:Y:S01]  /*c630*/  UMOV UR38, URZ ;  /* 0x0000003f00267c82 */ /* 0x000fe20008000000 */
[----:B------:R-:W-:-:S07]  /*c640*/  IMAD.MOV.U32 R25, RZ, RZ, RZ ;  /* 0x000000ffff197224 */ /* 0x000fce00078e00ff */
.L_x_1708:
        /* <DEDUP_REMOVED lines=8> */
.L_x_1701:
[----:B------:R-:W-:Y:S01]  /*c6d0*/  ULDC UR4, c[0x0][0xc14] ;  /* 0x0003050000047ab9 */ /* 0x000fe20000000800 */
[----:B------:R-:W-:Y:S01]  /*c6e0*/  IMAD.MOV.U32 R17, RZ, RZ, 0x1 ;  /* 0x00000001ff117424 */ /* 0x000fe200078e00ff */
[----:B------:R-:W-:Y:S01]  /*c6f0*/  UISETP.GE.AND UP0, UPT, UR48, UR4, UPT ;  /* 0x000000043000728c */ /* 0x000fe2000bf06270 */
[----:B------:R-:W-:Y:S02]  /*c700*/  IMAD.MOV.U32 R29, RZ, RZ, RZ ;  /* 0x000000ffff1d7224 */ /* 0x000fe400078e00ff */
[----:B------:R-:W-:-:S03]  /*c710*/  IMAD.MOV.U32 R16, RZ, RZ, RZ ;  /* 0x000000ffff107224 */ /* 0x000fc600078e00ff */
[----:B------:R-:W-:-:S13]  /*c720*/  PLOP3.LUT P0, PT, PT, PT, UP0, 0x80, 0x0 ;  /* 0x000000000000781c */ /* 0x000fda0003f0f008 */
[----:B------:R-:W-:Y:S05]  /*c730*/  @P0 BRA `(.L_x_1709) ;  /* 0x0000003000f40947 */ /* 0x000fea0003800000 */
[----:B-1----:R-:W1:Y:S01]  /*c740*/  S2R R0, SR_TID.X ;  /* 0x0000000000007919 */ /* 0x002e620000002100 */
[----:B------:R-:W-:Y:S01]  /*c750*/  IMAD.MOV.U32 R17, RZ, RZ, 0x1 ;  /* 0x00000001ff117424 */ /* 0x000fe200078e00ff */
[----:B------:R-:W-:Y:S01]  /*c760*/  ULOP3.LUT UR42, UR40, 0x1, URZ, 0xfc, !UPT ;  /* 0x00000001282a7892 */ /* 0x000fe2000f8efc3f */
[----:B------:R-:W-:Y:S01]  /*c770*/  IMAD.MOV.U32 R16, RZ, RZ, RZ ;  /* 0x000000ffff107224 */ /* 0x000fe200078e00ff */
[----:B------:R-:W2:Y:S01]  /*c780*/  S2R R6, SR_TID.X ;  /* 0x0000000000067919 */ /* 0x000ea20000002100 */
[----:B------:R-:W-:Y:S01]  /*c790*/  IMAD.MOV.U32 R29, RZ, RZ, RZ ;  /* 0x000000ffff1d7224 */ /* 0x000fe200078e00ff */
[----:B------:R-:W-:Y:S01]  /*c7a0*/  ULOP3.LUT UR47, UR40, 0x2, URZ, 0xfc, !UPT ;  /* 0x00000002282f7892 */ /* 0x000fe2000f8efc3f */
[----:B------:R-:W-:Y:S01]  /*c7b0*/  ULDC UR46, c[0x0][0xc] ;  /* 0x00000300002e7ab9 */ /* 0x000fe20000000800 */
[----:B------:R-:W-:Y:S01]  /*c7c0*/  ULDC.64 UR50, c[0x0][0x198] ;  /* 0x0000660000327ab9 */ /* 0x000fe20000000a00 */
[----:B-1----:R-:W-:Y:S01]  /*c7d0*/  LOP3.LUT R0, R0, 0x7f, RZ, 0xc0, !PT ;  /* 0x0000007f00007812 */ /* 0x002fe200078ec0ff */
[----:B--2---:R-:W-:Y:S01]  /*c7e0*/  IMAD.SHL.U32 R28, R6, 0x40, RZ ;  /* 0x00000040061c7824 */ /* 0x004fe200078e00ff */
[----:B------:R-:W-:-:S03]  /*c7f0*/  SHF.R.U32.HI R3, RZ, 0x1, R6 ;  /* 0x00000001ff037819 */ /* 0x000fc60000011606 */
[----:B------:R-:W-:Y:S02]  /*c800*/  IMAD.SHL.U32 R4, R0, 0x10, RZ ;  /* 0x0000001000047824 */ /* 0x000fe400078e00ff */
[----:B0-----:R-:W-:Y:S01]  /*c810*/  IMAD.SHL.U32 R2, R6, 0x20, RZ ;  /* 0x0000002006027824 */ /* 0x001fe200078e00ff */
        /* <DEDUP_REMOVED lines=13> */
.L_x_1769:
[----:B------:R-:W-:Y:S01]  /*c8f0*/  ULDC.64 UR4, c[0x0][0xc60] ;  /* 0x0003180000047ab9 */ /* 0x000fe20000000a00 */
[----:B------:R-:W-:Y:S01]  /*c900*/  ULDC.64 UR6, c[0x0][0xa18] ;  /* 0x0002860000067ab9 */ /* 0x000fe20000000a00 */
[----:B------:R-:W-:Y:S01]  /*c910*/  UIMAD.WIDE UR4, UR48, 0x4, UR4 ;  /* 0x00000004300478a5 */ /* 0x000fe2000f8e0204 */
[----:B------:R-:W-:-:S05]  /*c920*/  ULDC.64 UR10, c[0x0][0xa00] ;  /* 0x00028000000a7ab9 */ /* 0x000fca0000000a00 */
[----:B------:R-:W-:Y:S02]  /*c930*/  IMAD.U32 R2, RZ, RZ, UR4 ;  /* 0x00000004ff027e24 */ /* 0x000fe4000f8e00ff */
[----:B0-----:R-:W-:Y:S01]  /*c940*/  IMAD.U32 R3, RZ, RZ, UR5 ;  /* 0x00000005ff037e24 */ /* 0x001fe2000f8e00ff */
[----:B------:R-:W-:-:S04]  /*c950*/  ULDC.64 UR4, c[0x0][0xa28] ;  /* 0x00028a0000047ab9 */ /* 0x000fc80000000a00 */
[----:B------:R-:W2:Y:S01]  /*c960*/  LDG.E R2, desc[UR52][R2.64] ;  /* 0x0000003402027981 */ /* 0x000ea2000c1e1900 */
[----:B------:R-:W-:Y:S01]  /*c970*/  UISETP.NE.U32.AND UP0, UPT, UR4, URZ, UPT ;  /* 0x0000003f0400728c */ /* 0x000fe2000bf05070 */
[----:B-1----:R-:W-:Y:S01]  /*c980*/  IMAD.MOV.U32 R0, RZ, RZ, RZ ;  /* 0x000000ffff007224 */ /* 0x002fe200078e00ff */
[----:B------:R-:W-:Y:S01]  /*c990*/  UISETP.NE.U32.AND UP1, UPT, UR6, URZ, UPT ;  /* 0x0000003f0600728c */ /* 0x000fe2000bf25070 */
[----:B------:R-:W0:Y:S01]  /*c9a0*/  LDC R8, c[0x0][0x288] ;  /* 0x0000a200ff087b82 */ /* 0x000e220000000800 */
[----:B------:R-:W-:Y:S01]  /*c9b0*/  UISETP.NE.AND.EX UP0, UPT, UR5, URZ, UPT, UP0 ;  /* 0x0000003f0500728c */ /* 0x000fe2000bf05300 */
[----:B------:R-:W-:Y:S01]  /*c9c0*/  ISETP.NE.U32.AND P0, PT, RZ, UR10, PT ;  /* 0x0000000aff007c0c */ /* 0x000fe2000bf05070 */
[----:B------:R-:W-:-:S04]  /*c9d0*/  UISETP.NE.AND.EX UP1, UPT, UR7, URZ, UPT, UP1 ;  /* 0x0000003f0700728c */ /* 0x000fc8000bf25310 */
[----:B------:R-:W-:Y:S02]  /*c9e0*/  PLOP3.LUT P1, PT, PT, PT, UP0, 0x80, 0x0 ;  /* 0x000000000000781c */ /* 0x000fe40003f2f008 */
[----:B------:R-:W-:Y:S02]  /*c9f0*/  ISETP.NE.AND.EX P0, PT, RZ, UR11, PT, P0 ;  /* 0x0000000bff007c0c */ /* 0x000fe4000bf05300 */
[----:B------:R-:W-:Y:S01]  /*ca00*/  PLOP3.LUT P3, PT, PT, PT, UP1, 0x80, 0x0 ;  /* 0x000000000000781c */ /* 0x000fe20003f6f018 */
[----:B------:R-:W-:Y:S02]  /*ca10*/  IMAD.MOV.U32 R19, RZ, RZ, RZ ;  /* 0x000000ffff137224 */ /* 0x000fe400078e00ff */
[----:B------:R-:W-:Y:S01]  /*ca20*/  IMAD.MOV.U32 R9, RZ, RZ, RZ ;  /* 0x000000ffff097224 */ /* 0x000fe200078e00ff */
[----:B--2---:R-:W-:-:S13]  /*ca30*/  R2UR UR45, R2 ;  /* 0x00000000022d72ca */ /* 0x004fda00000e0000 */
[----:B------:R-:W-:Y:S02]  /*ca40*/  USHF.R.S32.HI UR44, URZ, 0x1f, UR45 ;  /* 0x0000001f3f2c7899 */ /* 0x000fe4000801142d */
[----:B------:R-:W-:Y:S02]  /*ca50*/  @UP0 ULEA UR4, UP2, UR45, UR4, 0x2 ;  /* 0x000000042d040291 */ /* 0x000fe4000f84103f */
[----:B------:R-:W-:Y:S02]  /*ca60*/  USHF.L.U32 UR43, UR45, 0x2, URZ ;  /* 0x000000022d2b7899 */ /* 0x000fe4000800063f */
[----:B------:R-:W-:Y:S02]  /*ca70*/  @UP0 ULEA.HI.X UR5, UR45, UR5, UR44, 0x2, UP2 ;  /* 0x000000052d050291 */ /* 0x000fe400090f142c */
[----:B------:R-:W-:Y:S01]  /*ca80*/  IMAD.U32 R2, RZ, RZ, UR4 ;  /* 0x00000004ff027e24 */ /* 0x000fe2000f8e00ff */
[----:B------:R-:W-:Y:S02]  /*ca90*/  USHF.L.U64.HI UR44, UR45, 0x2, UR44 ;  /* 0x000000022d2c7899 */ /* 0x000fe4000801022c */
[----:B------:R-:W-:Y:S01]  /*caa0*/  UIADD3 UR8, UP0, UR43, UR10, URZ ;  /* 0x0000000a2b087290 */ /* 0x000fe2000ff1e03f */
[----:B------:R-:W-:Y:S01]  /*cab0*/  IMAD.U32 R3, RZ, RZ, UR5 ;  /* 0x00000005ff037e24 */ /* 0x000fe2000f8e00ff */
[----:B------:R-:W-:-:S02]  /*cac0*/  ULDC.64 UR4, c[0x0][0xa08] ;  /* 0x0002820000047ab9 */ /* 0x000fc40000000a00 */
[----:B------:R-:W-:Y:S02]  /*cad0*/  UIADD3.X UR9, UR44, UR11, URZ, UP0, !UPT ;  /* 0x0000000b2c097290 */ /* 0x000fe400087fe43f */
[----:B------:R1:W5:Y:S01]  /*cae0*/  @P1 LDG.E R0, desc[UR52][R2.64] ;  /* 0x0000003402001981 */ /* 0x000362000c1e1900 */
[----:B------:R-:W-:Y:S01]  /*caf0*/  ISETP.NE.U32.AND P1, PT, RZ, UR4, PT ;  /* 0x00000004ff007c0c */ /* 0x000fe2000bf25070 */
[----:B------:R-:W-:Y:S02]  /*cb00*/  UIADD3 UR10, UP0, UR43, UR4, URZ ;  /* 0x000000042b0a7290 */ /* 0x000fe4000ff1e03f */
[----:B------:R-:W-:Y:S01]  /*cb10*/  @UP1 UIADD3 UR4, UP2, UR43, UR6, URZ ;  /* 0x000000062b041290 */ /* 0x000fe2000ff5e03f */
[----:B------:R-:W-:Y:S01]  /*cb20*/  ISETP.NE.AND.EX P1, PT, RZ, UR5, PT, P1 ;  /* 0x00000005ff007c0c */ /* 0x000fe2000bf25310 */
[----:B------:R-:W-:Y:S02]  /*cb30*/  UIADD3.X UR6, UR44, UR5, URZ, UP0, !UPT ;  /* 0x000000052c067290 */ /* 0x000fe400087fe43f */
[----:B------:R-:W-:Y:S01]  /*cb40*/  @UP1 UIADD3.X UR5, UR44, UR7, URZ, UP2, !UPT ;  /* 0x000000072c051290 */ /* 0x000fe200097fe43f */
[----:B------:R-:W-:-:S02]  /*cb50*/  IMAD.U32 R4, RZ, RZ, UR10 ;  /* 0x0000000aff047e24 */ /* 0x000fc4000f8e00ff */
[----:B-1----:R-:W-:Y:S02]  /*cb60*/  IMAD.U32 R2, RZ, RZ, UR8 ;  /* 0x00000008ff027e24 */ /* 0x002fe4000f8e00ff */
[----:B------:R-:W-:Y:S02]  /*cb70*/  IMAD.U32 R3, RZ, RZ, UR9 ;  /* 0x00000009ff037e24 */ /* 0x000fe4000f8e00ff */
[----:B------:R-:W-:Y:S01]  /*cb80*/  IMAD.U32 R5, RZ, RZ, UR6 ;  /* 0x00000006ff057e24 */ /* 0x000fe2000f8e00ff */
[----:B------:R-:W-:Y:S01]  /*cb90*/  ULDC.64 UR6, c[0x0][0xa20] ;  /* 0x0002880000067ab9 */ /* 0x000fe20000000a00 */
[----:B------:R-:W-:Y:S01]  /*cba0*/  IMAD.U32 R6, RZ, RZ, UR4 ;  /* 0x00000004ff067e24 */ /* 0x000fe2000f8e00ff */
[----:B------:R1:W5:Y:S01]  /*cbb0*/  @P0 LDG.E R19, desc[UR52][R2.64] ;  /* 0x0000003402130981 */ /* 0x000362000c1e1900 */
[----:B------:R-:W-:Y:S01]  /*cbc0*/  IMAD.U32 R7, RZ, RZ, UR5 ;  /* 0x00000005ff077e24 */ /* 0x000fe2000f8e00ff */
[----:B------:R-:W-:Y:S02]  /*cbd0*/  ULDC.64 UR4, c[0x0][0x3f8] ;  /* 0x0000fe0000047ab9 */ /* 0x000fe40000000a00 */
[----:B------:R1:W5:Y:S04]  /*cbe0*/  @P1 LDG.E R9, desc[UR52][R4.64] ;  /* 0x0000003404091981 */ /* 0x000368000c1e1900 */
[----:B0-----:R1:W5:Y:S01]  /*cbf0*/  @P3 LDG.E R8, desc[UR52][R6.64] ;  /* 0x0000003406083981 */ /* 0x001362000c1e1900 */
[----:B------:R-:W-:Y:S01]  /*cc00*/  UISETP.NE.U32.AND UP0, UPT, UR4, URZ, UPT ;  /* 0x0000003f0400728c */ /* 0x000fe2000bf05070 */
[----:B------:R-:W-:-:S02]  /*cc10*/  ISETP.NE.U32.AND P2, PT, RZ, UR6, PT ;  /* 0x00000006ff007c0c */ /* 0x000fc4000bf45070 */
[----:B------:R-:W-:Y:S01]  /*cc20*/  ULDC UR4, c[0x0][0x404] ;  /* 0x0001010000047ab9 */ /* 0x000fe20000000800 */
[----:B------:R-:W-:Y:S01]  /*cc30*/  UISETP.NE.AND.EX UP0, UPT, UR5, URZ, UPT, UP0 ;  /* 0x0000003f0500728c */ /* 0x000fe2000bf05300 */
[----:B------:R-:W-:Y:S02]  /*cc40*/  ISETP.NE.AND.EX P2, PT, RZ, UR7, PT, P2 ;  /* 0x00000007ff007c0c */ /* 0x000fe4000bf45320 */
[----:B------:R-:W-:Y:S01]  /*cc50*/  ULDC UR5, c[0x0][0x2e0] ;  /* 0x0000b80000057ab9 */ /* 0x000fe20000000800 */
[----:B------:R-:W-:-:S04]  /*cc60*/  USEL UR4, UR4, 0x1, UP0 ;  /* 0x0000000104047887 */ /* 0x000fc80008000000 */
[----:B------:R-:W-:Y:S01]  /*cc70*/  UIMAD UR4, UR4, UR5, URZ ;  /* 0x00000005040472a4 */ /* 0x000fe2000f8e023f */
[----:B-1----:R-:W-:Y:S11]  /*cc80*/  @P3 BRA `(.L_x_1710) ;  /* 0x0000000000103947 */ /* 0x002ff60003800000 */
[----:B------:R-:W-:Y:S05]  /*cc90*/  @!P0 BRA `(.L_x_1710) ;  /* 0x00000000000c8947 */ /* 0x000fea0003800000 */
[----:B------:R-:W2:Y:S04]  /*cca0*/  LDG.E R7, desc[UR52][R2.64] ;  /* 0x0000003402077981 */ /* 0x000ea8000c1e1900 */
[----:B-----5:R-:W2:Y:S02]  /*ccb0*/  LDG.E R8, desc[UR52][R2.64+0x4] ;  /* 0x0000043402087981 */ /* 0x020ea4000c1e1900 */
[----:B--2---:R-:W-:-:S07]  /*ccc0*/  IMAD.IADD R8, R8, 0x1, -R7 ;  /* 0x0000000108087824 */ /* 0x004fce00078e0a07 */
.L_x_1710:
[----:B------:R-:W-:Y:S02]  /*ccd0*/  IMAD.U32 R3, RZ, RZ, UR4 ;  /* 0x00000004ff037e24 */ /* 0x000fe4000f8e00ff */
[----:B-----5:R-:W-:Y:S01]  /*cce0*/  IMAD.IADD R22, R9, 0x1, R0 ;  /* 0x0000000109167824 */ /* 0x020fe200078e0200 */
[----:B------:R-:W-:Y:S06]  /*ccf0*/  @!P2 BRA `(.L_x_1711) ;  /* 0x000000000018a947 */ /* 0x000fec0003800000 */
[----:B------:R-:W-:-:S04]  /*cd00*/  UIADD3 UR4, UP0, UR43, UR6, URZ ;  /* 0x000000062b047290 */ /* 0x000fc8000ff1e03f */
[----:B------:R-:W-:Y:S02]  /*cd10*/  UIADD3.X UR5, UR44, UR7, URZ, UP0, !UPT ;  /* 0x000000072c057290 */ /* 0x000fe400087fe43f */
[----:B------:R-:W-:-:S04]  /*cd20*/  IMAD.U32 R2, RZ, RZ, UR4 ;  /* 0x00000004ff027e24 */ /* 0x000fc8000f8e00ff */
[----:B------:R-:W-:-:S06]  /*cd30*/  IMAD.U32 R3, RZ, RZ, UR5 ;  /* 0x00000005ff037e24 */ /* 0x000fcc000f8e00ff */
[----:B------:R0:W5:Y:S01]  /*cd40*/  LDG.E R3, desc[UR52][R2.64] ;  /* 0x0000003402037981 */ /* 0x000162000c1e1900 */
[----:B------:R-:W-:Y:S05]  /*cd50*/  BRA `(.L_x_1712) ;  /* 0x0000000000107947 */ /* 0x000fea0003800000 */
.L_x_1711:
[----:B------:R-:W-:Y:S05]  /*cd60*/  @!P1 BRA `(.L_x_1712) ;  /* 0x00000000000c9947 */ /* 0x000fea0003800000 */
[----:B------:R-:W2:Y:S04]  /*cd70*/  LDG.E R2, desc[UR52][R4.64] ;  /* 0x0000003404027981 */ /* 0x000ea8000c1e1900 */
[----:B------:R-:W2:Y:S02]  /*cd80*/  LDG.E R3, desc[UR52][R4.64+0x4] ;  /* 0x0000043404037981 */ /* 0x000ea4000c1e1900 */
[----:B--2---:R-:W-:-:S07]  /*cd90*/  IMAD.IADD R3, R3, 0x1, -R2 ;  /* 0x0000000103037824 */ /* 0x004fce00078e0a02 */
.L_x_1712:
[----:B------:R-:W-:Y:S01]  /*cda0*/  IMAD R5, R25, 0xc0, RZ ;  /* 0x000000c019057824 */ /* 0x000fe200078e02ff */
[----:B------:R-:W-:Y:S01]  /*cdb0*/  BSSY B6, `(.L_x_1713) ;  /* 0x0000214000067945 */ /* 0x000fe20003800000 */
[----:B-----5:R-:W-:-:S03]  /*cdc0*/  IMAD.IADD R3, R3, 0x1, -R0 ;  /* 0x0000000103037824 */ /* 0x020fc600078e0a00 */
[----:B------:R-:W-:Y:S01]  /*cdd0*/  IADD3 R8, -R8, 0x15f, R5 ;  /* 0x0000015f08087810 */ /* 0x000fe20007ffe105 */
[----:B------:R-:W-:-:S04]  /*cde0*/  VIADD R0, R3, 0x9f ;  /* 0x0000009f03007836 */ /* 0x000fc80000000000 */
[----:B------:R-:W-:Y:S02]  /*cdf0*/  IMAD.IADD R8, R3, 0x1, R8 ;  /* 0x0000000103087824 */ /* 0x000fe400078e0208 */
[----:B------:R-:W-:-:S04]  /*ce00*/  IMAD.HI R0, R0, 0x66666667, RZ ;  /* 0x6666666700007827 */ /* 0x000fc800078e02ff */
[----:B------:R-:W-:Y:S01]  /*ce10*/  IMAD.HI R8, R8, 0x66666667, RZ ;  /* 0x6666666708087827 */ /* 0x000fe200078e02ff */
[----:B------:R-:W-:-:S04]  /*ce20*/  SHF.R.U32.HI R3, RZ, 0x1f, R0 ;  /* 0x0000001fff037819 */ /* 0x000fc80000011600 */
[----:B------:R-:W-:Y:S02]  /*ce30*/  SHF.R.U32.HI R5, RZ, 0x1f, R8 ;  /* 0x0000001fff057819 */ /* 0x000fe40000011608 */
[----:B------:R-:W-:Y:S02]  /*ce40*/  LEA.HI.SX32 R3, R0, R3, 0x1a ;  /* 0x0000000300037211 */ /* 0x000fe400078fd2ff */
[----:B------:R-:W-:-:S04]  /*ce50*/  LEA.HI.SX32 R26, R8, R5, 0x1a ;  /* 0x00000005081a7211 */ /* 0x000fc800078fd2ff */
[----:B------:R-:W-:-:S04]  /*ce60*/  VIMNMX R26, R3, R26, PT ;  /* 0x0000001a031a7248 */ /* 0x000fc80003fe0100 */
[----:B------:R-:W-:-:S13]  /*ce70*/  ISETP.GT.AND P0, PT, R26, RZ, PT ;  /* 0x000000ff1a00720c */ /* 0x000fda0003f04270 */
        /* <DEDUP_REMOVED lines=18> */
.L_x_1714:
[----:B------:R-:W1:Y:S01]  /*cfa0*/  S2UR UR4, SR_CgaCtaId ;  /* 0x00000000000479c3 */ /* 0x000e620000008800 */
[----:B------:R-:W-:Y:S02]  /*cfb0*/  UMOV UR41, 0x400 ;  /* 0x0000040000297882 */ /* 0x000fe40000000000 */
[----:B-1----:R-:W-:-:S04]  /*cfc0*/  ULEA UR41, UR4, UR41, 0x18 ;  /* 0x0000002904297291 */ /* 0x002fc8000f8ec03f */
[----:B------:R-:W-:-:S04]  /*cfd0*/  UIADD3 UR4, UR41, 0xe000, URZ ;  /* 0x0000e00029047890 */ /* 0x000fc8000fffe03f */
[----:B------:R-:W-:-:S06]  /*cfe0*/  ULOP3.LUT UP0, URZ, UR4, 0x1bf, URZ, 0xc0, !UPT ;  /* 0x000001bf043f7892 */ /* 0x000fcc000f80c03f */
[----:B------:R-:W-:-:S13]  /*cff0*/  PLOP3.LUT P0, PT, PT, PT, UP0, 0x80, 0x0 ;  /* 0x000000000000781c */ /* 0x000fda0003f0f008 */
[----:B------:R-:W-:Y:S05]  /*d000*/  @!P0 BRA `(.L_x_1716) ;  /* 0x0000000000408947 */ /* 0x000fea0003800000 */
[----:B0-----:R-:W-:Y:S01]  /*d010*/  MOV R2, 0x0 ;  /* 0x0000000000027802 */ /* 0x001fe20000000f00 */
        /* <DEDUP_REMOVED lines=15> */
.L_x_1716:
[----:B------:R-:W-:-:S06]  /*d110*/  UIADD3 UR4, UR41, 0x6000, URZ ;  /* 0x0000600029047890 */ /* 0x000fcc000fffe03f */
[----:B------:R-:W-:-:S05]  /*d120*/  IMAD.U32 R18, RZ, RZ, UR4 ;  /* 0x00000004ff127e24 */ /* 0x000fca000f8e00ff */
[----:B------:R-:W-:-:S13]  /*d130*/  LOP3.LUT P0, RZ, R18, 0x1bf, RZ, 0xc0, !PT ;  /* 0x000001bf12ff7812 */ /* 0x000fda000780c0ff */
        /* <DEDUP_REMOVED lines=17> */
.L_x_1717:
        /* <DEDUP_REMOVED lines=20> */
.L_x_1718:
        /* <DEDUP_REMOVED lines=18> */
.L_x_1719:
        /* <DEDUP_REMOVED lines=8> */
[----:B------:R-:W-:-:S05]  /*d530*/  PLOP3.LUT P0, PT, PT, PT, UP0, 0x80, 0x0 ;  /* 0x000000000000781c */ /* 0x000fca0003f0f008 */
[----:B------:R-:W-:-:S04]  /*d540*/  @UP0 UIADD3 UR4, UP1, UR43, UR4, URZ ;  /* 0x000000042b040290 */ /* 0x000fc8000ff3e03f */
[----:B------:R-:W-:Y:S02]  /*d550*/  @UP0 UIADD3.X UR5, UR44, UR5, URZ, UP1, !UPT ;  /* 0x000000052c050290 */ /* 0x000fe40008ffe43f */
[----:B0-----:R-:W-:-:S04]  /*d560*/  IMAD.U32 R2, RZ, RZ, UR4 ;  /* 0x00000004ff027e24 */ /* 0x001fc8000f8e00ff */
[----:B------:R-:W-:Y:S01]  /*d570*/  IMAD.U32 R3, RZ, RZ, UR5 ;  /* 0x00000005ff037e24 */ /* 0x000fe2000f8e00ff */
[----:B--2---:R-:W-:Y:S01]  /*d580*/  ISETP.NE.AND P2, PT, R0, 0x1, PT ;  /* 0x000000010000780c */ /* 0x004fe20003f45270 */
[----:B------:R-:W-:-:S03]  /*d590*/  ULDC.64 UR4, c[0x0][0xa00] ;  /* 0x0002800000047ab9 */ /* 0x000fc60000000a00 */
[----:B------:R0:W2:Y:S01]  /*d5a0*/  @P0 LDG.E R18, desc[UR52][R2.64] ;  /* 0x0000003402120981 */ /* 0x0000a2000c1e1900 */
[----:B------:R-:W-:Y:S01]  /*d5b0*/  ISETP.NE.U32.AND P0, PT, RZ, UR4, PT ;  /* 0x00000004ff007c0c */ /* 0x000fe2000bf05070 */
[----:B------:R-:W-:Y:S01]  /*d5c0*/  UMOV UR36, URZ ;  /* 0x0000003f00247c82 */ /* 0x000fe20008000000 */
[----:B-1----:R-:W-:Y:S01]  /*d5d0*/  LOP3.LUT R21, R27, 0x7f, RZ, 0xc0, !PT ;  /* 0x0000007f1b157812 */ /* 0x002fe200078ec0ff */
[----:B------:R-:W-:Y:S01]  /*d5e0*/  IMAD.U32 R19, RZ, RZ, UR38 ;  /* 0x00000026ff137e24 */ /* 0x000fe2000f8e00ff */
[----:B------:R-:W-:Y:S02]  /*d5f0*/  ISETP.NE.AND.EX P0, PT, RZ, UR5, PT, P0 ;  /* 0x00000005ff007c0c */ /* 0x000fe4000bf05300 */
[----:B------:R-:W-:Y:S02]  /*d600*/  ISETP.NE.AND P1, PT, R21, RZ, PT ;  /* 0x000000ff1500720c */ /* 0x000fe40003f25270 */
[----:B------:R-:W1:Y:S01]  /*d610*/  @P2 LDC R0, c[0x0][0x42c] ;  /* 0x00010b00ff002b82 */ /* 0x000e620000000800 */
[----:B------:R-:W-:-:S02]  /*d620*/  SEL R6, RZ, UR45, P0 ;  /* 0x0000002dff067c07 */ /* 0x000fc40008000000 */
[----:B------:R-:W-:Y:S02]  /*d630*/  R2UR UR37, R25 ;  /* 0x00000000192572ca */ /* 0x000fe400000e0000 */
[----:B------:R-:W-:Y:S02]  /*d640*/  R2UR UR39, R6 ;  /* 0x00000000062772ca */ /* 0x000fe400000e0000 */
[----:B------:R-:W-:Y:S01]  /*d650*/  SHF.R.U32.HI R4, RZ, 0x5, R27 ;  /* 0x00000005ff047819 */ /* 0x000fe2000001161b */
[----:B0-----:R-:W0:Y:S03]  /*d660*/  LDC.64 R2, c[0x0][0x3f8] ;  /* 0x0000fe00ff027b82 */ /* 0x001e260000000a00 */
[----:B------:R-:W-:Y:S01]  /*d670*/  VOTEU.ALL UP1, P1 ;  /* 0x00000000003f7886 */ /* 0x000fe20000820000 */
[----:B------:R-:W-:-:S04]  /*d680*/  LOP3.LUT R4, R4, 0x3, RZ, 0xc0, !PT ;  /* 0x0000000304047812 */ /* 0x000fc800078ec0ff */
[----:B------:R-:W3:Y:S01]  /*d690*/  @P2 LDC R5, c[0x0][0x430] ;  /* 0x00010c00ff052b82 */ /* 0x000ee20000000800 */
[----:B------:R-:W-:-:S04]  /*d6a0*/  @!UP1 UIADD3 UR4, UP0, UR50, 0x270, URZ ;  /* 0x0000027032049890 */ /* 0x000fc8000ff1e03f */
[----:B------:R-:W-:Y:S01]  /*d6b0*/  @!UP1 UIADD3.X UR5, URZ, UR51, URZ, UP0, !UPT ;  /* 0x000000333f059290 */ /* 0x000fe200087fe43f */
[----:B-1----:R-:W-:-:S08]  /*d6c0*/  @P2 IMAD.HI.U32 R0, R0, UR38, RZ ;  /* 0x0000002600002c27 */ /* 0x002fd0000f8e00ff */
[----:B------:R1:W-:Y:S01]  /*d6d0*/  @!UP1 UTMAPF.L2.4D [UR36], [UR4] ;  /* 0x00000024040095b8 */ /* 0x0003e20008018000 */
[----:B0-----:R-:W-:Y:S01]  /*d6e0*/  LOP3.LUT P0, RZ, R2, UR6, RZ, 0xfc, !PT ;  /* 0x0000000602ff7c12 */ /* 0x001fe2000f80fcff */
[----:B------:R-:W-:-:S03]  /*d6f0*/  UMOV UR6, 0xffffffff ;  /* 0xffffffff00067882 */ /* 0x000fc60000000000 */
[----:B------:R-:W-:Y:S02]  /*d700*/  LOP3.LUT P0, RZ, R3, UR7, RZ, 0xfc, P0 ;  /* 0x0000000703ff7c12 */ /* 0x000fe4000800fcff */
[----:B---3--:R-:W-:Y:S02]  /*d710*/  @P2 SHF.R.U32.HI R19, RZ, R5, R0 ;  /* 0x00000005ff132219 */ /* 0x008fe40000011600 */
[----:B--2---:R-:W-:Y:S02]  /*d720*/  SHF.R.S32.HI R20, RZ, 0x1f, R18 ;  /* 0x0000001fff147819 */ /* 0x004fe40000011412 */
[----:B------:R-:W-:Y:S01]  /*d730*/  SEL R0, R18, RZ, !P0 ;  /* 0x000000ff12007207 */ /* 0x000fe20004000000 */
[----:B-1----:R-:W-:Y:S06]  /*d740*/  BRA.DIV UR6, `(.L_x_1720) ;  /* 0x0000002a06947947 */ /* 0x002fec000b800000 */
[----:B------:R0:W1:Y:S02]  /*d750*/  SHFL.IDX PT, R14, R4, RZ, 0x1f ;  /* 0x00001fff040e7589 */ /* 0x00006400000e0000 */
.L_x_1788:
[----:B-1----:R-:W-:Y:S02]  /*d760*/  ISETP.NE.AND P0, PT, R14, RZ, PT ;  /* 0x000000ff0e00720c */ /* 0x002fe40003f05270 */
[----:B------:R-:W-:-:S11]  /*d770*/  PLOP3.LUT P6, PT, PT, PT, PT, 0x8, 0x0 ;  /* 0x000000000000781c */ /* 0x000fd60003fce170 */
[----:B------:R-:W-:Y:S05]  /*d780*/  @P0 BRA `(.L_x_1721) ;  /* 0x0000000400800947 */ /* 0x000fea0003800000 */
[----:B------:R-:W-:Y:S01]  /*d790*/  UMOV UR4, 0xffffffff ;  /* 0xffffffff00047882 */ /* 0x000fe20000000000 */
[----:B------:R-:W-:Y:S02]  /*d7a0*/  VIADD R7, R26, 0xffffffff ;  /* 0xffffffff1a077836 */ /* 0x000fe40000000000 */
[----:B------:R-:W-:Y:S05]  /*d7b0*/  BRA.DIV UR4, `(.L_x_1722) ;  /* 0x0000002a04987947 */ /* 0x000fea000b800000 */
[----:B------:R-:W-:-:S13]  /*d7c0*/  ELECT P6, URZ, PT ;  /* 0x00000000003f782f */ /* 0x000fda00038c0000 */
.L_x_1791:
        /* <DEDUP_REMOVED lines=22> */
.L_x_1724:
[----:B------:R-:W-:Y:S02]  /*d930*/  LEA R5, R16, UR41, 0x3 ;  /* 0x0000002910057c11 */ /* 0x000fe4000f8e18ff */
[----:B-1----:R-:W-:Y:S02]  /*d940*/  SHF.L.U32 R2, R17, 0x1f, RZ ;  /* 0x0000001f11027819 */ /* 0x002fe400000006ff */
[----:B------:R-:W-:Y:S02]  /*d950*/  ISETP.NE.AND P0, PT, R21, RZ, PT ;  /* 0x000000ff1500720c */ /* 0x000fe40003f05270 */
[----:B------:R-:W1:Y:S02]  /*d960*/  SYNCS.PHASECHK.TRANS64.TRYWAIT P2, [R5+URZ+0x13280], R2 ;  /* 0x01328002050075a7 */ /* 0x000e64000804017f */
[----:B-1----:R-:W-:Y:S09]  /*d970*/  @!P2 BRA `(.L_x_1725) ;  /* 0x000000280048a947 */ /* 0x002ff20003800000 */
.L_x_1792:
        /* <DEDUP_REMOVED lines=8> */
.L_x_1726:
[----:B------:R-:W-:Y:S01]  /*da00*/  IMAD.U32 R3, RZ, RZ, UR41 ;  /* 0x00000029ff037e24 */ /* 0x000fe2000f8e00ff */
        /* <DEDUP_REMOVED lines=17> */
.L_x_1793:
[----:B------:R-:W-:Y:S05]  /*db20*/  @P0 BRA `(.L_x_1728) ;  /* 0x00000000001c0947 */ /* 0x000fea0003800000 */
[----:B0-----:R-:W0:Y:S01]  /*db30*/  S2R R4, SR_TID.X ;  /* 0x0000000000047919 */ /* 0x001e220000002100 */
[----:B-12---:R-:W-:-:S04]  /*db40*/  IMAD.MOV.U32 R2, RZ, RZ, 0x2800 ;  /* 0x00002800ff027424 */ /* 0x006fc800078e00ff */
[----:B------:R3:W-:Y:S01]  /*db50*/  SYNCS.ARRIVE.TRANS64 RZ, [R5+URZ+0x13230], R2 ;  /* 0x0132300205ff79a7 */ /* 0x0007e2000800003f */
[----:B0-----:R-:W-:-:S04]  /*db60*/  LOP3.LUT R4, R4, 0x1f, RZ, 0xc0, !PT ;  /* 0x0000001f04047812 */ /* 0x001fc800078ec0ff */
[----:B------:R-:W-:-:S13]  /*db70*/  ISETP.NE.AND P0, PT, R4, RZ, PT ;  /* 0x000000ff0400720c */ /* 0x000fda0003f05270 */
[----:B---3--:R-:W-:Y:S05]  /*db80*/  @!P0 BRA `(.L_x_1728) ;  /* 0x0000000000048947 */ /* 0x008fea0003800000 */
[----:B------:R-:W-:Y:S01]  /*db90*/  BPT.TRAP 0x1 ;  /* 0x000000040000795c */ /* 0x000fe20000300000 */
.L_x_1728:
        /* <DEDUP_REMOVED lines=14> */
.L_x_1723:
        /* <DEDUP_REMOVED lines=11> */
[----:B-12---:R-:W-:Y:S01]  /*dd30*/  @P0 IMAD.MOV.U32 R2, RZ, RZ, 0x3000 ;  /* 0x00003000ff020424 */ /* 0x006fe200078e00ff */
[----:B------:R-:W-:Y:S01]  /*dd40*/  @P0 R2UR UR13, R6 ;  /* 0x00000000060d02ca */ /* 0x000fe200000e0000 */
[----:B------:R-:W-:Y:S02]  /*dd50*/  UMOV UR12, UR38 ;  /* 0x00000026000c7c82 */ /* 0x000fe40008000000 */
[----:B------:R1:W-:Y:S10]  /*dd60*/  @P0 SYNCS.ARRIVE.TRANS64 RZ, [UR41+0x13200], R2 ;  /* 0x01320002ffff09a7 */ /* 0x0003f40008000029 */
[----:B------:R1:W-:Y:S02]  /*dd70*/  UTMALDG.4D [UR8], [UR4], desc[UR6] ;  /* 0x00000608040075b4 */ /* 0x0003e40008019000 */
[----:B-1----:R-:W-:Y:S01]  /*dd80*/  NOP ;  /* 0x0000000000007918 */ /* 0x002fe20000000000 */
.L_x_1721:
[----:B------:R-:W-:Y:S01]  /*dd90*/  VIADD R29, R29, 0x1 ;  /* 0x000000011d1d7836 */ /* 0x000fe20000000000 */
[----:B------:R-:W-:Y:S01]  /*dda0*/  BSSY B0, `(.L_x_1729) ;  /* 0x0000008000007945 */ /* 0x000fe20003800000 */
[----:B------:R-:W-:-:S03]  /*ddb0*/  ISETP.GE.AND P2, PT, R26, 0x2, PT ;  /* 0x000000021a00780c */ /* 0x000fc60003f46270 */
[----:B------:R-:W-:-:S04]  /*ddc0*/  LEA.HI R2, R29, R29, RZ, 0x1 ;  /* 0x0000001d1d027211 */ /* 0x000fc800078f08ff */
[----:B------:R-:W-:-:S05]  /*ddd0*/  LOP3.LUT R2, R2, 0xfffffffe, RZ, 0xc0, !PT ;  /* 0xfffffffe02027812 */ /* 0x000fca00078ec0ff */
[----:B------:R-:W-:-:S05]  /*dde0*/  IMAD.IADD R2, R29, 0x1, -R2 ;  /* 0x000000011d027824 */ /* 0x000fca00078e0a02 */
[----:B------:R-:W-:-:S04]  /*ddf0*/  SHF.L.U32 R2, R2, 0x1f, RZ ;  /* 0x0000001f02027819 */ /* 0x000fc800000006ff */
[----:B------:R-:W1:Y:S02]  /*de00*/  SYNCS.PHASECHK.TRANS64.TRYWAIT P0, [UR41+0x13220], R2 ;  /* 0x01322002ff0075a7 */ /* 0x000e640008000169 */
[----:B-1----:R-:W-:Y:S05]  /*de10*/  @!P0 BRA `(.L_x_1730) ;  /* 0x0000002400488947 */ /* 0x002fea0003800000 */
.L_x_1794:
[----:B------:R-:W-:Y:S05]  /*de20*/  BSYNC B0 ;  /* 0x0000000000007941 */ /* 0x000fea0003800000 */
.L_x_1729:
[----:B------:R-:W-:Y:S05]  /*de30*/  @!P2 BRA `(.L_x_1731) ;  /* 0x0000000800d4a947 */ /* 0x000fea0003800000 */
[----:B-1----:R-:W-:Y:S02]  /*de40*/  VIADD R2, R26, 0xfffffffe ;  /* 0xfffffffe1a027836 */ /* 0x002fe40000000000 */
[----:B------:R-:W-:Y:S02]  /*de50*/  IMAD.MOV.U32 R8, RZ, RZ, R17 ;  /* 0x000000ffff087224 */ /* 0x000fe400078e0011 */
[----:B------:R-:W-:-:S07]  /*de60*/  IMAD.MOV.U32 R3, RZ, RZ, R16 ;  /* 0x000000ffff037224 */ /* 0x000fce00078e0010 */
.L_x_1751:
        /* <DEDUP_REMOVED lines=33> */
.L_x_1734:
[----:B------:R-:W2:Y:S01]  /*e080*/  SYNCS.PHASECHK.TRANS64.TRYWAIT P0, [R9+URZ+0x13280], R10 ;  /* 0x0132800a090075a7 */ /* 0x000ea2000800017f */
[----:B0-----:R-:W0:Y:S01]  /*e090*/  S2R R4, SR_TID.X ;  /* 0x0000000000047919 */ /* 0x001e220000002100 */
[----:B------:R-:W-:Y:S01]  /*e0a0*/  BSSY B1, `(.L_x_1735) ;  /* 0x0000004000017945 */ /* 0x000fe20003800000 */
[----:B0-----:R-:W-:-:S04]  /*e0b0*/  LOP3.LUT R4, R4, 0x7f, RZ, 0xc0, !PT ;  /* 0x0000007f04047812 */ /* 0x001fc800078ec0ff */
[----:B------:R-:W-:Y:S01]  /*e0c0*/  ISETP.NE.AND P2, PT, R4, RZ, PT ;  /* 0x000000ff0400720c */ /* 0x000fe20003f45270 */
[----:B--2---:R-:W-:-:S12]  /*e0d0*/  @!P0 BRA `(.L_x_1736) ;  /* 0x0000002000b08947 */ /* 0x004fd80003800000 */
.L_x_1795:
[----:B------:R-:W-:Y:S05]  /*e0e0*/  BSYNC B1 ;  /* 0x0000000000017941 */ /* 0x000fea0003800000 */
.L_x_1735:
[----:B------:R-:W-:Y:S04]  /*e0f0*/  BSSY B1, `(.L_x_1737) ;  /* 0x0000009000017945 */ /* 0x000fe80003800000 */
[----:B------:R-:W-:Y:S05]  /*e100*/  @P2 BRA `(.L_x_1738) ;  /* 0x00000000001c2947 */ /* 0x000fea0003800000 */
[----:B------:R-:W2:Y:S02]  /*e110*/  S2R R4, SR_TID.X ;  /* 0x0000000000047919 */ /* 0x000ea40000002100 */
[----:B--2---:R-:W-:Y:S01]  /*e120*/  LOP3.LUT R5, R4, 0x1f, RZ, 0xc0, !PT ;  /* 0x0000001f04057812 */ /* 0x004fe200078ec0ff */
[----:B------:R-:W-:-:S03]  /*e130*/  IMAD.MOV.U32 R4, RZ, RZ, 0x2800 ;  /* 0x00002800ff047424 */ /* 0x000fc600078e00ff */
[----:B------:R-:W-:Y:S01]  /*e140*/  ISETP.NE.AND P0, PT, R5, RZ, PT ;  /* 0x000000ff0500720c */ /* 0x000fe20003f05270 */
[----:B------:R2:W-:-:S12]  /*e150*/  SYNCS.ARRIVE.TRANS64 RZ, [R9+URZ+0x13270], R4 ;  /* 0x0132700409ff79a7 */ /* 0x0005d8000800003f */
[----:B--2---:R-:W-:Y:S05]  /*e160*/  @!P0 BRA `(.L_x_1738) ;  /* 0x0000000000048947 */ /* 0x004fea0003800000 */
[----:B------:R-:W-:Y:S01]  /*e170*/  BPT.TRAP 0x1 ;  /* 0x000000040000795c */ /* 0x000fe20000300000 */
.L_x_1738:
[----:B------:R-:W-:Y:S05]  /*e180*/  BSYNC B1 ;  /* 0x0000000000017941 */ /* 0x000fea0003800000 */
.L_x_1737:
[----:B------:R-:W-:Y:S01]  /*e190*/  IMAD.MOV.U32 R12, RZ, RZ, RZ ;  /* 0x000000ffff0c7224 */ /* 0x000fe200078e00ff */
[----:B------:R-:W-:Y:S01]  /*e1a0*/  R2UR UR12, R19 ;  /* 0x00000000130c72ca */ /* 0x000fe200000e0000 */
[----:B------:R-:W-:Y:S01]  /*e1b0*/  IMAD.U32 R5, RZ, RZ, UR41 ;  /* 0x00000029ff057e24 */ /* 0x000fe2000f8e00ff */
[----:B------:R-:W-:Y:S01]  /*e1c0*/  UIADD3 UR4, UP0, UR50, 0x470, URZ ;  /* 0x0000047032047890 */ /* 0x000fe2000ff1e03f */
[----:B------:R-:W-:Y:S01]  /*e1d0*/  PLOP3.LUT P0, PT, PT, PT, PT, 0x80, 0x0 ;  /* 0x000000000000781c */ /* 0x000fe20003f0f070 */
[----:B-1----:R-:W-:Y:S01]  /*e1e0*/  IMAD R7, R11, 0xa0, R22 ;  /* 0x000000a00b077824 */ /* 0x002fe200078e0216 */
[----:B------:R-:W-:Y:S01]  /*e1f0*/  R2UR UR10, R12 ;  /* 0x000000000c0a72ca */ /* 0x000fe200000e0000 */
[----:B------:R-:W-:Y:S01]  /*e200*/  IMAD R6, R16, 0x2800, R5 ;  /* 0x0000280010067824 */ /* 0x000fe200078e0205 */
[----:B------:R-:W-:Y:S01]  /*e210*/  UIADD3.X UR5, URZ, UR51, URZ, UP0, !UPT ;  /* 0x000000333f057290 */ /* 0x000fe200087fe43f */
[----:B------:R-:W-:Y:S01]  /*e220*/  VIADD R5, R9, 0x13270 ;  /* 0x0001327009057836 */ /* 0x000fe20000000000 */
[----:B------:R-:W-:Y:S01]  /*e230*/  UMOV UR6, 0x0 ;  /* 0x0000000000067882 */ /* 0x000fe20000000000 */
[----:B------:R-:W-:Y:S01]  /*e240*/  VIADD R4, R6, 0x6000 ;  /* 0x0000600006047836 */ /* 0x000fe20000000000 */
[----:B------:R-:W-:-:S09]  /*e250*/  UMOV UR7, 0x14f00000 ;  /* 0x14f0000000077882 */ /* 0x000fd20000000000 */
.L_x_1739:
        /* <DEDUP_REMOVED lines=12> */
.L_x_1796:
[----:B------:R-:W-:Y:S05]  /*e320*/  BSYNC B1 ;  /* 0x0000000000017941 */ /* 0x000fea0003800000 */
.L_x_1740:
        /* <DEDUP_REMOVED lines=11> */
.L_x_1743:
[----:B------:R-:W-:Y:S05]  /*e3e0*/  BSYNC B1 ;  /* 0x0000000000017941 */ /* 0x000fea0003800000 */
.L_x_1742:
[----:B------:R-:W-:Y:S01]  /*e3f0*/  R2UR UR7, R5 ;  /* 0x00000000050772ca */ /* 0x000fe200000e0000 */
[----:B------:R-:W-:Y:S01]  /*e400*/  UIADD3 UR4, UP0, UR50, 0x370, URZ ;  /* 0x0000037032047890 */ /* 0x000fe2000ff1e03f */
[----:B------:R-:W-:Y:S01]  /*e410*/  R2UR UR10, R12 ;  /* 0x000000000c0a72ca */ /* 0x000fe200000e0000 */
[----:B01----:R-:W-:Y:S01]  /*e420*/  VIADD R9, R9, 0x13230 ;  /* 0x0001323009097836 */ /* 0x003fe20000000000 */
[----:B------:R-:W-:Y:S01]  /*e430*/  R2UR UR12, R19 ;  /* 0x00000000130c72ca */ /* 0x000fe200000e0000 */
[----:B------:R-:W-:Y:S01]  /*e440*/  UIADD3.X UR5, URZ, UR51, URZ, UP0, !UPT ;  /* 0x000000333f057290 */ /* 0x000fe200087fe43f */
[----:B------:R-:W-:Y:S01]  /*e450*/  R2UR UR6, R4 ;  /* 0x00000000040672ca */ /* 0x000fe200000e0000 */
[----:B------:R-:W-:Y:S01]  /*e460*/  VIADD R4, R6, 0xe000 ;  /* 0x0000e00006047836 */ /* 0x000fe20000000000 */
[----:B------:R-:W-:-:S13]  /*e470*/  PLOP3.LUT P0, PT, PT, PT, PT, 0x80, 0x0 ;  /* 0x000000000000781c */ /* 0x000fda0003f0f070 */
.L_x_1744:
        /* <DEDUP_REMOVED lines=9> */
.L_x_1733:
[----:B------:R-:W-:Y:S05]  /*e510*/  BSYNC B0 ;  /* 0x0000000000007941 */ /* 0x000fea0003800000 */
.L_x_1732:
[----:B------:R-:W-:-:S06]  /*e520*/  UISETP.NE.AND UP0, UPT, UR42, 0x3, UPT ;  /* 0x000000032a00788c */ /* 0x000fcc000bf05270 */
[----:B------:R-:W-:-:S13]  /*e530*/  PLOP3.LUT P0, PT, PT, PT, UP0, 0x80, 0x0 ;  /* 0x000000000000781c */ /* 0x000fda0003f0f008 */
[----:B------:R-:W-:Y:S05]  /*e540*/  @!P0 BRA `(.L_x_1745) ;  /* 0x0000000000048947 */ /* 0x000fea0003800000 */
[----:B------:R-:W-:Y:S01]  /*e550*/  BPT.TRAP 0x1 ;  /* 0x000000040000795c */ /* 0x000fe20000300000 */
.L_x_1745:
[----:B------:R-:W-:Y:S01]  /*e560*/  LOP3.LUT R5, R8, 0x1, RZ, 0x3c, !PT ;  /* 0x0000000108057812 */ /* 0x000fe200078e3cff */
[----:B0-----:R-:W-:Y:S01]  /*e570*/  IMAD.U32 R4, RZ, RZ, UR47 ;  /* 0x0000002fff047e24 */ /* 0x001fe2000f8e00ff */
[----:B------:R-:W-:Y:S01]  /*e580*/  LEA R12, R3, UR41, 0x3 ;  /* 0x00000029030c7c11 */ /* 0x000fe2000f8e18ff */
[----:B------:R-:W-:Y:S01]  /*e590*/  BSSY B0, `(.L_x_1746) ;  /* 0x0000005000007945 */ /* 0x000fe20003800000 */
[----:B------:R-:W-:Y:S02]  /*e5a0*/  SHF.L.U32 R5, R5, 0x1f, RZ ;  /* 0x0000001f05057819 */ /* 0x000fe400000006ff */
[----:B------:R-:W-:Y:S02]  /*e5b0*/  ISETP.NE.AND P0, PT, R4, 0x3, PT ;  /* 0x000000030400780c */ /* 0x000fe40003f05270 */
[----:B------:R-:W0:Y:S02]  /*e5c0*/  SYNCS.PHASECHK.TRANS64.TRYWAIT P2, [R12+URZ+0x13270], R5 ;  /* 0x013270050c0075a7 */ /* 0x000e24000804017f */
[----:B0-----:R-:W-:Y:S09]  /*e5d0*/  @!P2 BRA `(.L_x_1747) ;  /* 0x0000001c0098a947 */ /* 0x001ff20003800000 */
.L_x_1797:
[----:B------:R-:W-:Y:S05]  /*e5e0*/  BSYNC B0 ;  /* 0x0000000000007941 */ /* 0x000fea0003800000 */
.L_x_1746:
[----:B------:R-:W-:Y:S05]  /*e5f0*/  @!P0 BRA `(.L_x_1748) ;  /* 0x0000000000048947 */ /* 0x000fea0003800000 */
[----:B------:R-:W-:Y:S01]  /*e600*/  BPT.TRAP 0x1 ;  /* 0x000000040000795c */ /* 0x000fe20000300000 */
.L_x_1748:
[----:B0-----:R-:W-:Y:S01]  /*e610*/  SHF.L.U32 R5, R8, 0x1f, RZ ;  /* 0x0000001f08057819 */ /* 0x001fe200000006ff */
[----:B------:R-:W-:-:S03]  /*e620*/  IMAD R10, R3, 0x2800, RZ ;  /* 0x00002800030a7824 */ /* 0x000fc600078e02ff */
[----:B------:R-:W0:Y:S02]  /*e630*/  SYNCS.PHASECHK.TRANS64.TRYWAIT P2, [R12+URZ+0x13260], R5 ;  /* 0x013260050c0075a7 */ /* 0x000e24000804017f */
[----:B0-----:R-:W-:Y:S05]  /*e640*/  @!P2 BRA `(.L_x_1749) ;  /* 0x0000001c0090a947 */ /* 0x001fea0003800000 */
.L_x_1798:
        /* <DEDUP_REMOVED lines=42> */
.L_x_1750:
        /* <DEDUP_REMOVED lines=10> */
.L_x_1731:
[----:B------:R-:W-:Y:S04]  /*e990*/  BSSY B0, `(.L_x_1752) ;  /* 0x000000e000007945 */ /* 0x000fe80003800000 */
[----:B------:R-:W-:Y:S05]  /*e9a0*/  @P1 BRA `(.L_x_1753) ;  /* 0x0000000000301947 */ /* 0x000fea0003800000 */
[----:B------:R-:W2:Y:S01]  /*e9b0*/  S2R R7, SR_LANEID ;  /* 0x0000000000077919 */ /* 0x000ea20000000000 */
[----:B------:R-:W-:Y:S01]  /*e9c0*/  VOTEU.ANY UR4, UPT, PT ;  /* 0x0000000000047886 */ /* 0x000fe200038e0100 */
[----:B-1----:R-:W1:Y:S01]  /*e9d0*/  LDC.64 R2, c[0x0][0xc38] ;  /* 0x00030e00ff027b82 */ /* 0x002e620000000a00 */
[----:B------:R-:W2:Y:S08]  /*e9e0*/  FLO.U32 R0, UR4 ;  /* 0x0000000400007d00 */ /* 0x000eb000080e0000 */
[----:B------:R-:W1:Y:S01]  /*e9f0*/  POPC R5, UR4 ;  /* 0x0000000400057d09 */ /* 0x000e620008000000 */
[----:B--2---:R-:W-:-:S13]  /*ea00*/  ISETP.EQ.U32.AND P0, PT, R0, R7, PT ;  /* 0x000000070000720c */ /* 0x004fda0003f02070 */
[----:B-1----:R-:W2:Y:S01]  /*ea10*/  @P0 ATOMG.E.ADD.STRONG.GPU PT, R3, desc[UR52][R2.64], R5 ;  /* 0x00000005020309a8 */ /* 0x002ea200081ee1f4 */
[----:B0-----:R-:W0:Y:S02]  /*ea20*/  S2R R4, SR_LTMASK ;  /* 0x0000000000047919 */ /* 0x001e240000003900 */
[----:B0-----:R-:W-:-:S04]  /*ea30*/  LOP3.LUT R4, R4, UR4, RZ, 0xc0, !PT ;  /* 0x0000000404047c12 */ /* 0x001fc8000f8ec0ff */
[----:B------:R-:W0:Y:S01]  /*ea40*/  POPC R7, R4 ;  /* 0x0000000400077309 */ /* 0x000e220000000000 */
[----:B--2---:R-:W0:Y:S02]  /*ea50*/  SHFL.IDX PT, R0, R3, R0, 0x1f ;  /* 0x00001f0003007589 */ /* 0x004e2400000e0000 */
[----:B0-----:R-:W-:-:S07]  /*ea60*/  IADD3 R24, R0, UR46, R7 ;  /* 0x0000002e00187c10 */ /* 0x001fce000fffe007 */
.L_x_1753:
[----:B------:R-:W-:Y:S05]  /*ea70*/  BSYNC B0 ;  /* 0x0000000000007941 */ /* 0x000fea0003800000 */
.L_x_1752:
[----:B------:R-:W-:-:S06]  /*ea80*/  UISETP.NE.AND UP0, UPT, UR42, 0x3, UPT ;  /* 0x000000032a00788c */ /* 0x000fcc000bf05270 */
[----:B------:R-:W-:-:S13]  /*ea90*/  PLOP3.LUT P0, PT, PT, PT, UP0, 0x80, 0x0 ;  /* 0x000000000000781c */ /* 0x000fda0003f0f008 */
[----:B------:R-:W-:Y:S05]  /*eaa0*/  @!P0 BRA `(.L_x_1754) ;  /* 0x0000000000048947 */ /* 0x000fea0003800000 */
[----:B------:R-:W-:Y:S01]  /*eab0*/  BPT.TRAP 0x1 ;  /* 0x000000040000795c */ /* 0x000fe20000300000 */
.L_x_1754:
        /* <DEDUP_REMOVED lines=8> */
.L_x_1799:
[----:B------:R-:W-:Y:S05]  /*eb40*/  BSYNC B0 ;  /* 0x0000000000007941 */ /* 0x000fea0003800000 */
.L_x_1755:
[----:B------:R-:W-:Y:S05]  /*eb50*/  @!P2 BRA `(.L_x_1757) ;  /* 0x000000000004a947 */ /* 0x000fea0003800000 */
[----:B------:R-:W-:Y:S01]  /*eb60*/  BPT.TRAP 0x1 ;  /* 0x000000040000795c */ /* 0x000fe20000300000 */
.L_x_1757:
[----:B------:R-:W-:Y:S01]  /*eb70*/  SHF.L.U32 R5, R17, 0x1f, RZ ;  /* 0x0000001f11057819 */ /* 0x000fe200000006ff */
[----:B-1----:R-:W-:-:S03]  /*eb80*/  IMAD R3, R16, 0x2800, RZ ;  /* 0x0000280010037824 */ /* 0x002fc600078e02ff */
[----:B------:R-:W1:Y:S02]  /*eb90*/  SYNCS.PHASECHK.TRANS64.TRYWAIT P0, [R2+URZ+0x13260], R5 ;  /* 0x01326005020075a7 */ /* 0x000e64000800017f */
[----:B------:R-:W-:Y:S01]  /*eba0*/  LOP3.LUT R0, R3, R28, RZ, 0xfc, !PT ;  /* 0x0000001c03007212 */ /* 0x000fe200078efcff */
[----:B-1----:R-:W-:Y:S06]  /*ebb0*/  @!P0 BRA `(.L_x_1758) ;  /* 0x00000018005c8947 */ /* 0x002fec0003800000 */
.L_x_1800:
        /* <DEDUP_REMOVED lines=41> */
.L_x_1759:
        /* <DEDUP_REMOVED lines=10> */
.L_x_1715:
[----:B------:R-:W-:Y:S05]  /*eef0*/  BSYNC B6 ;  /* 0x0000000000067941 */ /* 0x000fea0003800000 */
.L_x_1713:
[----:B------:R-:W2:Y:S02]  /*ef00*/  LDL R0, [R1] ;  /* 0x0000000001007983 */ /* 0x000ea40000100800 */
[----:B--2---:R-:W-:-:S13]  /*ef10*/  ISETP.NE.AND P0, PT, R0, RZ, PT ;  /* 0x000000ff0000720c */ /* 0x004fda0003f05270 */
        /* <DEDUP_REMOVED lines=10> */
.L_x_1760:
[----:B------:R-:W1:Y:S01]  /*efc0*/  S2R R0, SR_TID.X ;  /* 0x0000000000007919 */ /* 0x000e620000002100 */
[----:B------:R-:W-:Y:S01]  /*efd0*/  ULDC UR4, c[0x0][0xc14] ;  /* 0x0003050000047ab9 */ /* 0x000fe20000000800 */
[----:B-1----:R-:W-:Y:S01]  /*efe0*/  LOP3.LUT R7, R0, 0x1f, RZ, 0xc0, !PT ;  /* 0x0000001f00077812 */ /* 0x002fe200078ec0ff */
[----:B------:R-:W-:-:S03]  /*eff0*/  IMAD.MOV.U32 R0, RZ, RZ, RZ ;  /* 0x000000ffff007224 */ /* 0x000fc600078e00ff */
[C---:B------:R-:W-:Y:S01]  /*f000*/  ISETP.NE.AND P0, PT, R7.reuse, 0x1f, PT ;  /* 0x0000001f0700780c */ /* 0x040fe20003f05270 */
[----:B------:R-:W-:-:S05]  /*f010*/  VIADD R5, R7, UR48 ;  /* 0x0000003007057c36 */ /* 0x000fca0008000000 */
        /* <DEDUP_REMOVED lines=33> */
.L_x_1766:
        /* <DEDUP_REMOVED lines=14> */
.L_x_1765:
[----:B------:R-:W-:Y:S05]  /*f310*/  BSYNC B0 ;  /* 0x0000000000007941 */ /* 0x000fea0003800000 */
.L_x_1764:
        /* <DEDUP_REMOVED lines=23> */
.L_x_1762:
        /* <DEDUP_REMOVED lines=26> */
.L_x_1767:
        /* <DEDUP_REMOVED lines=57> */
.L_x_1763:
[----:B------:R-:W-:Y:S01]  /*f9c0*/  IMAD.MOV.U32 R24, RZ, RZ, R5 ;  /* 0x000000ffff187224 */ /* 0x000fe200078e0005 */
[----:B------:R-:W-:Y:S01]  /*f9d0*/  ULDC UR48, c[0x0][0xc14] ;  /* 0x0003050000307ab9 */ /* 0x000fe20000000800 */
[----:B------:R-:W-:Y:S01]  /*f9e0*/  IMAD.MOV.U32 R25, RZ, RZ, RZ ;  /* 0x000000ffff197224 */ /* 0x000fe200078e00ff */
[----:B------:R-:W-:-:S06]  /*f9f0*/  UMOV UR38, URZ ;  /* 0x0000003f00267c82 */ /* 0x000fcc0008000000 */
.L_x_1768:
        /* <DEDUP_REMOVED lines=13> */
.L_x_1761:
[----:B------:R-:W-:Y:S02]  /*fad0*/  ULDC UR4, c[0x0][0xc14] ;  /* 0x0003050000047ab9 */ /* 0x000fe40000000800 */
[----:B------:R-:W-:-:S06]  /*fae0*/  UISETP.GE.AND UP0, UPT, UR48, UR4, UPT ;  /* 0x000000043000728c */ /* 0x000fcc000bf06270 */
[----:B------:R-:W-:-:S13]  /*faf0*/  PLOP3.LUT P0, PT, PT, PT, UP0, 0x80, 0x0 ;  /* 0x000000000000781c */ /* 0x000fda0003f0f008 */
[----:B------:R-:W-:Y:S05]  /*fb00*/  @!P0 BRA `(.L_x_1769) ;  /* 0xffffffcc00788947 */ /* 0x000fea000383ffff */
.L_x_1709:
[----:B0-----:R-:W0:Y:S01]  /*fb10*/  S2R R3, SR_CgaCtaId ;  /* 0x0000000000037919 */ /* 0x001e220000008800 */
[----:B------:R-:W-:Y:S01]  /*fb20*/  VIADD R29, R29, 0x1 ;  /* 0x000000011d1d7836 */ /* 0x000fe20000000000 */
[----:B------:R-:W-:Y:S01]  /*fb30*/  MOV R2, 0x400 ;  /* 0x0000040000027802 */ /* 0x000fe20000000f00 */
[----:B------:R-:W-:Y:S03]  /*fb40*/  BSSY B0, `(.L_x_1770) ;  /* 0x0000008000007945 */ /* 0x000fe60003800000 */
[----:B-1----:R-:W-:-:S04]  /*fb50*/  LEA.HI R0, R29, R29, RZ, 0x1 ;  /* 0x0000001d1d007211 */ /* 0x002fc800078f08ff */
[----:B------:R-:W-:-:S05]  /*fb60*/  LOP3.LUT R0, R0, 0xfffffffe, RZ, 0xc0, !PT ;  /* 0xfffffffe00007812 */ /* 0x000fca00078ec0ff */
[----:B------:R-:W-:-:S05]  /*fb70*/  IMAD.IADD R0, R29, 0x1, -R0 ;  /* 0x000000011d007824 */ /* 0x000fca00078e0a00 */
[----:B------:R-:W-:Y:S02]  /*fb80*/  SHF.L.U32 R0, R0, 0x1f, RZ ;  /* 0x0000001f00007819 */ /* 0x000fe400000006ff */
[----:B0-----:R-:W-:-:S04]  /*fb90*/  LEA R7, R3, R2, 0x18 ;  /* 0x0000000203077211 */ /* 0x001fc800078ec0ff */
[----:B------:R-:W0:Y:S02]  /*fba0*/  SYNCS.PHASECHK.TRANS64.TRYWAIT P0, [R7+URZ+0x13220], R0 ;  /* 0x01322000070075a7 */ /* 0x000e24000800017f */
[----:B0-----:R-:W-:Y:S05]  /*fbb0*/  @!P0 BRA `(.L_x_1771) ;  /* 0x0000000800708947 */ /* 0x001fea0003800000 */
.L_x_1801:
[----:B------:R-:W-:Y:S05]  /*fbc0*/  BSYNC B0 ;  /* 0x0000000000007941 */ /* 0x000fea0003800000 */
.L_x_1770:
[----:B------:R-:W-:-:S03]  /*fbd0*/  UMOV UR4, 0xffffffff ;  /* 0xffffffff00047882 */ /* 0x000fc60000000000 */
[----:B------:R-:W-:Y:S05]  /*fbe0*/  BRA.DIV UR4, `(.L_x_1772) ;  /* 0x0000000a04787947 */ /* 0x000fea000b800000 */
[----:B0-----:R-:W0:Y:S02]  /*fbf0*/  S2R R0, SR_TID.X ;  /* 0x0000000000007919 */ /* 0x001e240000002100 */
[----:B0-----:R-:W-:-:S04]  /*fc00*/  SHF.R.U32.HI R0, RZ, 0x5, R0 ;  /* 0x00000005ff007819 */ /* 0x001fc80000011600 */
[----:B------:R-:W-:-:S05]  /*fc10*/  LOP3.LUT R0, R0, 0x3, RZ, 0xc0, !PT ;  /* 0x0000000300007812 */ /* 0x000fca00078ec0ff */
[----:B------:R0:W1:Y:S02]  /*fc20*/  SHFL.IDX PT, R14, R0, RZ, 0x1f ;  /* 0x00001fff000e7589 */ /* 0x00006400000e0000 */
.L_x_1804:
[----:B-1----:R-:W-:Y:S01]  /*fc30*/  ISETP.NE.AND P0, PT, R14, RZ, PT ;  /* 0x000000ff0e00720c */ /* 0x002fe20003f05270 */
[----:B------:R-:W-:-:S12]  /*fc40*/  BSSY B0, `(.L_x_1773) ;  /* 0x000002b000007945 */ /* 0x000fd80003800000 */
[----:B------:R-:W-:Y:S05]  /*fc50*/  @P0 BRA `(.L_x_1774) ;  /* 0x0000000000a40947 */ /* 0x000fea0003800000 */
[----:B------:R-:W-:-:S03]  /*fc60*/  UMOV UR4, 0xffffffff ;  /* 0xffffffff00047882 */ /* 0x000fc60000000000 */
[----:B------:R-:W-:Y:S05]  /*fc70*/  BRA.DIV UR4, `(.L_x_1775) ;  /* 0x0000000a04887947 */ /* 0x000fea000b800000 */
[----:B------:R-:W-:-:S13]  /*fc80*/  ELECT P6, URZ, PT ;  /* 0x00000000003f782f */ /* 0x000fda00038c0000 */
.L_x_1807:
[----:B------:R-:W-:Y:S05]  /*fc90*/  @!P6 BRA `(.L_x_1774) ;  /* 0x000000000094e947 */ /* 0x000fea0003800000 */
[----:B------:R-:W-:-:S06]  /*fca0*/  ULOP3.LUT UR4, UR40, 0x2, URZ, 0xfc, !UPT ;  /* 0x0000000228047892 */ /* 0x000fcc000f8efc3f */
[----:B0-----:R-:W-:-:S05]  /*fcb0*/  IMAD.U32 R0, RZ, RZ, UR4 ;  /* 0x00000004ff007e24 */ /* 0x001fca000f8e00ff */
[----:B------:R-:W-:-:S13]  /*fcc0*/  ISETP.NE.AND P0, PT, R0, 0x3, PT ;  /* 0x000000030000780c */ /* 0x000fda0003f05270 */
[----:B------:R-:W-:Y:S05]  /*fcd0*/  @!P0 BRA `(.L_x_1776) ;  /* 0x0000000000048947 */ /* 0x000fea0003800000 */
[----:B------:R-:W-:Y:S01]  /*fce0*/  BPT.TRAP 0x1 ;  /* 0x000000040000795c */ /* 0x000fe20000300000 */
.L_x_1776:
        /* <DEDUP_REMOVED lines=12> */
.L_x_1808:
[----:B------:R-:W1:Y:S02]  /*fdb0*/  SYNCS.PHASECHK.TRANS64.TRYWAIT P1, [R3+URZ], R0 ;  /* 0x00000000030075a7 */ /* 0x000e64000802017f */
[----:B-1----:R-:W-:Y:S05]  /*fdc0*/  @!P1 BRA `(.L_x_1778) ;  /* 0x0000000800689947 */ /* 0x002fea0003800000 */
.L_x_1809:
[----:B------:R-:W-:Y:S05]  /*fdd0*/  @!P0 BRA `(.L_x_1779) ;  /* 0x0000000000048947 */ /* 0x000fea0003800000 */
[----:B------:R-:W-:Y:S01]  /*fde0*/  BPT.TRAP 0x1 ;  /* 0x000000040000795c */ /* 0x000fe20000300000 */
.L_x_1779:
[----:B-1----:R-:W-:-:S04]  /*fdf0*/  IMAD R3, R16, 0x8, R7 ;  /* 0x0000000810037824 */ /* 0x002fc800078e0207 */
[----:B------:R-:W1:Y:S02]  /*fe00*/  SYNCS.PHASECHK.TRANS64.TRYWAIT P1, [R3+URZ+0x13260], R4 ;  /* 0x01326004030075a7 */ /* 0x000e64000802017f */
[----:B-1----:R-:W-:Y:S05]  /*fe10*/  @!P1 BRA `(.L_x_1780) ;  /* 0x0000000800689947 */ /* 0x002fea0003800000 */
.L_x_1810:
[----:B------:R-:W-:Y:S05]  /*fe20*/  @!P0 BRA `(.L_x_1781) ;  /* 0x0000000000048947 */ /* 0x000fea0003800000 */
[----:B------:R-:W-:Y:S01]  /*fe30*/  BPT.TRAP 0x1 ;  /* 0x000000040000795c */ /* 0x000fe20000300000 */
.L_x_1781:
[----:B0-----:R-:W-:-:S04]  /*fe40*/  IMAD R5, R6, 0x8, R7 ;  /* 0x0000000806057824 */ /* 0x001fc800078e0207 */
[----:B------:R-:W0:Y:S02]  /*fe50*/  SYNCS.PHASECHK.TRANS64.TRYWAIT P1, [R5+URZ+0x13260], R0 ;  /* 0x01326000050075a7 */ /* 0x000e24000802017f */
[----:B0-----:R-:W-:Y:S05]  /*fe60*/  @!P1 BRA `(.L_x_1782) ;  /* 0x0000000800689947 */ /* 0x001fea0003800000 */
.L_x_1811:
[----:B------:R-:W-:Y:S05]  /*fe70*/  @!P0 BRA `(.L_x_1783) ;  /* 0x0000000000048947 */ /* 0x000fea0003800000 */
[----:B------:R-:W-:Y:S01]  /*fe80*/  BPT.TRAP 0x1 ;  /* 0x000000040000795c */ /* 0x000fe20000300000 */
.L_x_1783:
[----:B------:R-:W2:Y:S02]  /*fe90*/  SYNCS.PHASECHK.TRANS64.TRYWAIT P0, [R3+URZ+0x13280], R4 ;  /* 0x01328004030075a7 */ /* 0x000ea4000800017f */
[----:B--2---:R-:W-:Y:S05]  /*fea0*/  @!P0 BRA `(.L_x_1784) ;  /* 0x00000008006c8947 */ /* 0x004fea0003800000 */
.L_x_1785:
[----:B---3--:R3:W4:Y:S02]  /*feb0*/  SYNCS.PHASECHK.TRANS64.TRYWAIT P0, [R5+URZ+0x13280], R0 ;  /* 0x01328000050075a7 */ /* 0x008724000800017f */
[----:B----4-:R-:W-:Y:S05]  /*fec0*/  @!P0 NANOSLEEP.SYNCS 0x989680 ;  /* 0x009896800000895d */ /* 0x010fea0003900000 */
[----:B------:R-:W4:Y:S02]  /*fed0*/  @!P0 SYNCS.PHASECHK.TRANS64 P0, [R5+URZ+0x13280], R0 ;  /* 0x01328000050085a7 */ /* 0x000f24000800007f */
[----:B----4-:R-:W-:Y:S05]  /*fee0*/  @!P0 BRA `(.L_x_1785) ;  /* 0xfffffffc00f08947 */ /* 0x010fea000383ffff */
.L_x_1774:
[----:B------:R-:W-:Y:S05]  /*fef0*/  BSYNC B0 ;  /* 0x0000000000007941 */ /* 0x000fea0003800000 */
.L_x_1773:
[----:B------:R-:W-:Y:S05]  /*ff00*/  EXIT ;  /* 0x000000000000794d */ /* 0x000fea0003800000 */
.L_x_1648:
[----:B0-----:R-:W-:-:S04]  /*ff10*/  IMAD.U32 R3, RZ, RZ, UR45 ;  /* 0x0000002dff037e24 */ /* 0x001fc8000f8e00ff */
[----:B------:R0:W1:Y:S03]  /*ff20*/  SYNCS.PHASECHK.TRANS64.TRYWAIT P1, [R3+URZ+0x13200], R0 ;  /* 0x01320000030075a7 */ /* 0x000066000802017f */
[----:B-1----:R-:W-:Y:S05]  /*ff30*/  @!P1 NANOSLEEP.SYNCS 0x989680 ;  /* 0x009896800000995d */ /* 0x002fea0003900000 */
[----:B------:R-:W1:Y:S02]  /*ff40*/  @!P1 SYNCS.PHASECHK.TRANS64 P1, [R3+URZ+0x13200], R0 ;  /* 0x01320000030095a7 */ /* 0x000e64000802007f */
[----:B-1----:R-:W-:Y:S05]  /*ff50*/  @!P1 BRA `(.L_x_1648) ;  /* 0xfffffffc00ec9947 */ /* 0x002fea000383ffff */
[----:B------:R-:W-:Y:S05]  /*ff60*/  BRA `(.L_x_1786) ;  /* 0xffffff1800b07947 */ /* 0x000fea000383ffff */
.L_x_1652:
[----:B-1----:R1:W2:Y:S02]  /*ff70*/  SYNCS.PHASECHK.TRANS64.TRYWAIT P1, [R3+URZ+0x13230], R0 ;  /* 0x01323000030075a7 */ /* 0x0022a4000802017f */
[----:B--2---:R-:W-:Y:S05]  /*ff80*/  @!P1 NANOSLEEP.SYNCS 0x989680 ;  /* 0x009896800000995d */ /* 0x004fea0003900000 */
[----:B------:R-:W2:Y:S02]  /*ff90*/  @!P1 SYNCS.PHASECHK.TRANS64 P1, [R3+URZ+0x13230], R0 ;  /* 0x01323000030095a7 */ /* 0x000ea4000802007f */
[----:B--2---:R-:W-:Y:S05]  /*ffa0*/  @!P1 BRA `(.L_x_1652) ;  /* 0xfffffffc00f09947 */ /* 0x004fea000383ffff */
[----:B------:R-:W-:Y:S05]  /*ffb0*/  BRA `(.L_x_1651) ;  /* 0xffffff1800cc7947 */ /* 0x000fea000383ffff */
.L_x_1657:
[----:B-1----:R-:W-:-:S04]  /*ffc0*/  IMAD.U32 R9, RZ, RZ, UR20 ;  /* 0x00000014ff097e24 */ /* 0x002fc8000f8e00ff */
[----:B------:R1:W2:Y:S03]  /*ffd0*/  SYNCS.PHASECHK.TRANS64.TRYWAIT P2, [R9+URZ+0x13230], R0 ;  /* 0x01323000090075a7 */ /* 0x0002a6000804017f */
[----:B--2---:R-:W-:Y:S05]  /*ffe0*/  @!P2 NANOSLEEP.SYNCS 0x989680 ;  /* 0x009896800000a95d */ /* 0x004fea0003900000 */
[----:B------:R-:W2:Y:S02]  /*fff0*/  @!P2 SYNCS.PHASECHK.TRANS64 P2, [R9+URZ+0x13230], R0 ;  /* 0x013230000900a5a7 */ /* 0x000ea4000804007f */
[----:B--2---:R-:W-:Y:S05]  /*10000*/  @!P2 BRA `(.L_x_1657) ;  /* 0xfffffffc00eca947 */ /* 0x004fea000383ffff */
[----:B------:R-:W-:Y:S05]  /*10010*/  BRA `(.L_x_1656) ;  /* 0xffffff4400947947 */ /* 0x000fea000383ffff */
.L_x_1661:
[----:B-1----:R-:W-:-:S04]  /*10020*/  IMAD.U32 R9, RZ, RZ, UR11 ;  /* 0x0000000bff097e24 */ /* 0x002fc8000f8e00ff */
[----:B------:R1:W2:Y:S03]  /*10030*/  SYNCS.PHASECHK.TRANS64.TRYWAIT P2, [R9+URZ+0x13250], R0 ;  /* 0x01325000090075a7 */ /* 0x0002a6000804017f */
[----:B--2---:R-:W-:Y:S05]  /*10040*/  @!P2 NANOSLEEP.SYNCS 0x989680 ;  /* 0x009896800000a95d */ /* 0x004fea0003900000 */
[----:B------:R-:W2:Y:S02]  /*10050*/  @!P2 SYNCS.PHASECHK.TRANS64 P2, [R9+URZ+0x13250], R0 ;  /* 0x013250000900a5a7 */ /* 0x000ea4000804007f */
[----:B--2---:R-:W-:Y:S05]  /*10060*/  @!P2 BRA `(.L_x_1661) ;  /* 0xfffffffc00eca947 */ /* 0x004fea000383ffff */
[----:B------:R-:W-:Y:S05]  /*10070*/  BRA `(.L_x_1660) ;  /* 0xffffff4800a07947 */ /* 0x000fea000383ffff */
.L_x_1668:
[----:B-1----:R-:W-:-:S04]  /*10080*/  IMAD.U32 R11, RZ, RZ, UR6 ;  /* 0x00000006ff0b7e24 */ /* 0x002fc8000f8e00ff */
[----:B------:R1:W2:Y:S03]  /*10090*/  SYNCS.PHASECHK.TRANS64.TRYWAIT P2, [R11+URZ+0x13230], R0 ;  /* 0x013230000b0075a7 */ /* 0x0002a6000804017f */
[----:B--2---:R-:W-:Y:S05]  /*100a0*/  @!P2 NANOSLEEP.SYNCS 0x989680 ;  /* 0x009896800000a95d */ /* 0x004fea0003900000 */
[----:B------:R-:W2:Y:S02]  /*100b0*/  @!P2 SYNCS.PHASECHK.TRANS64 P2, [R11+URZ+0x13230], R0 ;  /* 0x013230000b00a5a7 */ /* 0x000ea4000804007f */
[----:B--2---:R-:W-:Y:S05]  /*100c0*/  @!P2 BRA `(.L_x_1668) ;  /* 0xfffffffc00eca947 */ /* 0x004fea000383ffff */
[----:B------:R-:W-:Y:S05]  /*100d0*/  BRA `(.L_x_1667) ;  /* 0xffffff7000bc7947 */ /* 0x000fea000383ffff */
.L_x_1672:
[----:B-1----:R-:W-:-:S04]  /*100e0*/  IMAD.U32 R11, RZ, RZ, UR11 ;  /* 0x0000000bff0b7e24 */ /* 0x002fc8000f8e00ff */
[----:B------:R1:W2:Y:S03]  /*100f0*/  SYNCS.PHASECHK.TRANS64.TRYWAIT P2, [R11+URZ+0x13250], R0 ;  /* 0x013250000b0075a7 */ /* 0x0002a6000804017f */
[----:B--2---:R-:W-:Y:S05]  /*10100*/  @!P2 NANOSLEEP.SYNCS 0x989680 ;  /* 0x009896800000a95d */ /* 0x004fea0003900000 */
[----:B------:R-:W2:Y:S02]  /*10110*/  @!P2 SYNCS.PHASECHK.TRANS64 P2, [R11+URZ+0x13250], R0 ;  /* 0x013250000b00a5a7 */ /* 0x000ea4000804007f */
[----:B--2---:R-:W-:Y:S05]  /*10120*/  @!P2 BRA `(.L_x_1672) ;  /* 0xfffffffc00eca947 */ /* 0x004fea000383ffff */
[----:B------:R-:W-:Y:S05]  /*10130*/  BRA `(.L_x_1671) ;  /* 0xffffff7400c87947 */ /* 0x000fea000383ffff */
.L_x_1678:
[----:B-1----:R-:W-:-:S04]  /*10140*/  IMAD.U32 R6, RZ, RZ, UR14 ;  /* 0x0000000eff067e24 */ /* 0x002fc8000f8e00ff */
[----:B------:R1:W2:Y:S03]  /*10150*/  SYNCS.PHASECHK.TRANS64.TRYWAIT P1, [R6+URZ+0x13250], R5 ;  /* 0x01325005060075a7 */ /* 0x0002a6000802017f */
[----:B--2---:R-:W-:Y:S05]  /*10160*/  @!P1 NANOSLEEP.SYNCS 0x989680 ;  /* 0x009896800000995d */ /* 0x004fea0003900000 */
[----:B------:R-:W2:Y:S02]  /*10170*/  @!P1 SYNCS.PHASECHK.TRANS64 P1, [R6+URZ+0x13250], R5 ;  /* 0x01325005060095a7 */ /* 0x000ea4000802007f */
[----:B--2---:R-:W-:Y:S05]  /*10180*/  @!P1 BRA `(.L_x_1678) ;  /* 0xfffffffc00ec9947 */ /* 0x004fea000383ffff */
[----:B------:R-:W-:Y:S05]  /*10190*/  BRA `(.L_x_1677) ;  /* 0xffffff9400087947 */ /* 0x000fea000383ffff */
.L_x_1720:
[----:B------:R-:W-:Y:S02]  /*101a0*/  IMAD.MOV.U32 R13, RZ, RZ, R4 ;  /* 0x000000ffff0d7224 */ /* 0x000fe400078e0004 */
[----:B------:R-:W-:Y:S02]  /*101b0*/  IMAD.MOV.U32 R12, RZ, RZ, RZ ;  /* 0x000000ffff0c7224 */ /* 0x000fe400078e00ff */
[----:B------:R-:W-:Y:S02]  /*101c0*/  IMAD.MOV.U32 R11, RZ, RZ, 0x1f ;  /* 0x0000001fff0b7424 */ /* 0x000fe400078e00ff */
[----:B------:R-:W-:-:S07]  /*101d0*/  IMAD.MOV.U32 R15, RZ, RZ, -0x1 ;  /* 0xffffffffff0f7424 */ /* 0x000fce00078e00ff */
[----:B------:R-:W-:Y:S05]  /*101e0*/  WARPSYNC.COLLECTIVE R15, `(.L_x_1787) ;  /* 0x000000000f087348 */ /* 0x000fea0003c00000 */
[----:B------:R0:W1:Y:S02]  /*101f0*/  SHFL.IDX P6, R14, R13, R12, R11 ;  /* 0x0000000c0d0e7389 */ /* 0x00006400000c000b */
[----:B01----:R-:W-:Y:S01]  /*10200*/  ENDCOLLECTIVE ;  /* 0x000000000000791b */ /* 0x003fe20003800000 */
.L_x_1787:
[----:B------:R-:W-:Y:S05]  /*10210*/  BRA `(.L_x_1788) ;  /* 0xffffffd400507947 */ /* 0x000fea000383ffff */
.L_x_1722:
[----:B------:R-:W-:Y:S01]  /*10220*/  BSSY B0, `(.L_x_1789) ;  /* 0x0000006000007945 */ /* 0x000fe20003800000 */
[----:B------:R-:W-:-:S07]  /*10230*/  IMAD.MOV.U32 R15, RZ, RZ, -0x1 ;  /* 0xffffffffff0f7424 */ /* 0x000fce00078e00ff */
[----:B0-----:R-:W-:Y:S05]  /*10240*/  WARPSYNC.COLLECTIVE R15, `(.L_x_1790) ;  /* 0x000000000f0c7348 */ /* 0x001fea0003c00000 */
[----:B------:R-:W-:Y:S02]  /*10250*/  ELECT P6, UR62, PT ;  /* 0x00000000003e782f */ /* 0x000fe400038c0000 */
[----:B------:R-:W-:Y:S01]  /*10260*/  MOV R14, UR62 ;  /* 0x0000003e000e7c02 */ /* 0x000fe20008000f00 */
[----:B0-----:R-:W-:Y:S10]  /*10270*/  ENDCOLLECTIVE ;  /* 0x000000000000791b */ /* 0x001ff40003800000 */
.L_x_1790:
[----:B------:R-:W-:Y:S05]  /*10280*/  BSYNC B0 ;  /* 0x0000000000007941 */ /* 0x000fea0003800000 */
.L_x_1789:
[----:B------:R-:W-:Y:S05]  /*10290*/  BRA `(.L_x_1791) ;  /* 0xffffffd4004c7947 */ /* 0x000fea000383ffff */
.L_x_1725:
[----:B-1----:R1:W2:Y:S02]  /*102a0*/  SYNCS.PHASECHK.TRANS64.TRYWAIT P2, [R5+URZ+0x13280], R2 ;  /* 0x01328002050075a7 */ /* 0x0022a4000804017f */
[----:B--2---:R-:W-:Y:S05]  /*102b0*/  @!P2 NANOSLEEP.SYNCS 0x989680 ;  /* 0x009896800000a95d */ /* 0x004fea0003900000 */
[----:B------:R-:W2:Y:S02]  /*102c0*/  @!P2 SYNCS.PHASECHK.TRANS64 P2, [R5+URZ+0x13280], R2 ;  /* 0x013280020500a5a7 */ /* 0x000ea4000804007f */
[----:B--2---:R-:W-:Y:S05]  /*102d0*/  @!P2 BRA `(.L_x_1725) ;  /* 0xfffffffc00f0a947 */ /* 0x004fea000383ffff */
[----:B------:R-:W-:Y:S05]  /*102e0*/  BRA `(.L_x_1792) ;  /* 0xffffffd400a47947 */ /* 0x000fea000383ffff */
.L_x_1727:
[----:B--2---:R2:W3:Y:S02]  /*102f0*/  SYNCS.PHASECHK.TRANS64.TRYWAIT P2, [R5+URZ+0x13240], R2 ;  /* 0x01324002050075a7 */ /* 0x0044e4000804017f */
[----:B---3--:R-:W-:Y:S05]  /*10300*/  @!P2 NANOSLEEP.SYNCS 0x989680 ;  /* 0x009896800000a95d */ /* 0x008fea0003900000 */
[----:B------:R-:W3:Y:S02]  /*10310*/  @!P2 SYNCS.PHASECHK.TRANS64 P2, [R5+URZ+0x13240], R2 ;  /* 0x013240020500a5a7 */ /* 0x000ee4000804007f */
[----:B---3--:R-:W-:Y:S05]  /*10320*/  @!P2 BRA `(.L_x_1727) ;  /* 0xfffffffc00f0a947 */ /* 0x008fea000383ffff */
[----:B------:R-:W-:Y:S05]  /*10330*/  BRA `(.L_x_1793) ;  /* 0xffffffd400f87947 */ /* 0x000fea000383ffff */
.L_x_1730:
[----:B-1----:R-:W-:-:S04]  /*10340*/  IMAD.U32 R3, RZ, RZ, UR41 ;  /* 0x00000029ff037e24 */ /* 0x002fc8000f8e00ff */
[----:B------:R1:W2:Y:S03]  /*10350*/  SYNCS.PHASECHK.TRANS64.TRYWAIT P0, [R3+URZ+0x13220], R2 ;  /* 0x01322002030075a7 */ /* 0x0002a6000800017f */
[----:B--2---:R-:W-:Y:S05]  /*10360*/  @!P0 NANOSLEEP.SYNCS 0x989680 ;  /* 0x009896800000895d */ /* 0x004fea0003900000 */
[----:B------:R-:W2:Y:S02]  /*10370*/  @!P0 SYNCS.PHASECHK.TRANS64 P0, [R3+URZ+0x13220], R2 ;  /* 0x01322002030085a7 */ /* 0x000ea4000800007f */
[----:B--2---:R-:W-:Y:S05]  /*10380*/  @!P0 BRA `(.L_x_1730) ;  /* 0xfffffffc00ec8947 */ /* 0x004fea000383ffff */
[----:B------:R-:W-:Y:S05]  /*10390*/  BRA `(.L_x_1794) ;  /* 0xffffffd800a07947 */ /* 0x000fea000383ffff */
.L_x_1736:
[----:B0-----:R0:W2:Y:S02]  /*103a0*/  SYNCS.PHASECHK.TRANS64.TRYWAIT P0, [R9+URZ+0x13280], R10 ;  /* 0x0132800a090075a7 */ /* 0x0010a4000800017f */
[----:B--2---:R-:W-:Y:S05]  /*103b0*/  @!P0 NANOSLEEP.SYNCS 0x989680 ;  /* 0x009896800000895d */ /* 0x004fea0003900000 */
[----:B------:R-:W2:Y:S02]  /*103c0*/  @!P0 SYNCS.PHASECHK.TRANS64 P0, [R9+URZ+0x13280], R10 ;  /* 0x0132800a090085a7 */ /* 0x000ea4000800007f */
[----:B--2---:R-:W-:Y:S05]  /*103d0*/  @!P0 BRA `(.L_x_1736) ;  /* 0xfffffffc00f08947 */ /* 0x004fea000383ffff */
[----:B------:R-:W-:Y:S05]  /*103e0*/  BRA `(.L_x_1795) ;  /* 0xffffffdc003c7947 */ /* 0x000fea000383ffff */
.L_x_1741:
[----:B-1----:R1:W2:Y:S02]  /*103f0*/  SYNCS.PHASECHK.TRANS64.TRYWAIT P0, [R9+URZ+0x13240], R10 ;  /* 0x0132400a090075a7 */ /* 0x0022a4000800017f */
[----:B--2---:R-:W-:Y:S05]  /*10400*/  @!P0 NANOSLEEP.SYNCS 0x989680 ;  /* 0x009896800000895d */ /* 0x004fea0003900000 */
[----:B------:R-:W2:Y:S02]  /*10410*/  @!P0 SYNCS.PHASECHK.TRANS64 P0, [R9+URZ+0x13240], R10 ;  /* 0x0132400a090085a7 */ /* 0x000ea4000800007f */
[----:B--2---:R-:W-:Y:S05]  /*10420*/  @!P0 BRA `(.L_x_1741) ;  /* 0xfffffffc00f08947 */ /* 0x004fea000383ffff */
[----:B------:R-:W-:Y:S05]  /*10430*/  BRA `(.L_x_1796) ;  /* 0xffffffdc00b87947 */ /* 0x000fea000383ffff */
.L_x_1747:
[----:B0-----:R0:W1:Y:S02]  /*10440*/  SYNCS.PHASECHK.TRANS64.TRYWAIT P2, [R12+URZ+0x13270], R5 ;  /* 0x013270050c0075a7 */ /* 0x001064000804017f */
[----:B-1----:R-:W-:Y:S05]  /*10450*/  @!P2 NANOSLEEP.SYNCS 0x989680 ;  /* 0x009896800000a95d */ /* 0x002fea0003900000 */
[----:B------:R-:W1:Y:S02]  /*10460*/  @!P2 SYNCS.PHASECHK.TRANS64 P2, [R12+URZ+0x13270], R5 ;  /* 0x013270050c00a5a7 */ /* 0x000e64000804007f */
[----:B-1----:R-:W-:Y:S05]  /*10470*/  @!P2 BRA `(.L_x_1747) ;  /* 0xfffffffc00f0a947 */ /* 0x002fea000383ffff */
[----:B------:R-:W-:Y:S05]  /*10480*/  BRA `(.L_x_1797) ;  /* 0xffffffe000547947 */ /* 0x000fea000383ffff */
.L_x_1749:
[----:B0-----:R0:W1:Y:S02]  /*10490*/  SYNCS.PHASECHK.TRANS64.TRYWAIT P2, [R12+URZ+0x13260], R5 ;  /* 0x013260050c0075a7 */ /* 0x001064000804017f */
[----:B-1----:R-:W-:Y:S05]  /*104a0*/  @!P2 NANOSLEEP.SYNCS 0x989680 ;  /* 0x009896800000a95d */ /* 0x002fea0003900000 */
[----:B------:R-:W1:Y:S02]  /*104b0*/  @!P2 SYNCS.PHASECHK.TRANS64 P2, [R12+URZ+0x13260], R5 ;  /* 0x013260050c00a5a7 */ /* 0x000e64000804007f */
[----:B-1----:R-:W-:Y:S05]  /*104c0*/  @!P2 BRA `(.L_x_1749) ;  /* 0xfffffffc00f0a947 */ /* 0x002fea000383ffff */
[----:B------:R-:W-:Y:S05]  /*104d0*/  BRA `(.L_x_1798) ;  /* 0xffffffe0005c7947 */ /* 0x000fea000383ffff */
.L_x_1756:
[----:B-1----:R1:W2:Y:S02]  /*104e0*/  SYNCS.PHASECHK.TRANS64.TRYWAIT P0, [R2+URZ+0x13270], R3 ;  /* 0x01327003020075a7 */ /* 0x0022a4000800017f */
[----:B--2---:R-:W-:Y:S05]  /*104f0*/  @!P0 NANOSLEEP.SYNCS 0x989680 ;  /* 0x009896800000895d */ /* 0x004fea0003900000 */
[----:B------:R-:W2:Y:S02]  /*10500*/  @!P0 SYNCS.PHASECHK.TRANS64 P0, [R2+URZ+0x13270], R3 ;  /* 0x01327003020085a7 */ /* 0x000ea4000800007f */
[----:B--2---:R-:W-:Y:S05]  /*10510*/  @!P0 BRA `(.L_x_1756) ;  /* 0xfffffffc00f08947 */ /* 0x004fea000383ffff */
[----:B------:R-:W-:Y:S05]  /*10520*/  BRA `(.L_x_1799) ;  /* 0xffffffe400847947 */ /* 0x000fea000383ffff */
.L_x_1758:
[----:B-1----:R1:W2:Y:S02]  /*10530*/  SYNCS.PHASECHK.TRANS64.TRYWAIT P0, [R2+URZ+0x13260], R5 ;  /* 0x01326005020075a7 */ /* 0x0022a4000800017f */
[----:B--2---:R-:W-:Y:S05]  /*10540*/  @!P0 NANOSLEEP.SYNCS 0x989680 ;  /* 0x009896800000895d */ /* 0x004fea0003900000 */
[----:B------:R-:W2:Y:S02]  /*10550*/  @!P0 SYNCS.PHASECHK.TRANS64 P0, [R2+URZ+0x13260], R5 ;  /* 0x01326005020085a7 */ /* 0x000ea4000800007f */
[----:B--2---:R-:W-:Y:S05]  /*10560*/  @!P0 BRA `(.L_x_1758) ;  /* 0xfffffffc00f08947 */ /* 0x004fea000383ffff */
[----:B------:R-:W-:Y:S05]  /*10570*/  BRA `(.L_x_1800) ;  /* 0xffffffe400907947 */ /* 0x000fea000383ffff */
.L_x_1771:
[----:B0-----:R0:W1:Y:S02]  /*10580*/  SYNCS.PHASECHK.TRANS64.TRYWAIT P0, [R7+URZ+0x13220], R0 ;  /* 0x01322000070075a7 */ /* 0x001064000800017f */
[----:B-1----:R-:W-:Y:S05]  /*10590*/  @!P0 NANOSLEEP.SYNCS 0x989680 ;  /* 0x009896800000895d */ /* 0x002fea0003900000 */
[----:B------:R-:W1:Y:S02]  /*105a0*/  @!P0 SYNCS.PHASECHK.TRANS64 P0, [R7+URZ+0x13220], R0 ;  /* 0x01322000070085a7 */ /* 0x000e64000800007f */
[----:B-1----:R-:W-:Y:S05]  /*105b0*/  @!P0 BRA `(.L_x_1771) ;  /* 0xfffffffc00f08947 */ /* 0x002fea000383ffff */
[----:B------:R-:W-:Y:S05]  /*105c0*/  BRA `(.L_x_1801) ;  /* 0xfffffff4007c7947 */ /* 0x000fea000383ffff */
.L_x_1772:
        /* <DEDUP_REMOVED lines=11> */
.L_x_1803:
[----:B------:R-:W-:Y:S05]  /*10680*/  BSYNC B0 ;  /* 0x0000000000007941 */ /* 0x000fea0003800000 */
.L_x_1802:
[----:B------:R-:W-:Y:S05]  /*10690*/  BRA `(.L_x_1804) ;  /* 0xfffffff400647947 */ /* 0x000fea000383ffff */
.L_x_1775:
[----:B------:R-:W-:Y:S01]  /*106a0*/  BSSY B1, `(.L_x_1805) ;  /* 0x0000006000017945 */ /* 0x000fe20003800000 */
[----:B------:R-:W-:-:S07]  /*106b0*/  IMAD.MOV.U32 R15, RZ, RZ, -0x1 ;  /* 0xffffffffff0f7424 */ /* 0x000fce00078e00ff */
[----:B0-----:R-:W-:Y:S05]  /*106c0*/  WARPSYNC.COLLECTIVE R15, `(.L_x_1806) ;  /* 0x000000000f0c7348 */ /* 0x001fea0003c00000 */
[----:B------:R-:W-:Y:S02]  /*106d0*/  ELECT P6, UR62, PT ;  /* 0x00000000003e782f */ /* 0x000fe400038c0000 */
[----:B------:R-:W-:Y:S01]  /*106e0*/  MOV R14, UR62 ;  /* 0x0000003e000e7c02 */ /* 0x000fe20008000f00 */
[----:B0-----:R-:W-:Y:S10]  /*106f0*/  ENDCOLLECTIVE ;  /* 0x000000000000791b */ /* 0x001ff40003800000 */
.L_x_1806:
[----:B------:R-:W-:Y:S05]  /*10700*/  BSYNC B1 ;  /* 0x0000000000017941 */ /* 0x000fea0003800000 */
.L_x_1805:
[----:B------:R-:W-:Y:S05]  /*10710*/  BRA `(.L_x_1807) ;  /* 0xfffffff4005c7947 */ /* 0x000fea000383ffff */
.L_x_1777:
[----:B0-----:R0:W1:Y:S02]  /*10720*/  SYNCS.PHASECHK.TRANS64.TRYWAIT P1, [R5+URZ], R4 ;  /* 0x00000004050075a7 */ /* 0x001064000802017f */
[----:B-1----:R-:W-:Y:S05]  /*10730*/  @!P1 NANOSLEEP.SYNCS 0x989680 ;  /* 0x009896800000995d */ /* 0x002fea0003900000 */
[----:B------:R-:W1:Y:S02]  /*10740*/  @!P1 SYNCS.PHASECHK.TRANS64 P1, [R5+URZ], R4 ;  /* 0x00000004050095a7 */ /* 0x000e64000802007f */
[----:B-1----:R-:W-:Y:S05]  /*10750*/  @!P1 BRA `(.L_x_1777) ;  /* 0xfffffffc00f09947 */ /* 0x002fea000383ffff */
[----:B------:R-:W-:Y:S05]  /*10760*/  BRA `(.L_x_1808) ;  /* 0xfffffff400907947 */ /* 0x000fea000383ffff */
.L_x_1778:
[----:B-1----:R1:W2:Y:S02]  /*10770*/  SYNCS.PHASECHK.TRANS64.TRYWAIT P1, [R3+URZ], R0 ;  /* 0x00000000030075a7 */ /* 0x0022a4000802017f */
[----:B--2---:R-:W-:Y:S05]  /*10780*/  @!P1 NANOSLEEP.SYNCS 0x989680 ;  /* 0x009896800000995d */ /* 0x004fea0003900000 */
[----:B------:R-:W2:Y:S02]  /*10790*/  @!P1 SYNCS.PHASECHK.TRANS64 P1, [R3+URZ], R0 ;  /* 0x00000000030095a7 */ /* 0x000ea4000802007f */
[----:B--2---:R-:W-:Y:S05]  /*107a0*/  @!P1 BRA `(.L_x_1778) ;  /* 0xfffffffc00f09947 */ /* 0x004fea000383ffff */
[----:B------:R-:W-:Y:S05]  /*107b0*/  BRA `(.L_x_1809) ;  /* 0xfffffff400847947 */ /* 0x000fea000383ffff */
.L_x_1780:
[----:B-1----:R1:W2:Y:S02]  /*107c0*/  SYNCS.PHASECHK.TRANS64.TRYWAIT P1, [R3+URZ+0x13260], R4 ;  /* 0x01326004030075a7 */ /* 0x0022a4000802017f */
[----:B--2---:R-:W-:Y:S05]  /*107d0*/  @!P1 NANOSLEEP.SYNCS 0x989680 ;  /* 0x009896800000995d */ /* 0x004fea0003900000 */
[----:B------:R-:W2:Y:S02]  /*107e0*/  @!P1 SYNCS.PHASECHK.TRANS64 P1, [R3+URZ+0x13260], R4 ;  /* 0x01326004030095a7 */ /* 0x000ea4000802007f */
[----:B--2---:R-:W-:Y:S05]  /*107f0*/  @!P1 BRA `(.L_x_1780) ;  /* 0xfffffffc00f09947 */ /* 0x004fea000383ffff */
[----:B------:R-:W-:Y:S05]  /*10800*/  BRA `(.L_x_1810) ;  /* 0xfffffff400847947 */ /* 0x000fea000383ffff */
.L_x_1782:
[----:B0-----:R0:W2:Y:S02]  /*10810*/  SYNCS.PHASECHK.TRANS64.TRYWAIT P1, [R5+URZ+0x13260], R0 ;  /* 0x01326000050075a7 */ /* 0x0010a4000802017f */
[----:B--2---:R-:W-:Y:S05]  /*10820*/  @!P1 NANOSLEEP.SYNCS 0x989680 ;  /* 0x009896800000995d */ /* 0x004fea0003900000 */
[----:B------:R-:W2:Y:S02]  /*10830*/  @!P1 SYNCS.PHASECHK.TRANS64 P1, [R5+URZ+0x13260], R0 ;  /* 0x01326000050095a7 */ /* 0x000ea4000802007f */
[----:B--2---:R-:W-:Y:S05]  /*10840*/  @!P1 BRA `(.L_x_1782) ;  /* 0xfffffffc00f09947 */ /* 0x004fea000383ffff */
[----:B------:R-:W-:Y:S05]  /*10850*/  BRA `(.L_x_1811) ;  /* 0xfffffff400847947 */ /* 0x000fea000383ffff */
.L_x_1784:
[----:B--2---:R2:W3:Y:S02]  /*10860*/  SYNCS.PHASECHK.TRANS64.TRYWAIT P0, [R3+URZ+0x13280], R4 ;  /* 0x01328004030075a7 */ /* 0x0044e4000800017f */
[----:B---3--:R-:W-:Y:S05]  /*10870*/  @!P0 NANOSLEEP.SYNCS 0x989680 ;  /* 0x009896800000895d */ /* 0x008fea0003900000 */
[----:B------:R-:W3:Y:S02]  /*10880*/  @!P0 SYNCS.PHASECHK.TRANS64 P0, [R3+URZ+0x13280], R4 ;  /* 0x01328004030085a7 */ /* 0x000ee4000800007f */
[----:B---3--:R-:W-:Y:S05]  /*10890*/  @!P0 BRA `(.L_x_1784) ;  /* 0xfffffffc00f08947 */ /* 0x008fea000383ffff */
[----:B------:R-:W-:Y:S05]  /*108a0*/  BRA `(.L_x_1785) ;  /* 0xfffffff400807947 */ /* 0x000fea000383ffff */
.L_x_1812:
        /* <DEDUP_REMOVED lines=13> */
.L_x_2170:


//--------------------- .text._ZN7cutlass13device_kernelIN5flash11enable_sm90INS1_16FlashAttnFwdSm90INS1_25CollectiveMainloopFwdSm90ILi2EN4cute5tupleIJNS5_1CILi1EEES8_S8_EEENS6_IJNS7_ILi192EEENS7_ILi160EEENS7_ILi64EEEEEELi64ENS_12float_e4m3_tEfNS_4arch4Sm90ELb1ELb0ELb0ELb1ELb0ELb1ELb0ELb1ELb1ELb0ELb0ELb0EEENS1_21CollectiveEpilogueFwdINS6_IJSA_SC_SB_EEES9_NS_10bfloat16_tESG_Li384ELb1ELb0ELb0ELb1EEENS1_36VarlenDynamicPersistentTileSchedulerILi192ELi160ELi384ELi128ELb0ELb0ELb1ELb1ELb1ELb1EEEEEEEEEvNT_6ParamsE --------------------------
	.section	.text._ZN7cutlass13device_kernelIN5flash11enable_sm90INS1_16FlashAttnFwdSm90INS1_25CollectiveMainloopFwdSm90ILi2EN4cute5tupleIJNS5_1CILi1EEES8_S8_EEENS6_IJNS7_ILi192EEENS7_ILi160EEENS7_ILi64EEEEEELi64ENS_12float_e4m3_tEfNS_4arch4Sm90ELb1ELb0ELb0ELb1ELb0ELb1ELb0ELb1ELb1ELb0ELb0ELb0EEENS1_21CollectiveEpilogueFwdINS6_IJSA_SC_SB_EEES9_NS_10bfloat16_tESG_Li384ELb1ELb0ELb0ELb1EEENS1_36VarlenDynamicPersistentTileSchedulerILi192ELi160ELi384ELi128ELb0ELb0ELb1ELb1ELb1ELb1EEEEEEEEEvNT_6ParamsE,"ax",@progbits
	.align	128
.text._ZN7cutlass13device_kernelIN5flash11enable_sm90INS1_16FlashAttnFwdSm90INS1_25CollectiveMainloopFwdSm90ILi2EN4cute5tupleIJNS5_1CILi1EEES8_S8_EEENS6_IJNS7_ILi192EEENS7_ILi160EEENS7_ILi64EEEEEELi64ENS_12float_e4m3_tEfNS_4arch4Sm90ELb1ELb0ELb0ELb1ELb0ELb1ELb0ELb1ELb1ELb0ELb0ELb0EEENS1_21CollectiveEpilogueFwdINS6_IJSA_SC_SB_EEES9_NS_10bfloat16_tESG_Li384ELb1ELb0ELb0ELb1EEENS1_36VarlenDynamicPersistentTileSchedulerILi192ELi160ELi384ELi128ELb0ELb0ELb1ELb1ELb1ELb1EEEEEEEEEvNT_6ParamsE:
        .type           _ZN7cutlass13device_kernelIN5flash11enable_sm90INS1_16FlashAttnFwdSm90INS1_25CollectiveMainloopFwdSm90ILi2EN4cute5tupleIJNS5_1CILi1EEES8_S8_EEENS6_IJNS7_ILi192EEENS7_ILi160EEENS7_ILi64EEEEEELi64ENS_12float_e4m3_tEfNS_4arch4Sm90ELb1ELb0ELb0ELb1ELb0ELb1ELb0ELb1ELb1ELb0ELb0ELb0EEENS1_21CollectiveEpilogueFwdINS6_IJSA_SC_SB_EEES9_NS_10bfloat16_tESG_Li384ELb1ELb0ELb0ELb1EEENS1_36VarlenDynamicPersistentTileSchedulerILi192ELi160ELi384ELi128ELb0ELb0ELb1ELb1ELb1ELb1EEEEEEEEEvNT_6ParamsE,@function
        .size           _ZN7cutlass13device_kernelIN5flash11enable_sm90INS1_16FlashAttnFwdSm90INS1_25CollectiveMainloopFwdSm90ILi2EN4cute5tupleIJNS5_1CILi1EEES8_S8_EEENS6_IJNS7_ILi192EEENS7_ILi160EEENS7_ILi64EEEEEELi64ENS_12float_e4m3_tEfNS_4arch4Sm90ELb1ELb0ELb0ELb1ELb0ELb1ELb0ELb1ELb1ELb0ELb0ELb0EEENS1_21CollectiveEpilogueFwdINS6_IJSA_SC_SB_EEES9_NS_10bfloat16_tESG_Li384ELb1ELb0ELb0ELb1EEENS1_36VarlenDynamicPersistentTileSchedulerILi192ELi160ELi384ELi128ELb0ELb0ELb1ELb1ELb1ELb1EEEEEEEEEvNT_6ParamsE,(.L_x_2171 - _ZN7cutlass13device_kernelIN5flash11enable_sm90INS1_16FlashAttnFwdSm90INS1_25CollectiveMainloopFwdSm90ILi2EN4cute5tupleIJNS5_1CILi1EEES8_S8_EEENS6_IJNS7_ILi192EEENS7_ILi160EEENS7_ILi64EEEEEELi64ENS_12float_e4m3_tEfNS_4arch4Sm90ELb1ELb0ELb0ELb1ELb0ELb1ELb0ELb1ELb1ELb0ELb0ELb0EEENS1_21CollectiveEpilogueFwdINS6_IJSA_SC_SB_EEES9_NS_10bfloat16_tESG_Li384ELb1ELb0ELb0ELb1EEENS1_36VarlenDynamicPersistentTileSchedulerILi192ELi160ELi384ELi128ELb0ELb0ELb1ELb1ELb1ELb1EEEEEEEEEvNT_6ParamsE)
        .other          _ZN7cutlass13device_kernelIN5flash11enable_sm90INS1_16FlashAttnFwdSm90INS1_25CollectiveMainloopFwdSm90ILi2EN4cute5tupleIJNS5_1CILi1EEES8_S8_EEENS6_IJNS7_ILi192EEENS7_ILi160EEENS7_ILi64EEEEEELi64ENS_12float_e4m3_tEfNS_4arch4Sm90ELb1ELb0ELb0ELb1ELb0ELb1ELb0ELb1ELb1ELb0ELb0ELb0EEENS1_21CollectiveEpilogueFwdINS6_IJSA_SC_SB_EEES9_NS_10bfloat16_tESG_Li384ELb1ELb0ELb0ELb1EEENS1_36VarlenDynamicPersistentTileSchedulerILi192ELi160ELi384ELi128ELb0ELb0ELb1ELb1ELb1ELb1EEEEEEEEEvNT_6ParamsE,@"STO_CUDA_ENTRY STV_DEFAULT"
_ZN7cutlass13device_kernelIN5flash11enable_sm90INS1_16FlashAttnFwdSm90INS1_25CollectiveMainloopFwdSm90ILi2EN4cute5tupleIJNS5_1CILi1EEES8_S8_EEENS6_IJNS7_ILi192EEENS7_ILi160EEENS7_ILi64EEEEEELi64ENS_12float_e4m3_tEfNS_4arch4Sm90ELb1ELb0ELb0ELb1ELb0ELb1ELb0ELb1ELb1ELb0ELb0ELb0EEENS1_21CollectiveEpilogueFwdINS6_IJSA_SC_SB_EEES9_NS_10bfloat16_tESG_Li384ELb1ELb0ELb0ELb1EEENS1_36VarlenDynamicPersistentTileSchedulerILi192ELi160ELi384ELi128ELb0ELb0ELb1ELb1ELb1ELb1EEEEEEEEEvNT_6ParamsE:
        /* <DEDUP_REMOVED lines=26> */
.L_x_1814:
[----:B------:R-:W-:Y:S05]  /*01a0*/  BSYNC B0 ;  /* 0x0000000000007941 */ /* 0x000fea0003800000 */
.L_x_1813:
[----:B------:R-:W-:Y:S01]  /*01b0*/  VOTEU.ANY UP0, P0 ;  /* 0x00000000003f7886 */ /* 0x000fe20000000100 */
[----:B------:R-:W0:Y:S01]  /*01c0*/  SHFL.IDX PT, R2, R0, RZ, 0x1f ;  /* 0x00001fff00027589 */ /* 0x000e2200000e0000 */
[----:B------:R-:W-:Y:S01]  /*01d0*/  UMOV UR4, 0x1 ;  /* 0x0000000100047882 */ /* 0x000fe20000000000 */
[----:B------:R-:W-:Y:S01]  /*01e0*/  UMOV UR7, 0x180 ;  /* 0x0000018000077882 */ /* 0x000fe20000000000 */
[----:B------:R-:W-:Y:S01]  /*01f0*/  SHF.R.U32.HI R3, RZ, 0x7, R3 ;  /* 0x00000007ff037819 */ /* 0x000fe20000011603 */
[----:B------:R-:W1:Y:S01]  /*0200*/  @UP0 S2UR UR8, SR_CgaCtaId ;  /* 0x00000000000809c3 */ /* 0x000e620000008800 */
[----:B------:R-:W-:Y:S01]  /*0210*/  @UP0 UMOV UR6, 0x400 ;  /* 0x0000040000060882 */ /* 0x000fe20000000000 */
[----:B------:R-:W-:-:S04]  /*0220*/  @UP0 UIADD3 UR4, -UR4, 0x100000, URZ ;  /* 0x0010000004040890 */ /* 0x000fc8000fffe13f */
[----:B------:R-:W-:Y:S02]  /*0230*/  @UP0 USHF.L.U32 UR5, UR4, 0xb, URZ ;  /* 0x0000000b04050899 */ /* 0x000fe4000800063f */
[----:B------:R-:W-:Y:S01]  /*0240*/  @UP0 USHF.L.U32 UR4, UR4, 0x1, URZ ;  /* 0x0000000104040899 */ /* 0x000fe2000800063f */
[----:B------:R-:W-:Y:S01]  /*0250*/  VOTEU.ANY UP1, P0 ;  /* 0x00000000003f7886 */ /* 0x000fe20000020100 */
[----:B0-----:R-:W-:Y:S02]  /*0260*/  ISETP.NE.AND P1, PT, R2, RZ, PT ;  /* 0x000000ff0200720c */ /* 0x001fe40003f25270 */
[----:B------:R0:W2:Y:S01]  /*0270*/  SHFL.IDX PT, R2, R3, RZ, 0x1f ;  /* 0x00001fff03027589 */ /* 0x0000a200000e0000 */
[----:B-1----:R-:W-:Y:S02]  /*0280*/  @UP0 ULEA UR8, UR8, UR6, 0x18 ;  /* 0x0000000608080291 */ /* 0x002fe4000f8ec03f */
[----:B------:R-:W-:-:S04]  /*0290*/  @UP0 UIADD3 UR6, -UR7, 0x100000, URZ ;  /* 0x0010000007060890 */ /* 0x000fc8000fffe13f */
[----:B------:R-:W-:Y:S02]  /*02a0*/  @UP0 USHF.L.U32 UR7, UR6, 0xb, URZ ;  /* 0x0000000b06070899 */ /* 0x000fe4000800063f */
[----:B------:R-:W-:Y:S01]  /*02b0*/  @UP0 USHF.L.U32 UR6, UR6, 0x1, URZ ;  /* 0x0000000106060899 */ /* 0x000fe2000800063f */
[----:B------:R-:W-:Y:S01]  /*02c0*/  VOTEU.ANY UP0, P0 ;  /* 0x00000000003f7886 */ /* 0x000fe20000000100 */
[----:B------:R-:W1:Y:S04]  /*02d0*/  FENCE.VIEW.ASYNC.S ;  /* 0x00000000000073c6 */ /* 0x000e680000000000 */
[----:B-1----:R0:W1:Y:S06]  /*02e0*/  @UP0 SYNCS.EXCH.64 URZ, [UR8+0x13200], UR4 ;  /* 0x01320004083f05b2 */ /* 0x00206c0008000100 */
[----:B------:R0:W3:Y:S02]  /*02f0*/  @UP1 SYNCS.EXCH.64 URZ, [UR8+0x13220], UR6 ;  /* 0x01322006083f15b2 */ /* 0x0000e40008000100 */
[----:B0-----:R-:W-:Y:S05]  /*0300*/  @P1 BRA `(.L_x_1815) ;  /* 0x0000000000481947 */ /* 0x001fea0003800000 */
[----:B------:R-:W0:Y:S01]  /*0310*/  S2UR UR5, SR_CgaCtaId ;  /* 0x00000000000579c3 */ /* 0x000e220000008800 */
        /* <DEDUP_REMOVED lines=15> */
[----:B------:R0:W0:Y:S01]  /*0410*/  SYNCS.EXCH.64 URZ, [UR8+0x13248], UR4 ;  /* 0x01324804083f75b2 */ /* 0x0000220008000100 */
[----:B------:R-:W-:Y:S01]  /*0420*/  NOP ;  /* 0x0000000000007918 */ /* 0x000fe20000000000 */
.L_x_1815:
[----:B------:R-:W5:Y:S01]  /*0430*/  SHFL.IDX PT, R3, R0, RZ, 0x1f ;  /* 0x00001fff00037589 */ /* 0x000f6200000e0000 */
[----:B------:R-:W-:Y:S01]  /*0440*/  NOP ;  /* 0x0000000000007918 */ /* 0x000fe20000000000 */
[----:B-----5:R-:W-:-:S13]  /*0450*/  ISETP.NE.AND P0, PT, R3, RZ, PT ;  /* 0x000000ff0300720c */ /* 0x020fda0003f05270 */
        /* <DEDUP_REMOVED lines=17> */
[----:B------:R0:W0:Y:S01]  /*0570*/  SYNCS.EXCH.64 URZ, [UR8+0x13268], UR6 ;  /* 0x01326806083f75b2 */ /* 0x0000220008000100 */
[----:B------:R-:W-:Y:S01]  /*0580*/  NOP ;  /* 0x0000000000007918 */ /* 0x000fe20000000000 */
.L_x_1816:
[----:B------:R-:W5:Y:S01]  /*0590*/  SHFL.IDX PT, R3, R0, RZ, 0x1f ;  /* 0x00001fff00037589 */ /* 0x000f6200000e0000 */
[----:B------:R-:W-:Y:S01]  /*05a0*/  NOP ;  /* 0x0000000000007918 */ /* 0x000fe20000000000 */
[----:B-----5:R-:W-:-:S13]  /*05b0*/  ISETP.NE.AND P0, PT, R3, RZ, PT ;  /* 0x000000ff0300720c */ /* 0x020fda0003f05270 */
        /* <DEDUP_REMOVED lines=13> */
[----:B------:R0:W0:Y:S01]  /*0690*/  SYNCS.EXCH.64 URZ, [UR6+0x13288], UR4 ;  /* 0x01328804063f75b2 */ /* 0x0000220008000100 */
[----:B------:R-:W-:Y:S01]  /*06a0*/  NOP ;  /* 0x0000000000007918 */ /* 0x000fe20000000000 */
.L_x_1817:
        /* <DEDUP_REMOVED lines=22> */
.L_x_1818:
        /* <DEDUP_REMOVED lines=22> */
.L_x_1819:
[----:B--2---:R-:W-:Y:S01]  /*0970*/  ISETP.NE.AND P0, PT, R2, RZ, PT ;  /* 0x000000ff0200720c */ /* 0x004fe20003f05270 */
[----:B------:R-:W-:Y:S01]  /*0980*/  IMAD.MOV.U32 R2, RZ, RZ, 0x1 ;  /* 0x00000001ff027424 */ /* 0x000fe200078e00ff */
[----:B------:R-:W-:Y:S01]  /*0990*/  NOP ;  /* 0x0000000000007918 */ /* 0x000fe20000000000 */
[----:B------:R-:W-:Y:S01]  /*09a0*/  ULDC.64 UR40, c[0x0][0x208] ;  /* 0x0000820000287ab9 */ /* 0x000fe20000000a00 */
[----:B------:R-:W-:Y:S02]  /*09b0*/  BSSY B8, `(.L_x_1820) ;  /* 0x000177e000087945 */ /* 0x000fe40003800000 */
[----:B------:R-:W-:-:S05]  /*09c0*/  SEL R2, R2, 0x2, !P0 ;  /* 0x0000000202027807 */ /* 0x000fca0004000000 */
[----:B------:R2:W-:Y:S01]  /*09d0*/  STL [R1+0x20], R2 ;  /* 0x0000200201007387 */ /* 0x0005e20000100800 */
[----:B01-34-:R-:W-:Y:S06]  /*09e0*/  BAR.SYNC.DEFER_BLOCKING 0x0 ;  /* 0x0000000000007b1d */ /* 0x01bfec0000010000 */
[----:B------:R-:W-:Y:S05]  /*09f0*/  @!P0 BRA `(.L_x_1821) ;  /* 0x00000120008c8947 */ /* 0x000fea0003800000 */
.L_x_1822:
        /* <DEDUP_REMOVED lines=16> */
[----:B------:R-:W3:Y:S01]  /*0b00*/  LDL.LU R18, [R1+0x20] ;  /* 0x0000200001127983 */ /* 0x000ee20000300800 */
[----:B------:R-:W0:Y:S02]  /*0b10*/  S2R R0, SR_TID.X ;  /* 0x0000000000007919 */ /* 0x000e240000002100 */
[----:B0-----:R-:W-:-:S05]  /*0b20*/  VIADD R21, R0, 0xffffff80 ;  /* 0xffffff8000157836 */ /* 0x001fca0000000000 */
[----:B------:R-:W-:-:S04]  /*0b30*/  SHF.R.S32.HI R0, RZ, 0x1f, R21 ;  /* 0x0000001fff007819 */ /* 0x000fc80000011415 */
[----:B--2---:R-:W-:-:S04]  /*0b40*/  LEA.HI R2, R0, R21, RZ, 0x7 ;  /* 0x0000001500027211 */ /* 0x004fc800078f38ff */
[----:B------:R-:W-:-:S05]  /*0b50*/  LOP3.LUT R3, R2, 0xffffff80, RZ, 0xc0, !PT ;  /* 0xffffff8002037812 */ /* 0x000fca00078ec0ff */
[----:B------:R-:W-:Y:S01]  /*0b60*/  IMAD.IADD R20, R21, 0x1, -R3 ;  /* 0x0000000115147824 */ /* 0x000fe200078e0a03 */
[----:B------:R-:W-:-:S04]  /*0b70*/  LEA.HI R3, R0, R21, RZ, 0x5 ;  /* 0x0000001500037211 */ /* 0x000fc800078f28ff */
[----:B------:R-:W-:Y:S02]  /*0b80*/  SHF.R.S32.HI R9, RZ, 0x1f, R20 ;  /* 0x0000001fff097819 */ /* 0x000fe40000011414 */
[-C--:B------:R-:W-:Y:S02]  /*0b90*/  LEA.HI R7, R0, R21.reuse, RZ, 0x4 ;  /* 0x0000001500077211 */ /* 0x080fe400078f20ff */
[----:B------:R-:W-:Y:S01]  /*0ba0*/  LEA.HI R12, R9, R20, RZ, 0x2 ;  /* 0x00000014090c7211 */ /* 0x000fe200078f10ff */
[----:B------:R-:W-:Y:S01]  /*0bb0*/  IMAD.SHL.U32 R5, R3, 0x20, RZ ;  /* 0x0000002003057824 */ /* 0x000fe200078e00ff */
[----:B------:R-:W-:Y:S02]  /*0bc0*/  LOP3.LUT R4, R7, 0x3fffff0, RZ, 0xc0, !PT ;  /* 0x03fffff007047812 */ /* 0x000fe400078ec0ff */
[--C-:B------:R-:W-:Y:S02]  /*0bd0*/  SHF.R.S32.HI R6, RZ, 0x2, R12.reuse ;  /* 0x00000002ff067819 */ /* 0x100fe4000001140c */
[----:B------:R-:W-:Y:S01]  /*0be0*/  SHF.R.S32.HI R11, RZ, 0x1f, R12 ;  /* 0x0000001fff0b7819 */ /* 0x000fe2000001140c */
[C---:B------:R-:W-:Y:S01]  /*0bf0*/  IMAD.IADD R4, R21.reuse, 0x1, -R4 ;  /* 0x0000000115047824 */ /* 0x040fe200078e0a04 */
[----:B------:R-:W-:-:S02]  /*0c00*/  LEA.HI R3, R21, R21, RZ, 0x1 ;  /* 0x0000001515037211 */ /* 0x000fc400078f08ff */
[----:B------:R-:W-:Y:S02]  /*0c10*/  LEA.HI R11, R11, R6, RZ, 0x3 ;  /* 0x000000060b0b7211 */ /* 0x000fe400078f18ff */
[----:B------:R-:W-:Y:S02]  /*0c20*/  LOP3.LUT R5, R5, 0xfffffc00, RZ, 0xc0, !PT ;  /* 0xfffffc0005057812 */ /* 0x000fe400078ec0ff */
[----:B------:R-:W-:Y:S02]  /*0c30*/  LOP3.LUT R11, R11, 0xfffffff8, RZ, 0xc0, !PT ;  /* 0xfffffff80b0b7812 */ /* 0x000fe400078ec0ff */
[----:B------:R-:W-:Y:S01]  /*0c40*/  SHF.R.S32.HI R156, RZ, 0x1, R3 ;  /* 0x00000001ff9c7819 */ /* 0x000fe20000011403 */
[----:B------:R-:W-:Y:S01]  /*0c50*/  IMAD R10, R4, 0x40, R5 ;  /* 0x00000040040a7824 */ /* 0x000fe200078e0205 */
[----:B------:R-:W-:Y:S01]  /*0c60*/  LEA.HI R4, R0, R21, RZ, 0x2 ;  /* 0x0000001500047211 */ /* 0x000fe200078f10ff */
[----:B------:R-:W-:Y:S01]  /*0c70*/  IMAD.IADD R17, R6, 0x1, -R11 ;  /* 0x0000000106117824 */ /* 0x000fe200078e0a0b */
[----:B------:R-:W-:-:S02]  /*0c80*/  SHF.R.S32.HI R22, RZ, 0x7, R2 ;  /* 0x00000007ff167819 */ /* 0x000fc40000011402 */
[----:B------:R-:W-:Y:S02]  /*0c90*/  SHF.R.S32.HI R8, RZ, 0x4, R7 ;  /* 0x00000004ff087819 */ /* 0x000fe40000011407 */
[----:B------:R-:W-:Y:S02]  /*0ca0*/  LEA.HI R6, R3, R156, RZ, 0x1 ;  /* 0x0000009c03067211 */ /* 0x000fe400078f08ff */
[--C-:B------:R-:W-:Y:S02]  /*0cb0*/  SHF.R.S32.HI R2, RZ, 0x2, R4.reuse ;  /* 0x00000002ff027819 */ /* 0x100fe40000011404 */
[----:B------:R-:W-:Y:S01]  /*0cc0*/  SHF.R.S32.HI R5, RZ, 0x1f, R4 ;  /* 0x0000001fff057819 */ /* 0x000fe20000011404 */
[----:B------:R-:W-:Y:S01]  /*0cd0*/  IMAD.HI R11, R22, 0x55555556, RZ ;  /* 0x55555556160b7827 */ /* 0x000fe200078e02ff */
[----:B------:R-:W-:Y:S02]  /*0ce0*/  LEA.HI R4, R7, R8, RZ, 0x1 ;  /* 0x0000000807047211 */ /* 0x000fe400078f08ff */
[----:B------:R-:W-:-:S02]  /*0cf0*/  LOP3.LUT R7, R6, 0x3fffffe, RZ, 0xc0, !PT ;  /* 0x03fffffe06077812 */ /* 0x000fc400078ec0ff */
[----:B------:R-:W-:Y:S02]  /*0d00*/  LEA.HI R6, R9, R20, RZ, 0x5 ;  /* 0x0000001409067211 */ /* 0x000fe400078f28ff */
[----:B------:R-:W-:Y:S02]  /*0d10*/  LOP3.LUT R9, R4, 0x1ffffffe, RZ, 0xc0, !PT ;  /* 0x1ffffffe04097812 */ /* 0x000fe400078ec0ff */
[----:B------:R-:W-:Y:S02]  /*0d20*/  LEA.HI R5, R5, R2, RZ, 0x2 ;  /* 0x0000000205057211 */ /* 0x000fe400078f10ff */
[----:B------:R-:W-:Y:S02]  /*0d30*/  LEA.HI R11, R11, R11, RZ, 0x1 ;  /* 0x0000000b0b0b7211 */ /* 0x000fe400078f08ff */
[----:B------:R-:W-:Y:S01]  /*0d40*/  SHF.R.S32.HI R6, RZ, 0x5, R6 ;  /* 0x00000005ff067819 */ /* 0x000fe20000011406 */
[----:B------:R-:W-:Y:S01]  /*0d50*/  IMAD.IADD R9, R8, 0x1, -R9 ;  /* 0x0000000108097824 */ /* 0x000fe200078e0a09 */
[----:B------:R-:W-:Y:S01]  /*0d60*/  LOP3.LUT R5, R5, 0xfffffffc, RZ, 0xc0, !PT ;  /* 0xfffffffc05057812 */ /* 0x000fe200078ec0ff */
[----:B------:R-:W-:-:S02]  /*0d70*/  IMAD R11, R11, -0x3, R22 ;  /* 0xfffffffd0b0b7824 */ /* 0x000fc400078e0216 */
[----:B------:R-:W-:Y:S02]  /*0d80*/  IMAD R6, R6, 0x10, R17 ;  /* 0x0000001006067824 */ /* 0x000fe400078e0211 */
[----:B------:R-:W-:Y:S02]  /*0d90*/  IMAD R4, R9, 0x8, R10 ;  /* 0x0000000809047824 */ /* 0x000fe400078e020a */
[----:B------:R-:W-:Y:S02]  /*0da0*/  IMAD.IADD R5, R2, 0x1, -R5 ;  /* 0x0000000102057824 */ /* 0x000fe400078e0a05 */
[----:B------:R-:W-:Y:S01]  /*0db0*/  IMAD R2, R11, 0x40, R6 ;  /* 0x000000400b027824 */ /* 0x000fe200078e0206 */
[----:B------:R0:W-:Y:S04]  /*0dc0*/  STL [R1+0x70], R4 ;  /* 0x0000700401007387 */ /* 0x0001e80000100800 */
[----:B------:R-:W-:Y:S01]  /*0dd0*/  STL [R1+0x4], R13 ;  /* 0x0000040d01007387 */ /* 0x000fe20000100800 */
[----:B------:R-:W-:-:S03]  /*0de0*/  LOP3.LUT R3, R3, 0xfffffffe, RZ, 0xc0, !PT ;  /* 0xfffffffe03037812 */ /* 0x000fc600078ec0ff */
[----:B------:R3:W-:Y:S04]  /*0df0*/  STL [R1+0x40], R2 ;  /* 0x0000400201007387 */ /* 0x0007e80000100800 */
[----:B------:R-:W-:Y:S04]  /*0e00*/  STL [R1+0x68], R5 ;  /* 0x0000680501007387 */ /* 0x000fe80000100800 */
[----:B------:R-:W-:Y:S04]  /*0e10*/  STL [R1+0x8], R14 ;  /* 0x0000080e01007387 */ /* 0x000fe80000100800 */
[----:B------:R-:W-:Y:S01]  /*0e20*/  STL [R1+0xc], R15 ;  /* 0x00000c0f01007387 */ /* 0x000fe20000100800 */
[----:B0-----:R-:W-:-:S03]  /*0e30*/  IMAD.IADD R4, R21, 0x1, -R3 ;  /* 0x0000000115047824 */ /* 0x001fc600078e0a03 */
[----:B------:R-:W-:Y:S01]  /*0e40*/  STL [R1+0x58], RZ ;  /* 0x000058ff01007387 */ /* 0x000fe20000100800 */
[----:B------:R-:W-:-:S04]  /*0e50*/  IMAD.IADD R7, R156, 0x1, -R7 ;  /* 0x000000019c077824 */ /* 0x000fc800078e0a07 */
[----:B------:R-:W-:Y:S01]  /*0e60*/  IMAD R7, R8, 0x8, R7 ;  /* 0x0000000808077824 */ /* 0x000fe200078e0207 */
[----:B------:R-:W-:Y:S01]  /*0e70*/  LOP3.LUT R12, R12, 0x7ffffffc, RZ, 0xc0, !PT ;  /* 0x7ffffffc0c0c7812 */ /* 0x000fe200078ec0ff */
[----:B------:R-:W-:Y:S02]  /*0e80*/  IMAD.MOV.U32 R17, RZ, RZ, RZ ;  /* 0x000000ffff117224 */ /* 0x000fe400078e00ff */
[----:B------:R-:W-:Y:S02]  /*0e90*/  IMAD.MOV.U32 R157, RZ, RZ, RZ ;  /* 0x000000ffff9d7224 */ /* 0x000fe400078e00ff */
[----:B------:R-:W-:Y:S01]  /*0ea0*/  IMAD.MOV.U32 R22, RZ, RZ, RZ ;  /* 0x000000ffff167224 */ /* 0x000fe200078e00ff */
[----:B---3--:R-:W-:-:S05]  /*0eb0*/  LOP3.LUT R2, R18, 0x1, RZ, 0xfc, !PT ;  /* 0x0000000112027812 */ /* 0x008fca00078efcff */
[----:B------:R0:W-:Y:S01]  /*0ec0*/  STL [R1+0x10], R2 ;  /* 0x0000100201007387 */ /* 0x0001e20000100800 */
[----:B------:R-:W-:Y:S01]  /*0ed0*/  IMAD.SHL.U32 R18, R4, 0x10, RZ ;  /* 0x0000001004127824 */ /* 0x000fe200078e00ff */
[----:B0-----:R-:W-:Y:S01]  /*0ee0*/  LEA.HI R2, R0, R21, RZ, 0x3 ;  /* 0x0000001500027211 */ /* 0x001fe200078f18ff */
[----:B------:R-:W-:-:S03]  /*0ef0*/  IMAD.SHL.U32 R0, R5, 0x80, RZ ;  /* 0x0000008005007824 */ /* 0x000fc600078e00ff */
[----:B------:R-:W-:Y:S02]  /*0f00*/  SHF.R.S32.HI R8, RZ, 0x3, R2 ;  /* 0x00000003ff087819 */ /* 0x000fe40000011402 */
[----:B------:R-:W-:Y:S02]  /*0f10*/  LOP3.LUT R4, R0, 0x180, RZ, 0xc0, !PT ;  /* 0x0000018000047812 */ /* 0x000fe400078ec0ff */
[----:B------:R-:W-:Y:S02]  /*0f20*/  LOP3.LUT R3, R2, 0x1ffffff8, RZ, 0xc0, !PT ;  /* 0x1ffffff802037812 */ /* 0x000fe400078ec0ff */
[----:B------:R-:W-:Y:S02]  /*0f30*/  SHF.R.S32.HI R0, RZ, 0x1f, R156 ;  /* 0x0000001fff007819 */ /* 0x000fe4000001149c */
[C---:B------:R-:W-:Y:S02]  /*0f40*/  LOP3.LUT R0, R4.reuse, 0x10, R18, 0xf8, !PT ;  /* 0x0000001004007812 */ /* 0x040fe400078ef812 */
[----:B------:R-:W-:Y:S01]  /*0f50*/  SHF.R.U32.HI R5, RZ, 0x3, R4 ;  /* 0x00000003ff057819 */ /* 0x000fe20000011604 */
[----:B------:R-:W-:Y:S01]  /*0f60*/  STL [R1+0x14], RZ ;  /* 0x000014ff01007387 */ /* 0x000fe20000100800 */
[----:B------:R-:W-:Y:S01]  /*0f70*/  LOP3.LUT R2, R4, 0x30, R18, 0xf8, !PT ;  /* 0x0000003004027812 */ /* 0x000fe200078ef812 */
[----:B------:R-:W-:Y:S01]  /*0f80*/  IMAD.IADD R3, R21, 0x1, -R3 ;  /* 0x0000000115037824 */ /* 0x000fe200078e0a03 */
[----:B------:R-:W-:Y:S01]  /*0f90*/  LOP3.LUT R0, R0, R5, RZ, 0x3c, !PT ;  /* 0x0000000500007212 */ /* 0x000fe200078e3cff */
[----:B------:R-:W-:Y:S04]  /*0fa0*/  STL [R1+0x28], R8 ;  /* 0x0000280801007387 */ /* 0x000fe80000100800 */
[----:B------:R0:W-:Y:S01]  /*0fb0*/  STL [R1+0x30], R4 ;  /* 0x0000300401007387 */ /* 0x0001e20000100800 */
[----:B------:R-:W-:-:S03]  /*0fc0*/  IMAD.SHL.U32 R6, R3, 0x8, RZ ;  /* 0x0000000803067824 */ /* 0x000fc600078e00ff */
[----:B------:R1:W-:Y:S01]  /*0fd0*/  STL [R1+0x34], R5 ;  /* 0x0000340501007387 */ /* 0x0003e20000100800 */
[----:B------:R-:W-:Y:S02]  /*0fe0*/  IMAD.IADD R3, R20, 0x1, -R12 ;  /* 0x0000000114037824 */ /* 0x000fe400078e0a0c */
[----:B0-----:R-:W-:Y:S01]  /*0ff0*/  IMAD.SHL.U32 R4, R7, 0x40, RZ ;  /* 0x0000004007047824 */ /* 0x001fe200078e00ff */
[----:B-1----:R-:W-:-:S03]  /*1000*/  LOP3.LUT R5, R2, R5, RZ, 0x3c, !PT ;  /* 0x0000000502057212 */ /* 0x002fc600078e3cff */
[----:B------:R-:W-:Y:S01]  /*1010*/  IMAD.IADD R2, R4, 0x1, R0 ;  /* 0x0000000104027824 */ /* 0x000fe200078e0200 */
[----:B------:R0:W-:Y:S01]  /*1020*/  STL [R1+0x38], R4 ;  /* 0x0000380401007387 */ /* 0x0001e20000100800 */
[----:B------:R-:W-:-:S03]  /*1030*/  IADD3 R0, R16, R4, R5 ;  /* 0x0000000410007210 */ /* 0x000fc60007ffe005 */
[----:B------:R0:W-:Y:S04]  /*1040*/  STL [R1+0x4c], R6 ;  /* 0x00004c0601007387 */ /* 0x0001e80000100800 */
[----:B------:R0:W-:Y:S04]  /*1050*/  STL [R1+0x3c], R3 ;  /* 0x00003c0301007387 */ /* 0x0001e80000100800 */
[----:B------:R0:W-:Y:S04]  /*1060*/  STL [R1+0x6c], R0 ;  /* 0x00006c0001007387 */ /* 0x0001e80000100800 */
[----:B------:R0:W-:Y:S02]  /*1070*/  STL [R1+0x18], R2 ;  /* 0x0000180201007387 */ /* 0x0001e40000100800 */
.L_x_1950:
[----:B0-2---:R-:W2:Y:S01]  /*1080*/  LDL.LU R0, [R1+0xc] ;  /* 0x00000c0001007983 */ /* 0x005ea20000300800 */
[----:B------:R-:W2:Y:S01]  /*1090*/  LDC.64 R2, c[0x0][0xc60] ;  /* 0x00031800ff027b82 */ /* 0x000ea20000000a00 */
[----:B------:R-:W-:Y:S01]  /*10a0*/  ULDC.64 UR4, c[0x0][0xa28] ;  /* 0x00028a0000047ab9 */ /* 0x000fe20000000a00 */
[----:B------:R-:W-:Y:S01]  /*10b0*/  ULDC.64 UR8, c[0x0][0xa18] ;  /* 0x0002860000087ab9 */ /* 0x000fe20000000a00 */
[----:B------:R-:W-:Y:S01]  /*10c0*/  ISETP.NE.U32.AND P2, PT, RZ, UR4, PT ;  /* 0x00000004ff007c0c */ /* 0x000fe2000bf45070 */
[----:B-1---5:R-:W-:Y:S01]  /*10d0*/  IMAD.MOV.U32 R9, RZ, RZ, RZ ;  /* 0x000000ffff097224 */ /* 0x022fe200078e00ff */
[----:B------:R-:W3:Y:S01]  /*10e0*/  LDL R26, [R1+0x8] ;  /* 0x00000800011a7983 */ /* 0x000ee20000100800 */
[----:B------:R-:W-:Y:S01]  /*10f0*/  ULDC.64 UR6, c[0x0][0xa08] ;  /* 0x0002820000067ab9 */ /* 0x000fe20000000a00 */
[----:B------:R-:W-:Y:S02]  /*1100*/  ISETP.NE.AND.EX P2, PT, RZ, UR5, PT, P2 ;  /* 0x00000005ff007c0c */ /* 0x000fe4000bf45320 */
[----:B----4-:R-:W4:Y:S01]  /*1110*/  LDL R10, [R1+0x4] ;  /* 0x00000400010a7983 */ /* 0x010f220000100800 */
[----:B--2---:R-:W-:-:S05]  /*1120*/  IMAD.WIDE R2, R0, 0x4, R2 ;  /* 0x0000000400027825 */ /* 0x004fca00078e0202 */
[----:B------:R-:W2:Y:S01]  /*1130*/  LDG.E R0, desc[UR40][R2.64] ;  /* 0x0000002802007981 */ /* 0x000ea2000c1e1900 */
[----:B------:R-:W-:-:S04]  /*1140*/  ISETP.NE.U32.AND P1, PT, RZ, UR8, PT ;  /* 0x00000008ff007c0c */ /* 0x000fc8000bf25070 */
[----:B------:R-:W-:Y:S02]  /*1150*/  ISETP.NE.AND.EX P1, PT, RZ, UR9, PT, P1 ;  /* 0x00000009ff007c0c */ /* 0x000fe4000bf25310 */
[----:B------:R-:W-:-:S04]  /*1160*/  ISETP.NE.U32.AND P0, PT, RZ, UR6, PT ;  /* 0x00000006ff007c0c */ /* 0x000fc8000bf05070 */
[----:B------:R-:W-:Y:S01]  /*1170*/  ISETP.NE.AND.EX P0, PT, RZ, UR7, PT, P0 ;  /* 0x00000007ff007c0c */ /* 0x000fe2000bf05300 */
[----:B------:R-:W-:Y:S01]  /*1180*/  IMAD.MOV.U32 R27, RZ, RZ, RZ ;  /* 0x000000ffff1b7224 */ /* 0x000fe200078e00ff */
[----:B--2---:R-:W-:Y:S02]  /*1190*/  SHF.R.S32.HI R4, RZ, 0x1f, R0 ;  /* 0x0000001fff047819 */ /* 0x004fe40000011400 */
[C---:B------:R-:W-:Y:S01]  /*11a0*/  @P2 LEA R2, P3, R0.reuse, UR4, 0x2 ;  /* 0x0000000400022c11 */ /* 0x040fe2000f8610ff */
[----:B------:R-:W-:-:S03]  /*11b0*/  IMAD.SHL.U32 R32, R0, 0x4, RZ ;  /* 0x0000000400207824 */ /* 0x000fc600078e00ff */
[C-C-:B------:R-:W-:Y:S01]  /*11c0*/  @P2 LEA.HI.X R3, R0.reuse, UR5, R4.reuse, 0x2, P3 ;  /* 0x0000000500032c11 */ /* 0x140fe200098f1404 */
[----:B------:R-:W-:Y:S01]  /*11d0*/  STL [R1+0x44], R0 ;  /* 0x0000440001007387 */ /* 0x000fe20000100800 */
[----:B------:R-:W-:Y:S01]  /*11e0*/  SHF.L.U64.HI R31, R0, 0x2, R4 ;  /* 0x00000002001f7819 */ /* 0x000fe20000010204 */
[----:B------:R-:W-:Y:S02]  /*11f0*/  ULDC UR4, c[0x0][0x288] ;  /* 0x0000a20000047ab9 */ /* 0x000fe40000000800 */
[----:B------:R0:W-:Y:S04]  /*1200*/  STL [R1+0x5c], R4 ;  /* 0x00005c0401007387 */ /* 0x0001e80000100800 */
[----:B------:R1:W5:Y:S01]  /*1210*/  @P2 LDG.E R9, desc[UR40][R2.64] ;  /* 0x0000002802092981 */ /* 0x000362000c1e1900 */
[----:B------:R-:W-:Y:S01]  /*1220*/  IMAD.U32 R8, RZ, RZ, UR4 ;  /* 0x00000004ff087e24 */ /* 0x000fe2000f8e00ff */
[C---:B------:R-:W-:Y:S01]  /*1230*/  IADD3 R6, P4, R32.reuse, UR6, RZ ;  /* 0x0000000620067c10 */ /* 0x040fe2000ff9e0ff */
[----:B------:R-:W-:Y:S01]  /*1240*/  ULDC.64 UR4, c[0x0][0x3f8] ;  /* 0x0000fe0000047ab9 */ /* 0x000fe20000000a00 */
[----:B0-----:R-:W-:-:S04]  /*1250*/  @P1 IADD3 R4, P2, R32, UR8, RZ ;  /* 0x0000000820041c10 */ /* 0x001fc8000ff5e0ff */
[C---:B------:R-:W-:Y:S02]  /*1260*/  @P1 IADD3.X R5, R31.reuse, UR9, RZ, P2, !PT ;  /* 0x000000091f051c10 */ /* 0x040fe400097fe4ff */
[----:B------:R-:W-:Y:S01]  /*1270*/  IADD3.X R7, R31, UR7, RZ, P4, !PT ;  /* 0x000000071f077c10 */ /* 0x000fe2000a7fe4ff */
[----:B------:R1:W-:Y:S01]  /*1280*/  STL [R1+0x50], R32 ;  /* 0x0000502001007387 */ /* 0x0003e20000100800 */
[----:B------:R-:W-:Y:S01]  /*1290*/  UISETP.NE.U32.AND UP0, UPT, UR4, URZ, UPT ;  /* 0x0000003f0400728c */ /* 0x000fe2000bf05070 */
[----:B------:R-:W-:Y:S02]  /*12a0*/  ULDC.64 UR8, c[0x0][0xa20] ;  /* 0x0002880000087ab9 */ /* 0x000fe40000000a00 */
[----:B------:R-:W2:Y:S04]  /*12b0*/  @P1 LDG.E R8, desc[UR40][R4.64] ;  /* 0x0000002804081981 */ /* 0x000ea8000c1e1900 */
[----:B------:R1:W5:Y:S04]  /*12c0*/  @P0 LDG.E R27, desc[UR40][R6.64] ;  /* 0x00000028061b0981 */ /* 0x000368000c1e1900 */
[----:B------:R1:W-:Y:S01]  /*12d0*/  STL [R1+0x54], R31 ;  /* 0x0000541f01007387 */ /* 0x0003e20000100800 */
[----:B------:R-:W-:Y:S01]  /*12e0*/  UISETP.NE.AND.EX UP0, UPT, UR5, URZ, UPT, UP0 ;  /* 0x0000003f0500728c */ /* 0x000fe2000bf05300 */
[----:B------:R-:W-:Y:S01]  /*12f0*/  ULDC UR4, c[0x0][0x404] ;  /* 0x0001010000047ab9 */ /* 0x000fe20000000800 */
[----:B------:R-:W-:-:S02]  /*1300*/  ISETP.NE.U32.AND P2, PT, RZ, UR8, PT ;  /* 0x00000008ff007c0c */ /* 0x000fc4000bf45070 */
[----:B------:R-:W-:Y:S01]  /*1310*/  USEL UR4, UR4, 0x1, UP0 ;  /* 0x0000000104047887 */ /* 0x000fe20008000000 */
[----:B------:R-:W-:Y:S01]  /*1320*/  ULDC UR5, c[0x0][0x2e0] ;  /* 0x0000b80000057ab9 */ /* 0x000fe20000000800 */
[----:B------:R-:W-:Y:S02]  /*1330*/  ISETP.NE.AND.EX P2, PT, RZ, UR9, PT, P2 ;  /* 0x00000009ff007c0c */ /* 0x000fe4000bf45320 */
[----:B------:R-:W-:-:S03]  /*1340*/  UIMAD UR4, UR4, UR5, URZ ;  /* 0x00000005040472a4 */ /* 0x000fc6000f8e023f */
[----:B------:R-:W-:Y:S01]  /*1350*/  ULDC UR5, c[0x0][0x338] ;  /* 0x0000ce0000057ab9 */ /* 0x000fe20000000800 */
[----:B------:R-:W-:Y:S01]  /*1360*/  IMAD.MOV.U32 R25, RZ, RZ, R0 ;  /* 0x000000ffff197224 */ /* 0x000fe200078e0000 */
[----:B--2---:R1:W-:Y:S04]  /*1370*/  STL [R1+0x20], R8 ;  /* 0x0000200801007387 */ /* 0x0043e80000100800 */
[----:B----4-:R1:W-:Y:S04]  /*1380*/  STL [R1+0x60], R10 ;  /* 0x0000600a01007387 */ /* 0x0103e80000100800 */
[----:B---3--:R1:W-:Y:S01]  /*1390*/  STL [R1+0x48], R26 ;  /* 0x0000481a01007387 */ /* 0x0083e20000100800 */
[----:B------:R-:W-:Y:S05]  /*13a0*/  @P1 BRA `(.L_x_1824) ;  /* 0x0000000000281947 */ /* 0x000fea0003800000 */
        /* <DEDUP_REMOVED lines=10> */
.L_x_1824:
[----:B------:R-:W-:Y:S02]  /*1450*/  IMAD.U32 R30, RZ, RZ, UR5 ;  /* 0x00000005ff1e7e24 */ /* 0x000fe4000f8e00ff */
[----:B------:R-:W-:Y:S01]  /*1460*/  IMAD.U32 R24, RZ, RZ, UR4 ;  /* 0x00000004ff187e24 */ /* 0x000fe2000f8e00ff */
[----:B------:R-:W-:Y:S06]  /*1470*/  @!P2 BRA `(.L_x_1825) ;  /* 0x000000000010a947 */ /* 0x000fec0003800000 */
[----:B-1----:R-:W-:-:S04]  /*1480*/  IADD3 R2, P0, R32, UR8, RZ ;  /* 0x0000000820027c10 */ /* 0x002fc8000ff1e0ff */
[----:B------:R-:W-:-:S05]  /*1490*/  IADD3.X R3, R31, UR9, RZ, P0, !PT ;  /* 0x000000091f037c10 */ /* 0x000fca00087fe4ff */
[----:B------:R2:W5:Y:S01]  /*14a0*/  LDG.E R24, desc[UR40][R2.64] ;  /* 0x0000002802187981 */ /* 0x000562000c1e1900 */
[----:B------:R-:W-:Y:S05]  /*14b0*/  BRA `(.L_x_1826) ;  /* 0x0000000000107947 */ /* 0x000fea0003800000 */
.L_x_1825:
[----:B------:R-:W-:Y:S05]  /*14c0*/  @!P0 BRA `(.L_x_1826) ;  /* 0x00000000000c8947 */ /* 0x000fea0003800000 */
[----:B-1----:R-:W2:Y:S04]  /*14d0*/  LDG.E R3, desc[UR40][R6.64] ;  /* 0x0000002806037981 */ /* 0x002ea8000c1e1900 */
[----:B------:R-:W2:Y:S02]  /*14e0*/  LDG.E R24, desc[UR40][R6.64+0x4] ;  /* 0x0000042806187981 */ /* 0x000ea4000c1e1900 */
[----:B--2---:R-:W-:-:S07]  /*14f0*/  IMAD.IADD R24, R24, 0x1, -R3 ;  /* 0x0000000118187824 */ /* 0x004fce00078e0a03 */
.L_x_1826:
[----:B------:R-:W-:Y:S02]  /*1500*/  ULDC.64 UR4, c[0x0][0xa10] ;  /* 0x0002840000047ab9 */ /* 0x000fe40000000a00 */
[----:B------:R-:W-:-:S04]  /*1510*/  ISETP.NE.U32.AND P0, PT, RZ, UR4, PT ;  /* 0x00000004ff007c0c */ /* 0x000fc8000bf05070 */
[----:B------:R-:W-:Y:S01]  /*1520*/  ISETP.NE.AND.EX P0, PT, RZ, UR5, PT, P0 ;  /* 0x00000005ff007c0c */ /* 0x000fe2000bf05300 */
[----:B------:R-:W-:-:S12]  /*1530*/  ULDC.64 UR4, c[0x0][0xa30] ;  /* 0x00028c0000047ab9 */ /* 0x000fd80000000a00 */
[----:B-12---:R-:W1:Y:S02]  /*1540*/  @P0 LDC.64 R2, c[0x0][0xa10] ;  /* 0x00028400ff020b82 */ /* 0x006e640000000a00 */
[----:B-1----:R-:W-:-:S05]  /*1550*/  @P0 IMAD.WIDE R2, R25, 0x4, R2 ;  /* 0x0000000419020825 */ /* 0x002fca00078e0202 */
[----:B------:R-:W2:Y:S04]  /*1560*/  @P0 LDG.E R0, desc[UR40][R2.64] ;  /* 0x0000002802000981 */ /* 0x000ea8000c1e1900 */
[----:B------:R1:W2:Y:S01]  /*1570*/  @P0 LDG.E R7, desc[UR40][R2.64+0x4] ;  /* 0x0000042802070981 */ /* 0x0002a2000c1e1900 */
[----:B------:R-:W-:Y:S01]  /*1580*/  ISETP.NE.U32.AND P1, PT, RZ, UR4, PT ;  /* 0x00000004ff007c0c */ /* 0x000fe2000bf25070 */
[----:B-----5:R-:W-:-:S03]  /*1590*/  IMAD.MOV.U32 R28, RZ, RZ, R24 ;  /* 0x000000ffff1c7224 */ /* 0x020fc600078e0018 */
[----:B------:R-:W-:Y:S01]  /*15a0*/  ISETP.NE.AND.EX P1, PT, RZ, UR5, PT, P1 ;  /* 0x00000005ff007c0c */ /* 0x000fe2000bf25310 */
[----:B------:R-:W-:Y:S02]  /*15b0*/  IMAD.MOV.U32 R6, RZ, RZ, 0xc0 ;  /* 0x000000c0ff067424 */ /* 0x000fe400078e00ff */
[----:B------:R-:W-:Y:S02]  /*15c0*/  IMAD.IADD R9, R24, 0x1, -R9 ;  /* 0x0000000118097824 */ /* 0x000fe400078e0a09 */
[----:B-1----:R-:W-:-:S08]  /*15d0*/  IMAD R2, R10, R6, 0x15f ;  /* 0x0000015f0a027424 */ /* 0x002fd000078e0206 */
[----:B------:R-:W-:-:S04]  /*15e0*/  @P1 IADD3 R4, P2, R32, UR4, RZ ;  /* 0x0000000420041c10 */ /* 0x000fc8000ff5e0ff */
[----:B------:R-:W-:-:S05]  /*15f0*/  @P1 IADD3.X R5, R31, UR5, RZ, P2, !PT ;  /* 0x000000051f051c10 */ /* 0x000fca00097fe4ff */
[----:B------:R1:W5:Y:S01]  /*1600*/  @P1 LDG.E R28, desc[UR40][R4.64] ;  /* 0x00000028041c1981 */ /* 0x000362000c1e1900 */
[----:B--2---:R-:W-:-:S04]  /*1610*/  @P0 IMAD.IADD R30, R7, 0x1, -R0 ;  /* 0x00000001071e0824 */ /* 0x004fc800078e0a00 */
[----:B------:R-:W-:-:S04]  /*1620*/  IMAD.IADD R3, R9, 0x1, R30 ;  /* 0x0000000109037824 */ /* 0x000fc800078e021e */
[C---:B------:R-:W-:Y:S01]  /*1630*/  VIADD R0, R3.reuse, 0x9f ;  /* 0x0000009f03007836 */ /* 0x040fe20000000000 */
[----:B------:R-:W-:Y:S01]  /*1640*/  IADD3 R2, R3, R2, -R8 ;  /* 0x0000000203027210 */ /* 0x000fe20007ffe808 */
[----:B------:R2:W-:Y:S02]  /*1650*/  STL [R1+0x24], R3 ;  /* 0x0000240301007387 */ /* 0x0005e40000100800 */
[----:B------:R-:W-:-:S04]  /*1660*/  IMAD.HI R0, R0, 0x66666667, RZ ;  /* 0x6666666700007827 */ /* 0x000fc800078e02ff */
[----:B------:R-:W-:Y:S01]  /*1670*/  IMAD.HI R2, R2, 0x66666667, RZ ;  /* 0x6666666702027827 */ /* 0x000fe200078e02ff */
[----:B--2---:R-:W-:-:S04]  /*1680*/  SHF.R.U32.HI R3, RZ, 0x1f, R0 ;  /* 0x0000001fff037819 */ /* 0x004fc80000011600 */
[----:B-1----:R-:W-:Y:S02]  /*1690*/  SHF.R.U32.HI R5, RZ, 0x1f, R2 ;  /* 0x0000001fff057819 */ /* 0x002fe40000011602 */
[----:B------:R-:W-:Y:S02]  /*16a0*/  LEA.HI.SX32 R104, R0, R3, 0x1a ;  /* 0x0000000300687211 */ /* 0x000fe400078fd2ff */
[----:B------:R-:W-:Y:S01]  /*16b0*/  LEA.HI.SX32 R5, R2, R5, 0x1a ;  /* 0x0000000502057211 */ /* 0x000fe200078fd2ff */
[----:B------:R-:W-:-:S03]  /*16c0*/  IMAD.MOV R2, RZ, RZ, -R9 ;  /* 0x000000ffff027224 */ /* 0x000fc600078e0a09 */
[----:B------:R-:W-:Y:S02]  /*16d0*/  VIMNMX R5, R104, R5, PT ;  /* 0x0000000568057248 */ /* 0x000fe40003fe0100 */
[----:B------:R-:W-:-:S03]  /*16e0*/  VIMNMX R2, RZ, R2, !PT ;  /* 0x00000002ff027248 */ /* 0x000fc60007fe0100 */
[----:B------:R-:W-:-:S05]  /*16f0*/  IMAD R5, R5, 0xa0, -R9 ;  /* 0x000000a005057824 */ /* 0x000fca00078e0a09 */
[----:B------:R-:W-:-:S04]  /*1700*/  VIMNMX R5, R5, R30, PT ;  /* 0x0000001e05057248 */ /* 0x000fc80003fe0100 */
        /* <DEDUP_REMOVED lines=26> */
[----:B0-----:R-:W-:Y:S02]  /*18b0*/  IMAD.MOV.U32 R8, RZ, RZ, 0x70 ;  /* 0x00000070ff087424 */ /* 0x001fe400078e00ff */
[----:B------:R-:W-:Y:S02]  /*18c0*/  IMAD.MOV.U32 R12, RZ, RZ, 0x1 ;  /* 0x00000001ff0c7424 */ /* 0x000fe400078e00ff */
[----:B-1----:R-:W-:-:S07]  /*18d0*/  IMAD.MOV.U32 R13, RZ, RZ, RZ ;  /* 0x000000ffff0d7224 */ /* 0x002fce00078e00ff */
[----:B------:R-:W-:-:S07]  /*18e0*/  LEPC R20, `(.L_x_1829) ;  /* 0x000000001014794e */ /* 0x000fce0000000000 */
[----:B--2--5:R-:W-:Y:S05]  /*18f0*/  CALL.ABS.NOINC R14 ;  /* 0x000000000e007343 */ /* 0x024fea0003c00000 */
.L_x_1829:
[----:B------:R-:W-:Y:S05]  /*1900*/  BSYNC B6 ;  /* 0x0000000000067941 */ /* 0x000fea0003800000 */
.L_x_1828:
        /* <DEDUP_REMOVED lines=20> */
.L_x_1831:
[----:B------:R-:W-:Y:S05]  /*1a50*/  BSYNC B6 ;  /* 0x0000000000067941 */ /* 0x000fea0003800000 */
.L_x_1830:
[----:B------:R-:W-:Y:S01]  /*1a60*/  ULDC.64 UR4, c[0x0][0x9f8] ;  /* 0x00027e0000047ab9 */ /* 0x000fe20000000a00 */
[----:B------:R-:W-:Y:S01]  /*1a70*/  IMAD.IADD R27, R27, 0x1, R24 ;  /* 0x000000011b1b7824 */ /* 0x000fe200078e0218 */
[----:B------:R-:W-:Y:S01]  /*1a80*/  ISETP.NE.U32.AND P0, PT, RZ, UR4, PT ;  /* 0x00000004ff007c0c */ /* 0x000fe2000bf05070 */
[----:B------:R-:W2:Y:S01]  /*1a90*/  LDL R24, [R1+0x30] ;  /* 0x0000300001187983 */ /* 0x000ea20000100800 */
[----:B------:R-:W1:Y:S08]  /*1aa0*/  LDC R0, c[0x0][0x428] ;  /* 0x00010a00ff007b82 */ /* 0x000e700000000800 */
[----:B------:R-:W3:Y:S01]  /*1ab0*/  LDC.64 R44, c[0x0][0x2f0] ;  /* 0x0000bc00ff2c7b82 */ /* 0x000ee20000000a00 */
[----:B------:R-:W-:Y:S01]  /*1ac0*/  ISETP.NE.AND.EX P0, PT, RZ, UR5, PT, P0 ;  /* 0x00000005ff007c0c */ /* 0x000fe2000bf05300 */
[----:B------:R-:W4:Y:S01]  /*1ad0*/  LDL R14, [R1+0x34] ;  /* 0x00003400010e7983 */ /* 0x000f220000100800 */
[----:B------:R-:W-:Y:S01]  /*1ae0*/  IMAD.MOV.U32 R3, RZ, RZ, R26 ;  /* 0x000000ffff037224 */ /* 0x000fe200078e001a */
[----:B------:R-:W-:-:S02]  /*1af0*/  ULDC.64 UR6, c[0x0][0xa08] ;  /* 0x0002820000067ab9 */ /* 0x000fc40000000a00 */
[----:B------:R-:W4:Y:S02]  /*1b00*/  LDL R12, [R1+0x38] ;  /* 0x00003800010c7983 */ /* 0x000f240000100800 */
[----:B------:R-:W0:Y:S06]  /*1b10*/  LDC R55, c[0x0][0x3d4] ;  /* 0x0000f500ff377b82 */ /* 0x000e2c0000000800 */
[----:B------:R-:W-:Y:S01]  /*1b20*/  @P0 IADD3 R4, P1, R32, UR4, RZ ;  /* 0x0000000420040c10 */ /* 0x000fe2000ff3e0ff */
[----:B------:R-:W0:Y:S01]  /*1b30*/  S2R R10, SR_TID.X ;  /* 0x00000000000a7919 */ /* 0x000e220000002100 */
[----:B------:R-:W-:Y:S01]  /*1b40*/  SHF.R.S32.HI R11, RZ, 0x1f, R27 ;  /* 0x0000001fff0b7819 */ /* 0x000fe2000001141b */
[----:B------:R-:W0:Y:S01]  /*1b50*/  LDC.64 R38, c[0x0][0x3d8] ;  /* 0x0000f600ff267b82 */ /* 0x000e220000000a00 */
[----:B------:R-:W-:Y:S01]  /*1b60*/  @P0 IADD3.X R5, R31, UR5, RZ, P1, !PT ;  /* 0x000000051f050c10 */ /* 0x000fe20008ffe4ff */
[----:B------:R-:W-:Y:S01]  /*1b70*/  ULDC.64 UR4, c[0x0][0x2f8] ;  /* 0x0000be0000047ab9 */ /* 0x000fe20000000a00 */
[----:B------:R-:W2:Y:S04]  /*1b80*/  LDL R31, [R1+0x68] ;  /* 0x00006800011f7983 */ /* 0x000ea80000100800 */
[----:B------:R3:W4:Y:S01]  /*1b90*/  @P0 LDG.E R25, desc[UR40][R4.64] ;  /* 0x0000002804190981 */ /* 0x000722000c1e1900 */
[----:B-1----:R-:W-:Y:S01]  /*1ba0*/  ISETP.NE.AND P0, PT, R0, 0x1, PT ;  /* 0x000000010000780c */ /* 0x002fe20003f05270 */
[----:B---3--:R-:W-:Y:S01]  /*1bb0*/  IMAD R6, R11, R44, RZ ;  /* 0x0000002c0b067224 */ /* 0x008fe200078e02ff */
[----:B------:R-:W1:Y:S01]  /*1bc0*/  LDC.64 R32, c[0x0][0x3e8] ;  /* 0x0000fa00ff207b82 */ /* 0x000e620000000a00 */
[----:B------:R-:W-:-:S02]  /*1bd0*/  SHF.R.S32.HI R19, RZ, 0x1f, R18 ;  /* 0x0000001fff137819 */ /* 0x000fc40000011412 */
[C---:B------:R-:W-:Y:S02]  /*1be0*/  IMAD R7, R27.reuse, R45, R6 ;  /* 0x0000002d1b077224 */ /* 0x040fe400078e0206 */
[----:B------:R-:W-:-:S06]  /*1bf0*/  IMAD.WIDE.U32 R4, R27, R44, RZ ;  /* 0x0000002c1b047225 */ /* 0x000fcc00078e00ff */
[----:B------:R-:W3:Y:S01]  /*1c00*/  @P0 LDC R0, c[0x0][0x42c] ;  /* 0x00010b00ff000b82 */ /* 0x000ee20000000800 */
[----:B------:R-:W-:-:S07]  /*1c10*/  IMAD.IADD R5, R5, 0x1, R7 ;  /* 0x0000000105057824 */ /* 0x000fce00078e0207 */
[----:B------:R-:W1:Y:S01]  /*1c20*/  @P0 LDC R9, c[0x0][0x430] ;  /* 0x00010c00ff090b82 */ /* 0x000e620000000800 */
[----:B0-----:R-:W-:Y:S01]  /*1c30*/  VIADD R20, R10, 0xffffff80 ;  /* 0xffffff800a147836 */ /* 0x001fe20000000000 */
[----:B------:R-:W0:Y:S04]  /*1c40*/  S2R R52, SR_TID.X ;  /* 0x0000000000347919 */ /* 0x000e280000002100 */
[----:B------:R-:W-:-:S04]  /*1c50*/  LEA.HI R10, R20, R20, RZ, 0x1 ;  /* 0x00000014140a7211 */ /* 0x000fc800078f08ff */
[----:B------:R-:W-:Y:S02]  /*1c60*/  LOP3.LUT R10, R10, 0xfffffffe, RZ, 0xc0, !PT ;  /* 0xfffffffe0a0a7812 */ /* 0x000fe400078ec0ff */
[----:B------:R-:W-:-:S03]  /*1c70*/  ISETP.GE.AND P2, PT, R18, R55, PT ;  /* 0x000000371200720c */ /* 0x000fc60003f46270 */
[----:B------:R-:W-:Y:S02]  /*1c80*/  IMAD.IADD R10, R20, 0x1, -R10 ;  /* 0x00000001140a7824 */ /* 0x000fe400078e0a0a */
[----:B---3--:R-:W-:Y:S01]  /*1c90*/  @P0 IMAD.HI.U32 R0, R26, R0, RZ ;  /* 0x000000001a000227 */ /* 0x008fe200078e00ff */
[----:B------:R-:W-:-:S03]  /*1ca0*/  SHF.R.S32.HI R26, RZ, 0x1f, R156 ;  /* 0x0000001fff1a7819 */ /* 0x000fc6000001149c */
[----:B------:R-:W-:Y:S01]  /*1cb0*/  IMAD.SHL.U32 R48, R10, 0x8, RZ ;  /* 0x000000080a307824 */ /* 0x000fe200078e00ff */
[----:B-1----:R-:W-:Y:S02]  /*1cc0*/  @P0 SHF.R.U32.HI R3, RZ, R9, R0 ;  /* 0x00000009ff030219 */ /* 0x002fe40000011600 */
[----:B------:R-:W-:Y:S02]  /*1cd0*/  ISETP.NE.U32.AND P0, PT, RZ, UR6, PT ;  /* 0x00000006ff007c0c */ /* 0x000fe4000bf05070 */
        /* <DEDUP_REMOVED lines=9> */
[----:B------:R-:W-:Y:S02]  /*1d70*/  IMAD.IADD R5, R5, 0x1, R9 ;  /* 0x0000000105057824 */ /* 0x000fe400078e0209 */
[----:B------:R-:W-:-:S04]  /*1d80*/  IMAD.WIDE.U32 R6, R3, UR6, R18 ;  /* 0x0000000603067c25 */ /* 0x000fc8000f8e0012 */
[----:B------:R-:W-:Y:S02]  /*1d90*/  IMAD.IADD R7, R7, 0x1, R13 ;  /* 0x0000000107077824 */ /* 0x000fe400078e020d */
[----:B------:R-:W-:Y:S01]  /*1da0*/  IMAD.WIDE.U32 R20, R156, R44, R18 ;  /* 0x0000002c9c147225 */ /* 0x000fe200078e0012 */
[----:B------:R-:W-:-:S03]  /*1db0*/  SHF.R.S32.HI R49, RZ, 0x1f, R48 ;  /* 0x0000001fff317819 */ /* 0x000fc60000011430 */
[----:B------:R-:W-:Y:S01]  /*1dc0*/  IMAD.WIDE.U32 R42, R156, R38, R18 ;  /* 0x000000269c2a7225 */ /* 0x000fe200078e0012 */
[----:B0-----:R-:W-:-:S03]  /*1dd0*/  SHF.R.U32.HI R52, RZ, 0x7, R52 ;  /* 0x00000007ff347819 */ /* 0x001fc60000011634 */
[----:B------:R-:W-:Y:S01]  /*1de0*/  IMAD.WIDE.U32 R36, R156, R32, R18 ;  /* 0x000000209c247225 */ /* 0x000fe200078e0012 */
[----:B------:R-:W-:-:S03]  /*1df0*/  LOP3.LUT R23, R23, 0xfffffffb, RZ, 0xc0, !PT ;  /* 0xfffffffb17177812 */ /* 0x000fc600078ec0ff */
[----:B------:R-:W-:Y:S02]  /*1e00*/  VIADD R54, R52, 0x8 ;  /* 0x0000000834367836 */ /* 0x000fe40000000000 */
[----:B------:R-:W-:Y:S01]  /*1e10*/  IMAD R57, R39, 0xa0, RZ ;  /* 0x000000a027397824 */ /* 0x000fe200078e02ff */
[----:B------:R-:W-:Y:S02]  /*1e20*/  @P2 LOP3.LUT R23, R23, 0x4, RZ, 0xfc, !PT ;  /* 0x0000000417172812 */ /* 0x000fe400078efcff */
[----:B----4-:R-:W-:Y:S02]  /*1e30*/  SHF.R.S32.HI R0, RZ, 0x1f, R25 ;  /* 0x0000001fff007819 */ /* 0x010fe40000011419 */
[----:B------:R-:W-:Y:S02]  /*1e40*/  SEL R9, R25, RZ, !P0 ;  /* 0x000000ff19097207 */ /* 0x000fe40004000000 */
[----:B------:R-:W-:-:S03]  /*1e50*/  SEL R0, R0, RZ, !P0 ;  /* 0x000000ff00007207 */ /* 0x000fc60004000000 */
[----:B------:R-:W-:-:S04]  /*1e60*/  IMAD.WIDE.U32 R50, R9, UR4, R4 ;  /* 0x0000000409327c25 */ /* 0x000fc8000f8e0004 */
[----:B------:R-:W-:Y:S02]  /*1e70*/  IMAD R8, R0, UR4, RZ ;  /* 0x0000000400087c24 */ /* 0x000fe4000f8e02ff */
[----:B------:R-:W-:Y:S02]  /*1e80*/  IMAD R4, R26, R44, RZ ;  /* 0x0000002c1a047224 */ /* 0x000fe400078e02ff */
[C---:B------:R-:W-:Y:S01]  /*1e90*/  IMAD R3, R9.reuse, UR5, R8 ;  /* 0x0000000509037c24 */ /* 0x040fe2000f8e0208 */
[----:B------:R-:W-:Y:S02]  /*1ea0*/  ULDC.64 UR4, c[0x0][0x328] ;  /* 0x0000ca0000047ab9 */ /* 0x000fe40000000a00 */
[----:B------:R-:W-:Y:S02]  /*1eb0*/  IMAD R8, R0, UR4, RZ ;  /* 0x0000000400087c24 */ /* 0x000fe4000f8e02ff */
[----:B------:R-:W-:Y:S01]  /*1ec0*/  IMAD.WIDE.U32 R46, R9, UR4, R6 ;  /* 0x00000004092e7c25 */ /* 0x000fe2000f8e0006 */
[----:B--2---:R-:W-:Y:S01]  /*1ed0*/  LOP3.LUT P4, RZ, R31, 0x2, RZ, 0xc0, !PT ;  /* 0x000000021fff7812 */ /* 0x004fe2000788c0ff */
[----:B------:R-:W-:-:S02]  /*1ee0*/  ULDC UR4, c[0x0][0x2e4] ;  /* 0x0000b90000047ab9 */ /* 0x000fc40000000800 */
[----:B------:R-:W-:Y:S01]  /*1ef0*/  IMAD R25, R9, UR5, R8 ;  /* 0x0000000509197c24 */ /* 0x000fe2000f8e0208 */
[----:B------:R-:W-:Y:S01]  /*1f00*/  SEL R9, R55, RZ, P2 ;  /* 0x000000ff37097207 */ /* 0x000fe20001000000 */
[----:B------:R-:W-:Y:S02]  /*1f10*/  IMAD R5, R156, R45, R4 ;  /* 0x0000002d9c057224 */ /* 0x000fe400078e0204 */
[----:B------:R-:W-:Y:S01]  /*1f20*/  IMAD.IADD R0, R51, 0x1, R3 ;  /* 0x0000000133007824 */ /* 0x000fe200078e0203 */
[----:B------:R-:W-:Y:S01]  /*1f30*/  IADD3 R3, P0, R50, R20, RZ ;  /* 0x0000001432037210 */ /* 0x000fe20007f1e0ff */
[----:B------:R-:W-:Y:S02]  /*1f40*/  IMAD R4, R26, R38, RZ ;  /* 0x000000261a047224 */ /* 0x000fe400078e02ff */
[----:B------:R-:W-:Y:S01]  /*1f50*/  IMAD.IADD R9, R18, 0x1, R9 ;  /* 0x0000000112097824 */ /* 0x000fe200078e0209 */
[----:B------:R-:W-:Y:S01]  /*1f60*/  IADD3.X R20, R0, R21, R5, P0, !PT ;  /* 0x0000001500147210 */ /* 0x000fe200007fe405 */
[----:B------:R-:W-:-:S02]  /*1f70*/  IMAD R13, R156, R39, R4 ;  /* 0x000000279c0d7224 */ /* 0x000fc400078e0204 */
[----:B------:R-:W-:Y:S01]  /*1f80*/  IMAD.WIDE.U32 R4, R156, R38, R48 ;  /* 0x000000269c047225 */ /* 0x000fe200078e0030 */
[----:B------:R-:W-:-:S03]  /*1f90*/  SHF.R.S32.HI R8, RZ, 0x1f, R9 ;  /* 0x0000001fff087819 */ /* 0x000fc60000011409 */
[-C--:B------:R-:W-:Y:S02]  /*1fa0*/  IMAD R6, R26, R32.reuse, RZ ;  /* 0x000000201a067224 */ /* 0x080fe400078e02ff */
[----:B------:R-:W-:Y:S02]  /*1fb0*/  IMAD.IADD R43, R13, 0x1, R43 ;  /* 0x000000010d2b7824 */ /* 0x000fe400078e022b */
[----:B------:R-:W-:Y:S01]  /*1fc0*/  IMAD.IADD R5, R5, 0x1, R13 ;  /* 0x0000000105057824 */ /* 0x000fe200078e020d */
[----:B-----5:R-:W-:Y:S01]  /*1fd0*/  SHF.R.S32.HI R13, RZ, 0x1f, R28 ;  /* 0x0000001fff0d7819 */ /* 0x020fe2000001141c */
[----:B------:R-:W-:Y:S01]  /*1fe0*/  IMAD R15, R156, R33, R6 ;  /* 0x000000219c0f7224 */ /* 0x000fe200078e0206 */
[----:B------:R-:W-:Y:S01]  /*1ff0*/  LEA.HI R21, R8, R9, RZ, 0x4 ;  /* 0x0000000908157211 */ /* 0x000fe200078f20ff */
[----:B------:R-:W-:-:S04]  /*2000*/  IMAD.WIDE.U32 R6, R156, R32, R48 ;  /* 0x000000209c067225 */ /* 0x000fc800078e0030 */
[-C--:B------:R-:W-:Y:S02]  /*2010*/  IMAD R10, R13, R38.reuse, RZ ;  /* 0x000000260d0a7224 */ /* 0x080fe400078e02ff */
[----:B------:R-:W-:Y:S01]  /*2020*/  IMAD.WIDE.U32 R40, R28, R38, R4 ;  /* 0x000000261c287225 */ /* 0x000fe200078e0004 */
[----:B------:R-:W-:-:S03]  /*2030*/  LOP3.LUT R4, R24, 0x30, R21, 0xf8, !PT ;  /* 0x0000003018047812 */ /* 0x000fc600078ef815 */
[----:B------:R-:W-:Y:S02]  /*2040*/  IMAD.IADD R37, R15, 0x1, R37 ;  /* 0x000000010f257824 */ /* 0x000fe400078e0225 */
[----:B------:R-:W-:Y:S02]  /*2050*/  IMAD.IADD R7, R7, 0x1, R15 ;  /* 0x0000000107077824 */ /* 0x000fe400078e020f */
[----:B------:R-:W-:Y:S01]  /*2060*/  IMAD R13, R13, R32, RZ ;  /* 0x000000200d0d7224 */ /* 0x000fe200078e02ff */
[----:B------:R-:W-:Y:S01]  /*2070*/  IADD3 R52, P0, R156, R27, RZ ;  /* 0x0000001b9c347210 */ /* 0x000fe20007f1e0ff */
[----:B------:R-:W-:Y:S01]  /*2080*/  IMAD R9, R45, 0xa0, RZ ;  /* 0x000000a02d097824 */ /* 0x000fe200078e02ff */
[----:B------:R-:W-:Y:S01]  /*2090*/  LOP3.LUT R4, R4, R14, RZ, 0x3c, !PT ;  /* 0x0000000e04047212 */ /* 0x000fe200078e3cff */
[C---:B------:R-:W-:Y:S01]  /*20a0*/  IMAD R15, R28.reuse, R39, R10 ;  /* 0x000000271c0f7224 */ /* 0x040fe200078e020a */
[----:B------:R-:W-:Y:S01]  /*20b0*/  LOP3.LUT R61, R21, 0xfffffff0, RZ, 0xc0, !PT ;  /* 0xfffffff0153d7812 */ /* 0x000fe200078ec0ff */
[----:B------:R-:W-:-:S04]  /*20c0*/  IMAD.WIDE.U32 R42, R28, R38, R42 ;  /* 0x000000261c2a7225 */ /* 0x000fc800078e002a */
[C---:B------:R-:W-:Y:S02]  /*20d0*/  IMAD R13, R28.reuse, R33, R13 ;  /* 0x000000211c0d7224 */ /* 0x040fe400078e020d */
[----:B------:R-:W-:Y:S02]  /*20e0*/  IMAD R5, R33, 0xa0, RZ ;  /* 0x000000a021057824 */ /* 0x000fe400078e02ff */
[----:B------:R-:W-:-:S04]  /*20f0*/  IMAD.WIDE.U32 R36, R28, R32, R36 ;  /* 0x000000201c247225 */ /* 0x000fc800078e0024 */
[----:B------:R-:W-:-:S04]  /*2100*/  IMAD.WIDE.U32 R34, R28, R32, R6 ;  /* 0x000000201c227225 */ /* 0x000fc800078e0006 */
[----:B------:R-:W-:Y:S02]  /*2110*/  VIADD R31, R18, 0x20 ;  /* 0x00000020121f7836 */ /* 0x000fe40000000000 */
[----:B------:R-:W-:-:S04]  /*2120*/  IMAD.WIDE.U32 R44, R44, 0xa0, RZ ;  /* 0x000000a02c2c7825 */ /* 0x000fc800078e00ff */
[----:B------:R-:W-:-:S04]  /*2130*/  IMAD.WIDE.U32 R38, R38, 0xa0, RZ ;  /* 0x000000a026267825 */ /* 0x000fc800078e00ff */
[----:B------:R-:W-:Y:S01]  /*2140*/  IMAD.WIDE.U32 R32, R32, 0xa0, RZ ;  /* 0x000000a020207825 */ /* 0x000fe200078e00ff */
[----:B------:R-:W-:Y:S02]  /*2150*/  ISETP.GE.AND P3, PT, R18, UR4, PT ;  /* 0x0000000412007c0c */ /* 0x000fe4000bf66270 */
[----:B------:R-:W-:Y:S01]  /*2160*/  ISETP.GE.AND P2, PT, R31, UR4, PT ;  /* 0x000000041f007c0c */ /* 0x000fe2000bf46270 */
[----:B------:R-:W-:Y:S01]  /*2170*/  IMAD.SHL.U32 R55, R55, 0x2, RZ ;  /* 0x0000000237377824 */ /* 0x000fe200078e00ff */
[----:B------:R-:W-:Y:S01]  /*2180*/  SHF.R.S32.HI R70, RZ, 0x1f, R61 ;  /* 0x0000001fff467819 */ /* 0x000fe2000001143d */
        /* <DEDUP_REMOVED lines=8> */
[----:B------:R-:W-:-:S02]  /*2210*/  IMAD.IADD R71, R12, 0x1, R4 ;  /* 0x000000010c477824 */ /* 0x000fc400078e0204 */
[----:B------:R-:W-:-:S07]  /*2220*/  IMAD.IADD R72, R47, 0x1, R25 ;  /* 0x000000012f487824 */ /* 0x000fce00078e0219 */
.L_x_1861:
[----:B--2---:R-:W2:Y:S01]  /*2230*/  LDL R4, [R1+0x18] ;  /* 0x0000180001047983 */ /* 0x004ea20000100800 */
[----:B----4-:R-:W0:Y:S01]  /*2240*/  LDC.64 R64, c[0x0][0x2d8] ;  /* 0x0000b600ff407b82 */ /* 0x010e220000000a00 */
[----:B------:R-:W-:Y:S01]  /*2250*/  VIADD R2, R2, 0xffffffff ;  /* 0xffffffff02027836 */ /* 0x000fe20000000000 */
[----:B------:R-:W-:Y:S01]  /*2260*/  LOP3.LUT R23, R23, 0xfffffffd, RZ, 0xc0, !PT ;  /* 0xfffffffd17177812 */ /* 0x000fe200078ec0ff */
[----:B------:R-:W-:Y:S05]  /*2270*/  YIELD ;  /* 0x0000000000007946 */ /* 0x000fea0003800000 */
[----:B-1----:R-:W1:Y:S01]  /*2280*/  LDC R27, c[0x0][0x3d4] ;  /* 0x0000f500ff1b7b82 */ /* 0x002e620000000800 */
        /* <DEDUP_REMOVED lines=52> */
.L_x_1836:
[----:B------:R-:W-:Y:S05]  /*25d0*/  BSYNC B1 ;  /* 0x0000000000017941 */ /* 0x000fea0003800000 */
.L_x_1835:
        /* <DEDUP_REMOVED lines=8> */
.L_x_1837:
[----:B------:R-:W2:Y:S01]  /*2660*/  LDL R4, [R1+0x14] ;  /* 0x0000140001047983 */ /* 0x000ea20000100800 */
[----:B------:R-:W-:Y:S01]  /*2670*/  IMAD R75, R17, 0x8, R16 ;  /* 0x00000008114b7824 */ /* 0x000fe200078e0210 */
[----:B------:R-:W-:Y:S01]  /*2680*/  BSSY B1, `(.L_x_1838) ;  /* 0x0000004000017945 */ /* 0x000fe20003800000 */
[----:B--2---:R-:W-:-:S04]  /*2690*/  SHF.L.U32 R76, R4, 0x1f, RZ ;  /* 0x0000001f044c7819 */ /* 0x004fc800000006ff */
[----:B------:R-:W0:Y:S02]  /*26a0*/  SYNCS.PHASECHK.TRANS64.TRYWAIT P5, [R75+URZ+0x13290], R76 ;  /* 0x0132904c4b0075a7 */ /* 0x000e2400080a017f */
[----:B0-----:R-:W-:Y:S05]  /*26b0*/  @!P5 BRA `(.L_x_1839) ;  /* 0x0000015800bcd947 */ /* 0x001fea0003800000 */
.L_x_2072:
[----:B------:R-:W-:Y:S05]  /*26c0*/  BSYNC B1 ;  /* 0x0000000000017941 */ /* 0x000fea0003800000 */
.L_x_1838:
        /* <DEDUP_REMOVED lines=66> */
[-C--:B------:R-:W-:Y:S01]  /*2af0*/  F2FP.F16.E4M3.UNPACK_B R78, R77.reuse.H1 ;  /* 0x0000004dff4e723e */ /* 0x080fe200030006ff */
        /* <DEDUP_REMOVED lines=15> */
[C---:B------:R-:W-:Y:S01]  /*2bf0*/  FMUL.FTZ R65, R25.reuse, R79 ;  /* 0x0000004f19417220 */ /* 0x040fe20000410000 */
        /* <DEDUP_REMOVED lines=14> */
[----:B------:R-:W-:Y:S02]  /*2ce0*/  HADD2.F32 R77, -RZ, R77.H0_H0 ;  /* 0x2000004dff4d7230 */ /* 0x000fe40000004100 */
[-C--:B------:R-:W-:Y:S01]  /*2cf0*/  FMUL.FTZ R79, R24, R65.reuse ;  /* 0x00000041184f7220 */ /* 0x080fe20000410000 */
[----:B------:R-:W-:Y:S02]  /*2d00*/  HADD2.F32 R25, -RZ, R68.H0_H0 ;  /* 0x20000044ff197230 */ /* 0x000fe40000004100 */
[----:B------:R-:W-:Y:S01]  /*2d10*/  FMUL.FTZ R65, R14, R65 ;  /* 0x000000410e417220 */ /* 0x000fe20000410000 */
        /* <DEDUP_REMOVED lines=9> */
.L_x_1844:
[----:B------:R-:W-:Y:S05]  /*2db0*/  BSYNC B2 ;  /* 0x0000000000027941 */ /* 0x000fea0003800000 */
.L_x_1843:
[----:B--2---:R1:W-:Y:S02]  /*2dc0*/  STG.E.128 desc[UR40][R12.64], R4 ;  /* 0x000000040c007986 */ /* 0x0043e4000c101d28 */
.L_x_1842:
[----:B------:R-:W-:Y:S05]  /*2dd0*/  BSYNC B1 ;  /* 0x0000000000017941 */ /* 0x000fea0003800000 */
.L_x_1841:
        /* <DEDUP_REMOVED lines=115> */
.L_x_1846:
[----:B------:R-:W-:Y:S05]  /*3510*/  BSYNC B1 ;  /* 0x0000000000017941 */ /* 0x000fea0003800000 */
.L_x_1845:
[----:B-1----:R1:W-:Y:S01]  /*3520*/  STG.E.128 desc[UR40][R12.64+0x20], R4 ;  /* 0x000020040c007986 */ /* 0x0023e2000c101d28 */
[----:B------:R-:W-:Y:S05]  /*3530*/  BRA `(.L_x_1840) ;  /* 0x0000001000c47947 */ /* 0x000fea0003800000 */
.L_x_1834:
[----:B------:R-:W-:Y:S01]  /*3540*/  IMAD R5, R2, -0xa0, R30 ;  /* 0xffffff6002057824 */ /* 0x000fe200078e021e */
[----:B------:R-:W2:Y:S01]  /*3550*/  LDL R68, [R1+0x10] ;  /* 0x0000100001447983 */ /* 0x000ea20000100800 */
[----:B------:R-:W-:Y:S02]  /*3560*/  CS2R R10, SRZ ;  /* 0x00000000000a7805 */ /* 0x000fe4000001ff00 */
[----:B------:R-:W-:Y:S02]  /*3570*/  CS2R R8, SRZ ;  /* 0x0000000000087805 */ /* 0x000fe4000001ff00 */
[----:B------:R-:W-:-:S04]  /*3580*/  VIMNMX R5, R5, 0xa0, PT ;  /* 0x000000a005057848 */ /* 0x000fc80003fe0100 */
[----:B------:R-:W-:-:S04]  /*3590*/  ISETP.GE.AND P1, PT, R156, R5, PT ;  /* 0x000000059c00720c */ /* 0x000fc80003f26270 */
        /* <DEDUP_REMOVED lines=21> */
.L_x_1847:
[----:B------:R-:W2:Y:S01]  /*36f0*/  LDL R12, [R1+0x14] ;  /* 0x00001400010c7983 */ /* 0x000ea20000100800 */
[----:B------:R-:W-:Y:S01]  /*3700*/  IMAD R75, R17, 0x8, R16 ;  /* 0x00000008114b7824 */ /* 0x000fe200078e0210 */
[----:B------:R-:W0:Y:S01]  /*3710*/  LDC R77, c[0x0][0x2e4] ;  /* 0x0000b900ff4d7b82 */ /* 0x000e220000000800 */
[----:B------:R-:W-:Y:S01]  /*3720*/  BSSY B1, `(.L_x_1848) ;  /* 0x0000004000017945 */ /* 0x000fe20003800000 */
[----:B--2---:R-:W-:-:S04]  /*3730*/  SHF.L.U32 R76, R12, 0x1f, RZ ;  /* 0x0000001f0c4c7819 */ /* 0x004fc800000006ff */
[----:B------:R-:W1:Y:S02]  /*3740*/  SYNCS.PHASECHK.TRANS64.TRYWAIT P5, [R75+URZ+0x13290], R76 ;  /* 0x0132904c4b0075a7 */ /* 0x000e6400080a017f */
[----:B01----:R-:W-:Y:S05]  /*3750*/  @!P5 BRA `(.L_x_1849) ;  /* 0x0000014800a8d947 */ /* 0x003fea0003800000 */
.L_x_2073:
[----:B------:R-:W-:Y:S05]  /*3760*/  BSYNC B1 ;  /* 0x0000000000017941 */ /* 0x000fea0003800000 */
.L_x_1848:
[----:B------:R-:W-:Y:S01]  /*3770*/  ISETP.GE.OR P5, PT, R18, R77, P1 ;  /* 0x0000004d1200720c */ /* 0x000fe20000fa6670 */
        /* <DEDUP_REMOVED lines=12> */
[----:B------:R-:W-:Y:S03]  /*3840*/  BSSY B1, `(.L_x_1850) ;  /* 0x00000e3000017945 */ /* 0x000fe60003800000 */
[----:B------:R-:W-:-:S02]  /*3850*/  IADD3.X R12, R0, R79, R70, P5, P6 ;  /* 0x0000004f000c7210 */ /* 0x000fc40002fec446 */
[----:B------:R-:W-:Y:S02]  /*3860*/  IADD3 R68, P5, R69, R64, RZ ;  /* 0x0000004045447210 */ /* 0x000fe40007fbe0ff */
[----:B------:R-:W-:-:S03]  /*3870*/  LOP3.LUT P6, RZ, R23, 0x1, RZ, 0xc0, !PT ;  /* 0x0000000117ff7812 */ /* 0x000fc600078cc0ff */
[----:B------:R-:W-:Y:S01]  /*3880*/  IMAD.X R69, R12, 0x1, R65, P5 ;  /* 0x000000010c457824 */ /* 0x000fe200028e0641 */
[----:B------:R-:W-:Y:S01]  /*3890*/  LOP3.LUT P5, RZ, R23, 0x4, RZ, 0xc0, !PT ;  /* 0x0000000417ff7812 */ /* 0x000fe200078ac0ff */
[----:B------:R-:W-:-:S05]  /*38a0*/  IMAD.IADD R12, R77, 0x1, -R55 ;  /* 0x000000014d0c7824 */ /* 0x000fca00078e0a37 */
[----:B------:R-:W-:-:S04]  /*38b0*/  SEL R12, R55, R12, !P5 ;  /* 0x0000000c370c7207 */ /* 0x000fc80006800000 */
[----:B------:R-:W-:-:S04]  /*38c0*/  SHF.R.S32.HI R13, RZ, 0x1f, R12 ;  /* 0x0000001fff0d7819 */ /* 0x000fc8000001140c */
[----:B------:R-:W-:-:S04]  /*38d0*/  LEA.HI R13, R13, R12, RZ, 0x5 ;  /* 0x0000000c0d0d7211 */ /* 0x000fc800078f28ff */
[----:B------:R-:W-:Y:S01]  /*38e0*/  SHF.R.S32.HI R12, RZ, 0x5, R13 ;  /* 0x00000005ff0c7819 */ /* 0x000fe2000001140d */
[----:B------:R-:W-:-:S03]  /*38f0*/  IMAD R13, R17, 0x2800, R71 ;  /* 0x00002800110d7824 */ /* 0x000fc600078e0247 */
[----:B------:R-:W-:Y:S01]  /*3900*/  LEA.HI.SX32 R12, R21, R12, 0x1c ;  /* 0x0000000c150c7211 */ /* 0x000fe200078fe2ff */
[----:B------:R-:W-:-:S04]  /*3910*/  IMAD.IADD R13, R16, 0x1, R13 ;  /* 0x00000001100d7824 */ /* 0x000fc800078e020d */
[----:B------:R-:W-:-:S05]  /*3920*/  IMAD.SHL.U32 R81, R12, 0x10, RZ ;  /* 0x000000100c517824 */ /* 0x000fca00078e00ff */
[----:B--2---:R-:W-:-:S04]  /*3930*/  LOP3.LUT R12, R26, 0x30, R81, 0xf8, !PT ;  /* 0x000000301a0c7812 */ /* 0x004fc800078ef851 */
[----:B---3--:R-:W-:-:S05]  /*3940*/  LOP3.LUT R12, R12, R25, RZ, 0x3c, !PT ;  /* 0x000000190c0c7212 */ /* 0x008fca00078e3cff */
[----:B----4-:R-:W-:-:S04]  /*3950*/  IMAD.IADD R12, R24, 0x1, R12 ;  /* 0x00000001180c7824 */ /* 0x010fc800078e020c */
[----:B------:R-:W-:-:S04]  /*3960*/  IMAD R15, R17, 0x2800, R12 ;  /* 0x00002800110f7824 */ /* 0x000fc800078e020c */
[----:B------:R-:W-:Y:S02]  /*3970*/  IMAD.IADD R24, R16, 0x1, R15 ;  /* 0x0000000110187824 */ /* 0x000fe400078e020f */
        /* <DEDUP_REMOVED lines=38> */
[----:B------:R-:W-:Y:S02]  /*3be0*/  HADD2.F32 R85, -RZ, R84.H0_H0 ;  /* 0x20000054ff557230 */ /* 0x000fe40000004100 */
[C---:B------:R-:W-:Y:S01]  /*3bf0*/  FMUL.FTZ R92, R8.reuse, R5 ;  /* 0x00000005085c7220 */ /* 0x040fe20000410000 */
[----:B------:R-:W-:Y:S01]  /*3c00*/  LOP3.LUT R5, R89, 0xff0000, R90, 0xf8, !PT ;  /* 0x00ff000059057812 */ /* 0x000fe200078ef85a */
[----:B------:R-:W-:Y:S01]  /*3c10*/  HADD2.F32 R89, -RZ, R86.H1_H1 ;  /* 0x30000056ff597230 */ /* 0x000fe20000004100 */
[----:B------:R-:W-:Y:S01]  /*3c20*/  LOP3.LUT R7, R87, 0xff0000, R88, 0xf8, !PT ;  /* 0x00ff000057077812 */ /* 0x000fe200078ef858 */
[-C--:B------:R-:W-:Y:S01]  /*3c30*/  FFMA.FTZ R8, R8, R85.reuse, -R91 ;  /* 0x0000005508087223 */ /* 0x080fe2000001085b */
[----:B------:R-:W-:Y:S01]  /*3c40*/  FFMA.FTZ R9, R9, R85, R92 ;  /* 0x0000005509097223 */ /* 0x000fe2000001005c */
[----:B------:R-:W-:Y:S01]  /*3c50*/  HADD2.F32 R85, -RZ, R84.H1_H1 ;  /* 0x30000054ff557230 */ /* 0x000fe20000004100 */
[----:B------:R-:W-:Y:S01]  /*3c60*/  F2FP.F16.E4M3.UNPACK_B R87, R83 ;  /* 0x00000053ff57723e */ /* 0x000fe200020006ff */
[----:B------:R-:W-:Y:S01]  /*3c70*/  HADD2.F32 R84, -RZ, R11.H1_H1 ;  /* 0x3000000bff547230 */ /* 0x000fe20000004100 */
[----:B------:R-:W-:-:S02]  /*3c80*/  F2FP.F16.E4M3.UNPACK_B R86, R82 ;  /* 0x00000052ff56723e */ /* 0x000fc400020006ff */
[----:B------:R-:W-:Y:S01]  /*3c90*/  F2FP.F16.E4M3.UNPACK_B R24, R24 ;  /* 0x00000018ff18723e */ /* 0x000fe200020006ff */
[----:B------:R-:W-:Y:S01]  /*3ca0*/  HADD2.F32 R88, -RZ, R87.H0_H0 ;  /* 0x20000057ff587230 */ /* 0x000fe20000004100 */
[----:B------:R-:W-:Y:S01]  /*3cb0*/  F2FP.F16.E4M3.UNPACK_B R82, R12 ;  /* 0x0000000cff52723e */ /* 0x000fe200020006ff */
[-C--:B------:R-:W-:Y:S01]  /*3cc0*/  FMUL.FTZ R11, R84, R89.reuse ;  /* 0x00000059540b7220 */ /* 0x080fe20000410000 */
[C---:B------:R-:W-:Y:S01]  /*3cd0*/  FMUL.FTZ R89, R10.reuse, R89 ;  /* 0x000000590a597220 */ /* 0x040fe20000410000 */
[----:B------:R-:W-:Y:S02]  /*3ce0*/  HADD2.F32 R83, -RZ, R24.H0_H0 ;  /* 0x20000018ff537230 */ /* 0x000fe40000004100 */
[----:B------:R-:W-:Y:S02]  /*3cf0*/  HADD2.F32 R12, -RZ, R82.H0_H0 ;  /* 0x20000052ff0c7230 */ /* 0x000fe40000004100 */
[-C--:B------:R-:W-:Y:S01]  /*3d00*/  FFMA.FTZ R11, R10, R85.reuse, -R11 ;  /* 0x000000550a0b7223 */ /* 0x080fe2000001080b */
[----:B------:R-:W-:Y:S01]  /*3d10*/  FFMA.FTZ R10, R84, R85, R89 ;  /* 0x00000055540a7223 */ /* 0x000fe20000010059 */
[----:B------:R-:W-:-:S02]  /*3d20*/  HADD2.F32 R84, -RZ, R86.H0_H0 ;  /* 0x20000056ff547230 */ /* 0x000fc40000004100 */
[CC--:B------:R-:W-:Y:S01]  /*3d30*/  FMUL.FTZ R89, R83.reuse, R88.reuse ;  /* 0x0000005853597220 */ /* 0x0c0fe20000410000 */
[----:B------:R-:W-:Y:S01]  /*3d40*/  FMUL.FTZ R88, R12, R88 ;  /* 0x000000580c587220 */ /* 0x000fe20000410000 */
[----:B------:R-:W-:Y:S01]  /*3d50*/  HADD2.F32 R87, -RZ, R87.H1_H1 ;  /* 0x30000057ff577230 */ /* 0x000fe20000004100 */
[----:B------:R-:W-:Y:S01]  /*3d60*/  F2FP.SATFINITE.E4M3.F32.PACK_AB_MERGE_C R9, R10, R9, RZ ;  /* 0x000000090a09723e */ /* 0x000fe200048070ff */
[----:B------:R-:W-:Y:S02]  /*3d70*/  HADD2.F32 R85, -RZ, R24.H1_H1 ;  /* 0x30000018ff557230 */ /* 0x000fe40000004100 */
[-C--:B------:R-:W-:Y:S01]  /*3d80*/  FFMA.FTZ R12, R12, R84.reuse, -R89 ;  /* 0x000000540c0c7223 */ /* 0x080fe20000010859 */
[----:B------:R-:W-:Y:S01]  /*3d90*/  FFMA.FTZ R24, R83, R84, R88 ;  /* 0x0000005453187223 */ /* 0x000fe20000010058 */
[----:B------:R-:W-:Y:S01]  /*3da0*/  HADD2.F32 R82, -RZ, R82.H1_H1 ;  /* 0x30000052ff527230 */ /* 0x000fe20000004100 */
[----:B------:R-:W-:Y:S01]  /*3db0*/  F2FP.F16.E4M3.UNPACK_B R89, R78.H1 ;  /* 0x0000004eff59723e */ /* 0x000fe200030006ff */
[----:B------:R-:W-:-:S02]  /*3dc0*/  HADD2.F32 R84, -RZ, R86.H1_H1 ;  /* 0x30000056ff547230 */ /* 0x000fc40000004100 */
[CC--:B------:R-:W-:Y:S01]  /*3dd0*/  FMUL.FTZ R83, R85.reuse, R87.reuse ;  /* 0x0000005755537220 */ /* 0x0c0fe20000410000 */
[----:B------:R-:W-:Y:S01]  /*3de0*/  F2FP.F16.E4M3.UNPACK_B R86, R26.H1 ;  /* 0x0000001aff56723e */ /* 0x000fe200030006ff */
[C---:B------:R-:W-:Y:S01]  /*3df0*/  FMUL.FTZ R92, R82.reuse, R87 ;  /* 0x00000057525c7220 */ /* 0x040fe20000410000 */
[----:B------:R-:W-:Y:S01]  /*3e00*/  F2FP.F16.E4M3.UNPACK_B R88, R80.H1 ;  /* 0x00000050ff58723e */ /* 0x000fe200030006ff */
[----:B------:R-:W-:Y:S01]  /*3e10*/  FFMA.FTZ R83, R82, R84, -R83 ;  /* 0x0000005452537223 */ /* 0x000fe20000010853 */
[----:B------:R-:W-:Y:S01]  /*3e20*/  F2FP.F16.E4M3.UNPACK_B R82, R14.H1 ;  /* 0x0000000eff52723e */ /* 0x000fe200030006ff */
[--C-:B------:R-:W-:Y:S02]  /*3e30*/  HADD2.F32 R90, -RZ, R89.reuse.H0_H0 ;  /* 0x20000059ff5a7230 */ /* 0x100fe40000004100 */
[----:B------:R-:W-:Y:S01]  /*3e40*/  FFMA.FTZ R85, R85, R84, R92 ;  /* 0x0000005455557223 */ /* 0x000fe2000001005c */
[----:B------:R-:W-:Y:S01]  /*3e50*/  HADD2.F32 R87, -RZ, R86.H0_H0 ;  /* 0x20000056ff577230 */ /* 0x000fe20000004100 */
[----:B------:R-:W-:Y:S01]  /*3e60*/  F2FP.F16.E4M3.UNPACK_B R14, R14 ;  /* 0x0000000eff0e723e */ /* 0x000fe200020006ff */
[----:B------:R-:W-:Y:S01]  /*3e70*/  HADD2.F32 R93, -RZ, R89.H1_H1 ;  /* 0x30000059ff5d7230 */ /* 0x000fe20000004100 */
[----:B------:R-:W-:Y:S01]  /*3e80*/  F2FP.SATFINITE.E4M3.F32.PACK_AB_MERGE_C R8, R11, R8, RZ ;  /* 0x000000080b08723e */ /* 0x000fe200048070ff */
[----:B------:R-:W-:-:S02]  /*3e90*/  HADD2.F32 R84, -RZ, R82.H0_H0 ;  /* 0x20000052ff547230 */ /* 0x000fc40000004100 */
[-C--:B------:R-:W-:Y:S01]  /*3ea0*/  FMUL.FTZ R91, R87, R90.reuse ;  /* 0x0000005a575b7220 */ /* 0x080fe20000410000 */
[----:B------:R-:W-:Y:S01]  /*3eb0*/  HADD2.F32 R89, -RZ, R88.H0_H0 ;  /* 0x20000058ff597230 */ /* 0x000fe20000004100 */
[----:B------:R-:W-:Y:S01]  /*3ec0*/  F2FP.F16.E4M3.UNPACK_B R10, R25 ;  /* 0x00000019ff0a723e */ /* 0x000fe200020006ff */
[----:B------:R-:W-:Y:S02]  /*3ed0*/  HADD2.F32 R86, -RZ, R86.H1_H1 ;  /* 0x30000056ff567230 */ /* 0x000fe40000004100 */
[C---:B------:R-:W-:Y:S01]  /*3ee0*/  FMUL.FTZ R92, R84.reuse, R90 ;  /* 0x0000005a545c7220 */ /* 0x040fe20000410000 */
[----:B------:R-:W-:Y:S02]  /*3ef0*/  HADD2.F32 R82, -RZ, R82.H1_H1 ;  /* 0x30000052ff527230 */ /* 0x000fe40000004100 */
[----:B------:R-:W-:Y:S01]  /*3f00*/  FFMA.FTZ R90, R84, R89, -R91 ;  /* 0x00000059545a7223 */ /* 0x000fe2000001085b */
[----:B------:R-:W-:Y:S02]  /*3f10*/  HADD2.F32 R91, -RZ, R88.H1_H1 ;  /* 0x30000058ff5b7230 */ /* 0x000fe40000004100 */
[-C--:B------:R-:W-:Y:S01]  /*3f20*/  FMUL.FTZ R95, R86, R93.reuse ;  /* 0x0000005d565f7220 */ /* 0x080fe20000410000 */
[----:B------:R-:W-:Y:S01]  /*3f30*/  F2FP.F16.E4M3.UNPACK_B R84, R78 ;  /* 0x0000004eff54723e */ /* 0x000fe200020006ff */
[C---:B------:R-:W-:Y:S01]  /*3f40*/  FMUL.FTZ R93, R82.reuse, R93 ;  /* 0x0000005d525d7220 */ /* 0x040fe20000410000 */
[----:B------:R-:W-:Y:S01]  /*3f50*/  F2FP.F16.E4M3.UNPACK_B R78, R26 ;  /* 0x0000001aff4e723e */ /* 0x000fe200020006ff */
[-C--:B------:R-:W-:Y:S01]  /*3f60*/  FFMA.FTZ R99, R82, R91.reuse, -R95 ;  /* 0x0000005b52637223 */ /* 0x080fe2000001085f */
[----:B------:R-:W-:Y:S01]  /*3f70*/  F2FP.F16.E4M3.UNPACK_B R82, R80 ;  /* 0x00000050ff52723e */ /* 0x000fe200020006ff */
[----:B------:R-:W-:Y:S01]  /*3f80*/  FFMA.FTZ R101, R86, R91, R93 ;  /* 0x0000005b56657223 */ /* 0x000fe2000001005d */
[----:B------:R-:W-:-:S02]  /*3f90*/  HADD2.F32 R91, -RZ, R84.H0_H0 ;  /* 0x20000054ff5b7230 */ /* 0x000fc40000004100 */
[----:B------:R-:W-:Y:S01]  /*3fa0*/  FFMA.FTZ R92, R87, R89, R92 ;  /* 0x00000059575c7223 */ /* 0x000fe2000001005c */
[----:B------:R-:W-:Y:S01]  /*3fb0*/  HADD2.F32 R80, -RZ, R78.H0_H0 ;  /* 0x2000004eff507230 */ /* 0x000fe20000004100 */
[----:B------:R-:W-:Y:S01]  /*3fc0*/  F2FP.F16.E4M3.UNPACK_B R11, R7 ;  /* 0x00000007ff0b723e */ /* 0x000fe200020006ff */
[----:B------:R-:W-:Y:S01]  /*3fd0*/  HADD2.F32 R93, -RZ, R84.H1_H1 ;  /* 0x30000054ff5d7230 */ /* 0x000fe20000004100 */
[----:B------:R-:W-:Y:S01]  /*3fe0*/  F2FP.SATFINITE.E4M3.F32.PACK_AB_MERGE_C R24, R85, R24, R9 ;  /* 0x000000185518723e */ /* 0x000fe20004807009 */
[----:B------:R-:W-:Y:S02]  /*3ff0*/  HADD2.F32 R26, -RZ, R14.H0_H0 ;  /* 0x2000000eff1a7230 */ /* 0x000fe40000004100 */
[----:B------:R-:W-:Y:S01]  /*4000*/  FMUL.FTZ R95, R80, R91 ;  /* 0x0000005b505f7220 */ /* 0x000fe20000410000 */
[----:B------:R-:W-:Y:S01]  /*4010*/  HADD2.F32 R78, -RZ, R78.H1_H1 ;  /* 0x3000004eff4e7230 */ /* 0x000fe20000004100 */
[----:B------:R-:W-:Y:S01]  /*4020*/  F2FP.F16.E4M3.UNPACK_B R9, R13 ;  /* 0x0000000dff09723e */ /* 0x000fe200020006ff */
[----:B------:R-:W-:-:S02]  /*4030*/  HADD2.F32 R14, -RZ, R14.H1_H1 ;  /* 0x3000000eff0e7230 */ /* 0x000fc40000004100 */
[----:B------:R-:W-:Y:S01]  /*4040*/  FMUL.FTZ R91, R26, R91 ;  /* 0x0000005b1a5b7220 */ /* 0x000fe20000410000 */
[--C-:B------:R-:W-:Y:S02]  /*4050*/  HADD2.F32 R87, -RZ, R82.reuse.H0_H0 ;  /* 0x20000052ff577230 */ /* 0x100fe40000004100 */
[-C--:B------:R-:W-:Y:S01]  /*4060*/  FMUL.FTZ R97, R78, R93.reuse ;  /* 0x0000005d4e617220 */ /* 0x080fe20000410000 */
[----:B------:R-:W-:Y:S02]  /*4070*/  HADD2.F32 R89, -RZ, R82.H1_H1 ;  /* 0x30000052ff597230 */ /* 0x000fe40000004100 */
[----:B------:R-:W-:Y:S01]  /*4080*/  FMUL.FTZ R93, R14, R93 ;  /* 0x0000005d0e5d7220 */ /* 0x000fe20000410000 */
[----:B------:R-:W-:Y:S01]  /*4090*/  F2FP.SATFINITE.E4M3.F32.PACK_AB_MERGE_C R12, R83, R12, R8 ;  /* 0x0000000c530c723e */ /* 0x000fe20004807008 */
[-C--:B------:R-:W-:Y:S01]  /*40a0*/  FFMA.FTZ R95, R26, R87.reuse, -R95 ;  /* 0x000000571a5f7223 */ /* 0x080fe2000001085f */
[----:B------:R-:W-:Y:S01]  /*40b0*/  FFMA.FTZ R26, R80, R87, R91 ;  /* 0x00000057501a7223 */ /* 0x000fe2000001005b */
[----:B------:R-:W-:Y:S01]  /*40c0*/  FFMA.FTZ R93, R78, R89, R93 ;  /* 0x000000594e5d7223 */ /* 0x000fe2000001005d */
        /* <DEDUP_REMOVED lines=22> */
[----:B------:R-:W-:Y:S02]  /*4230*/  HADD2.F32 R7, -RZ, R13.H0_H0 ;  /* 0x2000000dff077230 */ /* 0x000fe40000004100 */
[----:B------:R-:W-:Y:S01]  /*4240*/  FFMA.FTZ R14, R14, R89, -R97 ;  /* 0x000000590e0e7223 */ /* 0x000fe20000010861 */
[----:B------:R-:W-:Y:S01]  /*4250*/  HADD2.F32 R83, -RZ, R82.H0_H0 ;  /* 0x20000052ff537230 */ /* 0x000fe20000004100 */
[-C--:B------:R-:W-:Y:S01]  /*4260*/  F2FP.F16.E4M3.UNPACK_B R89, R5.reuse.H1 ;  /* 0x00000005ff59723e */ /* 0x080fe200030006ff */
[----:B------:R-:W-:Y:S01]  /*4270*/  HADD2.F32 R80, -RZ, R25.H1_H1 ;  /* 0x30000019ff507230 */ /* 0x000fe20000004100 */
[----:B------:R-:W-:Y:S01]  /*4280*/  F2FP.F16.E4M3.UNPACK_B R88, R5 ;  /* 0x00000005ff58723e */ /* 0x000fe200020006ff */
[----:B------:R-:W-:-:S02]  /*4290*/  HADD2.F32 R25, -RZ, R6.H0_H0 ;  /* 0x20000006ff197230 */ /* 0x000fc40000004100 */
[CC--:B------:R-:W-:Y:S01]  /*42a0*/  FMUL.FTZ R84, R78.reuse, R83.reuse ;  /* 0x000000534e547220 */ /* 0x0c0fe20000410000 */
[----:B------:R-:W-:Y:S02]  /*42b0*/  HADD2.F32 R13, -RZ, R13.H1_H1 ;  /* 0x3000000dff0d7230 */ /* 0x000fe40000004100 */
[C---:B------:R-:W-:Y:S01]  /*42c0*/  FMUL.FTZ R85, R7.reuse, R83 ;  /* 0x0000005307557220 */ /* 0x040fe20000410000 */
[----:B------:R-:W-:Y:S01]  /*42d0*/  HADD2.F32 R82, -RZ, R82.H1_H1 ;  /* 0x30000052ff527230 */ /* 0x000fe20000004100 */
[----:B------:R-:W-:Y:S01]  /*42e0*/  F2FP.F16.E4M3.UNPACK_B R5, R4 ;  /* 0x00000004ff05723e */ /* 0x000fe200020006ff */
[----:B------:R-:W-:Y:S02]  /*42f0*/  HADD2.F32 R83, -RZ, R6.H1_H1 ;  /* 0x30000006ff537230 */ /* 0x000fe40000004100 */
[-C--:B------:R-:W-:Y:S01]  /*4300*/  FFMA.FTZ R6, R7, R25.reuse, -R84 ;  /* 0x0000001907067223 */ /* 0x080fe20000010854 */
[----:B------:R-:W-:Y:S01]  /*4310*/  FFMA.FTZ R7, R78, R25, R85 ;  /* 0x000000194e077223 */ /* 0x000fe20000010055 */
[-C--:B------:R-:W-:Y:S01]  /*4320*/  FMUL.FTZ R86, R80, R82.reuse ;  /* 0x0000005250567220 */ /* 0x080fe20000410000 */
[----:B------:R-:W-:Y:S01]  /*4330*/  FMUL.FTZ R85, R13, R82 ;  /* 0x000000520d557220 */ /* 0x000fe20000410000 */
[----:B------:R-:W-:Y:S01]  /*4340*/  F2FP.F16.E4M3.UNPACK_B R25, R15 ;  /* 0x0000000fff19723e */ /* 0x000fe200020006ff */
[----:B------:R-:W-:-:S02]  /*4350*/  HADD2.F32 R91, -RZ, R89.H0_H0 ;  /* 0x20000059ff5b7230 */ /* 0x000fc40000004100 */
[-C--:B------:R-:W-:Y:S01]  /*4360*/  FFMA.FTZ R13, R13, R83.reuse, -R86 ;  /* 0x000000530d0d7223 */ /* 0x080fe20000010856 */
[----:B------:R-:W-:Y:S01]  /*4370*/  FFMA.FTZ R78, R80, R83, R85 ;  /* 0x00000053504e7223 */ /* 0x000fe20000010055 */
[----:B------:R-:W-:Y:S01]  /*4380*/  F2FP.F16.E4M3.UNPACK_B R83, R27.H1 ;  /* 0x0000001bff53723e */ /* 0x000fe200030006ff */
[--C-:B------:R-:W-:Y:S01]  /*4390*/  HADD2.F32 R86, -RZ, R5.reuse.H0_H0 ;  /* 0x20000005ff567230 */ /* 0x100fe20000004100 */
[----:B------:R-:W-:Y:S01]  /*43a0*/  F2FP.F16.E4M3.UNPACK_B R15, R15.H1 ;  /* 0x0000000fff0f723e */ /* 0x000fe200030006ff */
[----:B------:R-:W-:Y:S01]  /*43b0*/  HADD2.F32 R5, -RZ, R5.H1_H1 ;  /* 0x30000005ff057230 */ /* 0x000fe20000004100 */
[----:B------:R-:W-:Y:S01]  /*43c0*/  F2FP.F16.E4M3.UNPACK_B R85, R4.H1 ;  /* 0x00000004ff55723e */ /* 0x000fe200030006ff */
[----:B------:R-:W-:Y:S01]  /*43d0*/  HADD2.F32 R4, -RZ, R83.H0_H0 ;  /* 0x20000053ff047230 */ /* 0x000fe20000004100 */
[----:B------:R-:W-:Y:S01]  /*43e0*/  F2FP.SATFINITE.E4M3.F32.PACK_AB_MERGE_C R90, R99, R90, RZ ;  /* 0x0000005a635a723e */ /* 0x000fe200048070ff */
[----:B------:R-:W-:Y:S01]  /*43f0*/  HADD2.F32 R80, -RZ, R15.H0_H0 ;  /* 0x2000000fff507230 */ /* 0x000fe20000004100 */
[----:B------:R-:W-:Y:S01]  /*4400*/  F2FP.F16.E4M3.UNPACK_B R82, R27 ;  /* 0x0000001bff52723e */ /* 0x000fe200020006ff */
[----:B------:R-:W-:Y:S01]  /*4410*/  HADD2.F32 R87, -RZ, R85.H0_H0 ;  /* 0x20000055ff577230 */ /* 0x000fe20000004100 */
[----:B------:R-:W-:Y:S01]  /*4420*/  F2FP.SATFINITE.E4M3.F32.PACK_AB_MERGE_C R14, R14, R95, R90 ;  /* 0x0000005f0e0e723e */ /* 0x000fe2000480705a */
[----:B------:R-:W-:Y:S01]  /*4430*/  HADD2.F32 R27, -RZ, R25.H0_H0 ;  /* 0x20000019ff1b7230 */ /* 0x000fe20000004100 */
[----:B------:R-:W-:Y:S01]  /*4440*/  F2FP.SATFINITE.E4M3.F32.PACK_AB_MERGE_C R92, R101, R92, RZ ;  /* 0x0000005c655c723e */ /* 0x000fe200048070ff */
[----:B------:R-:W-:-:S02]  /*4450*/  HADD2.F32 R90, -RZ, R88.H0_H0 ;  /* 0x20000058ff5a7230 */ /* 0x000fc40000004100 */
[-C--:B------:R-:W-:Y:S01]  /*4460*/  FMUL.FTZ R95, R4, R91.reuse ;  /* 0x0000005b045f7220 */ /* 0x080fe20000410000 */
[----:B------:R-:W-:Y:S01]  /*4470*/  HADD2.F32 R84, -RZ, R82.H0_H0 ;  /* 0x20000052ff547230 */ /* 0x000fe20000004100 */
[----:B------:R-:W-:Y:S01]  /*4480*/  F2FP.SATFINITE.E4M3.F32.PACK_AB_MERGE_C R26, R93, R26, R92 ;  /* 0x0000001a5d1a723e */ /* 0x000fe2000480705c */
[C---:B------:R-:W-:Y:S01]  /*4490*/  FMUL.FTZ R91, R80.reuse, R91 ;  /* 0x0000005b505b7220 */ /* 0x040fe20000410000 */
[-C--:B------:R-:W-:Y:S01]  /*44a0*/  FFMA.FTZ R95, R80, R87.reuse, -R95 ;  /* 0x00000057505f7223 */ /* 0x080fe2000001085f */
[-C--:B------:R-:W-:Y:S01]  /*44b0*/  FMUL.FTZ R93, R27, R90.reuse ;  /* 0x0000005a1b5d7220 */ /* 0x080fe20000410000 */
[----:B------:R-:W-:Y:S02]  /*44c0*/  HADD2.F32 R83, -RZ, R83.H1_H1 ;  /* 0x30000053ff537230 */ /* 0x000fe40000004100 */
[----:B------:R-:W-:Y:S01]  /*44d0*/  FMUL.FTZ R92, R84, R90 ;  /* 0x0000005a545c7220 */ /* 0x000fe20000410000 */
[----:B------:R-:W-:Y:S02]  /*44e0*/  HADD2.F32 R80, -RZ, R89.H1_H1 ;  /* 0x30000059ff507230 */ /* 0x000fe40000004100 */
[----:B------:R-:W-:Y:S01]  /*44f0*/  FFMA.FTZ R91, R4, R87, R91 ;  /* 0x00000057045b7223 */ /* 0x000fe2000001005b */
[----:B------:R-:W-:-:S02]  /*4500*/  HADD2.F32 R15, -RZ, R15.H1_H1 ;  /* 0x3000000fff0f7230 */ /* 0x000fc40000004100 */
[-C--:B------:R-:W-:Y:S01]  /*4510*/  FFMA.FTZ R93, R84, R86.reuse, R93 ;  /* 0x00000056545d7223 */ /* 0x080fe2000001005d */
[----:B------:R-:W-:Y:S02]  /*4520*/  HADD2.F32 R82, -RZ, R82.H1_H1 ;  /* 0x30000052ff527230 */ /* 0x000fe40000004100 */
[----:B------:R-:W-:Y:S01]  /*4530*/  FFMA.FTZ R92, R27, R86, -R92 ;  /* 0x000000561b5c7223 */ /* 0x000fe2000001085c */
[----:B------:R-:W-:Y:S02]  /*4540*/  HADD2.F32 R88, -RZ, R88.H1_H1 ;  /* 0x30000058ff587230 */ /* 0x000fe40000004100 */
[-C--:B------:R-:W-:Y:S01]  /*4550*/  FMUL.FTZ R84, R83, R80.reuse ;  /* 0x0000005053547220 */ /* 0x080fe20000410000 */
[----:B------:R-:W-:Y:S02]  /*4560*/  HADD2.F32 R4, -RZ, R85.H1_H1 ;  /* 0x30000055ff047230 */ /* 0x000fe40000004100 */
[----:B------:R-:W-:Y:S01]  /*4570*/  FMUL.FTZ R86, R15, R80 ;  /* 0x000000500f567220 */ /* 0x000fe20000410000 */
[----:B------:R-:W-:-:S02]  /*4580*/  HADD2.F32 R25, -RZ, R25.H1_H1 ;  /* 0x30000019ff197230 */ /* 0x000fc40000004100 */
[----:B------:R-:W-:Y:S01]  /*4590*/  FMUL.FTZ R80, R82, R88 ;  /* 0x0000005852507220 */ /* 0x000fe20000410000 */
[----:B------:R-:W-:Y:S01]  /*45a0*/  F2FP.SATFINITE.E4M3.F32.PACK_AB_MERGE_C R6, R13, R6, RZ ;  /* 0x000000060d06723e */ /* 0x000fe200048070ff */
[-C--:B------:R-:W-:Y:S01]  /*45b0*/  FFMA.FTZ R84, R15, R4.reuse, -R84 ;  /* 0x000000040f547223 */ /* 0x080fe20000010854 */
[----:B------:R-:W-:Y:S01]  /*45c0*/  FFMA.FTZ R86, R83, R4, R86 ;  /* 0x0000000453567223 */ /* 0x000fe20000010056 */
[C---:B------:R-:W-:Y:S01]  /*45d0*/  FMUL.FTZ R27, R25.reuse, R88 ;  /* 0x00000058191b7220 */ /* 0x040fe20000410000 */
[----:B------:R-:W-:Y:S01]  /*45e0*/  FFMA.FTZ R25, R25, R5, -R80 ;  /* 0x0000000519197223 */ /* 0x000fe20000010850 */
[----:B------:R-:W-:Y:S02]  /*45f0*/  F2FP.SATFINITE.E4M3.F32.PACK_AB_MERGE_C R7, R78, R7, RZ ;  /* 0x000000074e07723e */ /* 0x000fe400048070ff */
[----:B------:R-:W-:Y:S01]  /*4600*/  FFMA.FTZ R82, R82, R5, R27 ;  /* 0x0000000552527223 */ /* 0x000fe2000001001b */
[----:B------:R-:W-:Y:S02]  /*4610*/  F2FP.SATFINITE.E4M3.F32.PACK_AB_MERGE_C R84, R84, R95, RZ ;  /* 0x0000005f5454723e */ /* 0x000fe400048070ff */
[----:B------:R-:W-:-:S02]  /*4620*/  F2FP.SATFINITE.E4M3.F32.PACK_AB_MERGE_C R86, R86, R91, RZ ;  /* 0x0000005b5656723e */ /* 0x000fc400048070ff */
[----:B------:R-:W-:Y:S02]  /*4630*/  F2FP.SATFINITE.E4M3.F32.PACK_AB_MERGE_C R15, R25, R92, R84 ;  /* 0x0000005c190f723e */ /* 0x000fe40004807054 */
[----:B------:R-:W-:Y:S02]  /*4640*/  F2FP.SATFINITE.E4M3.F32.PACK_AB_MERGE_C R13, R11, R8, R6 ;  /* 0x000000080b0d723e */ /* 0x000fe40004807006 */
[----:B------:R-:W-:Y:S02]  /*4650*/  F2FP.SATFINITE.E4M3.F32.PACK_AB_MERGE_C R25, R10, R9, R7 ;  /* 0x000000090a19723e */ /* 0x000fe40004807007 */
[----:B------:R-:W-:-:S07]  /*4660*/  F2FP.SATFINITE.E4M3.F32.PACK_AB_MERGE_C R27, R82, R93, R86 ;  /* 0x0000005d521b723e */ /* 0x000fce0004807056 */
.L_x_1851:
[----:B------:R-:W-:Y:S05]  /*4670*/  BSYNC B1 ;  /* 0x0000000000017941 */ /* 0x000fea0003800000 */
.L_x_1850:
        /* <DEDUP_REMOVED lines=10> */
.L_x_1833:
[----:B------:R-:W2:Y:S02]  /*4720*/  LDL R4, [R1+0x10] ;  /* 0x0000100001047983 */ /* 0x000ea40000100800 */
[----:B--2---:R-:W-:-:S13]  /*4730*/  ISETP.NE.AND P0, PT, R4, 0x3, PT ;  /* 0x000000030400780c */ /* 0x004fda0003f05270 */
[----:B------:R-:W-:Y:S05]  /*4740*/  @!P0 BRA `(.L_x_1852) ;  /* 0x0000000000048947 */ /* 0x000fea0003800000 */
[----:B------:R-:W-:Y:S01]  /*4750*/  BPT.TRAP 0x1 ;  /* 0x000000040000795c */ /* 0x000fe20000300000 */
.L_x_1852:
        /* <DEDUP_REMOVED lines=8> */
.L_x_2074:
[----:B------:R-:W-:Y:S05]  /*47e0*/  BSYNC B1 ;  /* 0x0000000000017941 */ /* 0x000fea0003800000 */
.L_x_1853:
[----:B------:R-:W-:-:S13]  /*47f0*/  ISETP.GE.AND P1, PT, R156, R5, PT ;  /* 0x000000059c00720c */ /* 0x000fda0003f26270 */
[----:B------:R-:W-:Y:S05]  /*4800*/  @P1 BRA `(.L_x_1840) ;  /* 0x0000000000101947 */ /* 0x000fea0003800000 */
[----:B------:R-:W1:Y:S04]  /*4810*/  @!P3 LDS.128 R4, [R74+0xe000] ;  /* 0x00e000004a04b984 */ /* 0x000e680000000c00 */
[----:B------:R-:W2:Y:S04]  /*4820*/  @!P2 LDS.128 R8, [R73+0xe000] ;  /* 0x00e000004908a984 */ /* 0x000ea80000000c00 */
[----:B-1----:R1:W-:Y:S04]  /*4830*/  @!P3 STG.E.128 desc[UR40][R12.64], R4 ;  /* 0x000000040c00b986 */ /* 0x0023e8000c101d28 */
[----:B--2---:R1:W-:Y:S02]  /*4840*/  @!P2 STG.E.128 desc[UR40][R12.64+0x20], R8 ;  /* 0x000020080c00a986 */ /* 0x0043e4000c101d28 */
.L_x_1840:
[----:B------:R-:W-:Y:S05]  /*4850*/  BSYNC B0 ;  /* 0x0000000000007941 */ /* 0x000fea0003800000 */
.L_x_1832:
[----:B-1----:R-:W1:Y:S01]  /*4860*/  S2R R4, SR_TID.X ;  /* 0x0000000000047919 */ /* 0x002e620000002100 */
[----:B------:R-:W-:Y:S01]  /*4870*/  @!PT LDS RZ, [RZ] ;  /* 0x00000000fffff984 */ /* 0x000fe20000000800 */
[----:B------:R-:W-:Y:S01]  /*4880*/  @!PT LDS RZ, [RZ] ;  /* 0x00000000fffff984 */ /* 0x000fe20000000800 */
[----:B------:R-:W-:Y:S01]  /*4890*/  @!PT LDS RZ, [RZ] ;  /* 0x00000000fffff984 */ /* 0x000fe20000000800 */
[----:B------:R-:W-:Y:S01]  /*48a0*/  @!PT LDS RZ, [RZ] ;  /* 0x00000000fffff984 */ /* 0x000fe20000000800 */
[----:B------:R5:W-:Y:S06]  /*48b0*/  MEMBAR.ALL.CTA ;  /* 0x0000000000007992 */ /* 0x000bec0000008000 */
[----:B-----5:R-:W5:Y:S01]  /*48c0*/  FENCE.VIEW.ASYNC.S ;  /* 0x00000000000073c6 */ /* 0x020f620000000000 */
[----:B------:R-:W-:Y:S05]  /*48d0*/  WARPSYNC.ALL ;  /* 0x0000000000007948 */ /* 0x000fea0003800000 */
[----:B------:R-:W-:Y:S01]  /*48e0*/  BSSY B0, `(.L_x_1855) ;  /* 0x0000009000007945 */ /* 0x000fe20003800000 */
[----:B-1----:R-:W-:Y:S01]  /*48f0*/  LOP3.LUT R4, R4, 0x7f, RZ, 0xc0, !PT ;  /* 0x0000007f04047812 */ /* 0x002fe200078ec0ff */
[----:B-----5:R1:W-:Y:S03]  /*4900*/  BAR.SYNC.DEFER_BLOCKING R54, 0x80 ;  /* 0x000200360000751d */ /* 0x0203e60000010000 */
[----:B------:R-:W-:-:S13]  /*4910*/  ISETP.NE.AND P5, PT, R4, RZ, PT ;  /* 0x000000ff0400720c */ /* 0x000fda0003fa5270 */
[----:B------:R-:W-:-:S05]  /*4920*/  @!P5 VIADD R4, R75, 0x132a0 ;  /* 0x000132a04b04d836 */ /* 0x000fca0000000000 */
[----:B------:R-:W-:-:S04]  /*4930*/  @!P5 PRMT R4, RZ, 0x654, R4 ;  /* 0x00000654ff04d816 */ /* 0x000fc80000000004 */
[----:B------:R1:W-:Y:S01]  /*4940*/  @!P5 SYNCS.ARRIVE.TRANS64.RED.A1T0 RZ, [R4+URZ], RZ ;  /* 0x000000ff04ffd9a7 */ /* 0x0003e2000810043f */
[----:B------:R-:W-:Y:S05]  /*4950*/  @!P0 BRA `(.L_x_1856) ;  /* 0x0000000000048947 */ /* 0x000fea0003800000 */
[----:B------:R-:W-:Y:S01]  /*4960*/  BPT.TRAP 0x1 ;  /* 0x000000040000795c */ /* 0x000fe20000300000 */
.L_x_1856:
[----:B------:R-:W-:Y:S05]  /*4970*/  BSYNC B0 ;  /* 0x0000000000007941 */ /* 0x000fea0003800000 */
.L_x_1855:
[----:B------:R-:W5:Y:S01]  /*4980*/  SYNCS.PHASECHK.TRANS64.TRYWAIT P0, [R75+URZ+0x132b0], R76 ;  /* 0x0132b04c4b0075a7 */ /* 0x000f62000800017f */
[----:B------:R-:W-:Y:S04]  /*4990*/  BSSY B0, `(.L_x_1857) ;  /* 0x0000002000007945 */ /* 0x000fe80003800000 */
[----:B-----5:R-:W-:Y:S05]  /*49a0*/  @!P0 BRA `(.L_x_1858) ;  /* 0x00000138003c8947 */ /* 0x020fea0003800000 */
.L_x_2075:
[----:B------:R-:W-:Y:S05]  /*49b0*/  BSYNC B0 ;  /* 0x0000000000007941 */ /* 0x000fea0003800000 */
.L_x_1857:
        /* <DEDUP_REMOVED lines=14> */
[----:B------:R-:W1:Y:S04]  /*4aa0*/  @!P0 LDS.128 R4, [R74+0x6000] ;  /* 0x006000004a048984 */ /* 0x000e680000000c00 */
[----:B-1----:R-:W-:Y:S01]  /*4ab0*/  @!P0 STG.E.128 desc[UR40][R8.64], R4 ;  /* 0x0000000408008986 */ /* 0x002fe2000c101d28 */
[----:B------:R-:W-:-:S13]  /*4ac0*/  ISETP.GE.AND P0, PT, R31, UR4, PT ;  /* 0x000000041f007c0c */ /* 0x000fda000bf06270 */
[----:B------:R-:W1:Y:S04]  /*4ad0*/  @!P0 LDS.128 R4, [R73+0x6000] ;  /* 0x0060000049048984 */ /* 0x000e680000000c00 */
[----:B-1----:R1:W-:Y:S02]  /*4ae0*/  @!P0 STG.E.128 desc[UR40][R8.64+0x20], R4 ;  /* 0x0000200408008986 */ /* 0x0023e4000c101d28 */
.L_x_1860:
[----:B------:R-:W-:Y:S05]  /*4af0*/  BSYNC B0 ;  /* 0x0000000000007941 */ /* 0x000fea0003800000 */
.L_x_1859:
[----:B-1----:R-:W5:Y:S01]  /*4b00*/  LDL.LU R5, [R1+0x14] ;  /* 0x0000140001057983 */ /* 0x002f620000300800 */
[----:B------:R-:W-:Y:S01]  /*4b10*/  VIADD R17, R17, 0x1 ;  /* 0x0000000111117836 */ /* 0x000fe20000000000 */
[----:B------:R-:W-:Y:S01]  /*4b20*/  LOP3.LUT P6, RZ, R23, 0x2, RZ, 0xc0, !PT ;  /* 0x0000000217ff7812 */ /* 0x000fe200078cc0ff */
[----:B0-----:R-:W-:Y:S01]  /*4b30*/  @!P5 VIADD R75, R75, 0x132c0 ;  /* 0x000132c04b4bd836 */ /* 0x001fe20000000000 */
        /* <DEDUP_REMOVED lines=9> */
[----:B------:R-:W-:Y:S02]  /*4bd0*/  SEL R4, RZ, 0x1, P1 ;  /* 0x00000001ff047807 */ /* 0x000fe40000800000 */
[----:B------:R-:W-:Y:S02]  /*4be0*/  PLOP3.LUT P0, PT, PT, PT, PT, 0x8, 0x0 ;  /* 0x000000000000781c */ /* 0x000fe40003f0e170 */
[----:B------:R-:W-:Y:S01]  /*4bf0*/  SEL R17, R17, RZ, P1 ;  /* 0x000000ff11117207 */ /* 0x000fe20000800000 */
[----:B------:R1:W-:Y:S01]  /*4c00*/  @!P5 SYNCS.ARRIVE.TRANS64.RED.A1T0 RZ, [R75+URZ], RZ ;  /* 0x000000ff4bffd9a7 */ /* 0x0003e2000810043f */
[----:B-----5:R-:W-:-:S05]  /*4c10*/  LOP3.LUT R5, R5, R4, RZ, 0x3c, !PT ;  /* 0x0000000405057212 */ /* 0x020fca00078e3cff */
[----:B------:R1:W-:Y:S01]  /*4c20*/  STL [R1+0x14], R5 ;  /* 0x0000140501007387 */ /* 0x0003e20000100800 */
[----:B------:R-:W-:Y:S05]  /*4c30*/  @P6 BRA `(.L_x_1861) ;  /* 0xffffffd4007c6947 */ /* 0x000fea000383ffff */
.L_x_1827:
[----:B------:R-:W0:Y:S01]  /*4c40*/  LDC R0, c[0x0][0x428] ;  /* 0x00010a00ff007b82 */ /* 0x000e220000000800 */
[----:B------:R-:W-:Y:S04]  /*4c50*/  BSSY B0, `(.L_x_1862) ;  /* 0x0000004000007945 */ /* 0x000fe80003800000 */
[----:B------:R-:W-:Y:S05]  /*4c60*/  @P0 BRA `(.L_x_1863) ;  /* 0x0000000000080947 */ /* 0x000fea0003800000 */
[----:B------:R-:W1:Y:S02]  /*4c70*/  FENCE.VIEW.ASYNC.G ;  /* 0x00000000000073c6 */ /* 0x000e640000000100 */
[----:B-1----:R-:W-:Y:S06]  /*4c80*/  BAR.ARV 0xc, 0x200 ;  /* 0x0308000000007b1d */ /* 0x002fec0000002000 */
.L_x_1863:
[----:B------:R-:W-:Y:S05]  /*4c90*/  BSYNC B0 ;  /* 0x0000000000007941 */ /* 0x000fea0003800000 */
.L_x_1862:
[----:B------:R-:W3:Y:S01]  /*4ca0*/  LDL R4, [R1+0x5c] ;  /* 0x00005c0001047983 */ /* 0x000ee20000100800 */
[----:B------:R-:W-:-:S03]  /*4cb0*/  ULDC.64 UR4, c[0x0][0x990] ;  /* 0x0002640000047ab9 */ /* 0x000fc60000000a00 */
[----:B-1----:R-:W3:Y:S04]  /*4cc0*/  LDL R5, [R1+0x44] ;  /* 0x0000440001057983 */ /* 0x002ee80000100800 */
[----:B--2-4-:R-:W2:Y:S04]  /*4cd0*/  LDL R27, [R1+0x20] ;  /* 0x00002000011b7983 */ /* 0x014ea80000100800 */
[----:B------:R-:W2:Y:S04]  /*4ce0*/  LDL R26, [R1+0x24] ;  /* 0x00002400011a7983 */ /* 0x000ea80000100800 */
[----:B------:R-:W4:Y:S01]  /*4cf0*/  LDL R25, [R1+0x4] ;  /* 0x0000040001197983 */ /* 0x000f220000100800 */
[----:B0-----:R-:W-:Y:S01]  /*4d00*/  ISETP.NE.AND P4, PT, R0, 0x1, PT ;  /* 0x000000010000780c */ /* 0x001fe20003f85270 */
[----:B------:R-:W-:-:S02]  /*4d10*/  ULDC.64 UR6, c[0x0][0x998] ;  /* 0x0002660000067ab9 */ /* 0x000fc40000000a00 */
[----:B------:R-:W2:Y:S01]  /*4d20*/  LDL.LU R24, [R1+0x8] ;  /* 0x0000080001187983 */ /* 0x000ea20000300800 */
[----:B------:R-:W-:Y:S02]  /*4d30*/  ISETP.NE.U32.AND P0, PT, RZ, UR4, PT ;  /* 0x00000004ff007c0c */ /* 0x000fe4000bf05070 */
[----:B------:R-:W-:Y:S02]  /*4d40*/  ISETP.NE.U32.AND P1, PT, RZ, UR6, PT ;  /* 0x00000006ff007c0c */ /* 0x000fe4000bf25070 */
[----:B------:R-:W-:Y:S02]  /*4d50*/  ISETP.NE.AND.EX P0, PT, RZ, UR5, PT, P0 ;  /* 0x00000005ff007c0c */ /* 0x000fe4000bf05300 */
[----:B------:R-:W-:-:S03]  /*4d60*/  ISETP.NE.AND.EX P1, PT, RZ, UR7, PT, P1 ;  /* 0x00000007ff007c0c */ /* 0x000fc6000bf25310 */
[----:B------:R-:W2:Y:S08]  /*4d70*/  @P4 LDC R0, c[0x0][0x42c] ;  /* 0x00010b00ff004b82 */ /* 0x000eb00000000800 */
[----:B------:R-:W0:Y:S08]  /*4d80*/  @P0 LDC.64 R10, c[0x0][0x9a8] ;  /* 0x00026a00ff0a0b82 */ /* 0x000e300000000a00 */
[----:B------:R-:W1:Y:S08]  /*4d90*/  @P4 LDC R3, c[0x0][0x430] ;  /* 0x00010c00ff034b82 */ /* 0x000e700000000800 */
[----:B---3--:R-:W3:Y:S08]  /*4da0*/  @P1 LDC.64 R12, c[0x0][0x9b8] ;  /* 0x00026e00ff0c1b82 */ /* 0x008ef00000000a00 */
[----:B------:R-:W3:Y:S08]  /*4db0*/  @P0 LDC.64 R14, c[0x0][0x9b0] ;  /* 0x00026c00ff0e0b82 */ /* 0x000ef00000000a00 */
[----:B------:R-:W3:Y:S01]  /*4dc0*/  @P1 LDC.64 R20, c[0x0][0x9c0] ;  /* 0x00027000ff141b82 */ /* 0x000ee20000000a00 */
[----:B--2---:R-:W-:-:S04]  /*4dd0*/  @P4 IMAD.HI.U32 R2, R24, R0, RZ ;  /* 0x0000000018024227 */ /* 0x004fc800078e00ff */
[-C--:B0-----:R-:W-:Y:S02]  /*4de0*/  @P0 IMAD R0, R4, R10.reuse, RZ ;  /* 0x0000000a04000224 */ /* 0x081fe400078e02ff */
[----:B------:R-:W-:Y:S01]  /*4df0*/  IMAD.MOV.U32 R7, RZ, RZ, R24 ;  /* 0x000000ffff077224 */ /* 0x000fe200078e0018 */
[----:B-1----:R-:W-:Y:S01]  /*4e00*/  @P4 SHF.R.U32.HI R7, RZ, R3, R2 ;  /* 0x00000003ff074219 */ /* 0x002fe20000011602 */
[C---:B------:R-:W-:Y:S02]  /*4e10*/  @P0 IMAD R11, R5.reuse, R11, R0 ;  /* 0x0000000b050b0224 */ /* 0x040fe400078e0200 */
[----:B------:R-:W-:Y:S01]  /*4e20*/  @P0 IMAD.WIDE.U32 R2, R5, R10, RZ ;  /* 0x0000000a05020225 */ /* 0x000fe200078e00ff */
[----:B------:R-:W-:-:S03]  /*4e30*/  @P0 SHF.R.S32.HI R9, RZ, 0x1f, R7 ;  /* 0x0000001fff090819 */ /* 0x000fc60000011407 */
[-C--:B---3--:R-:W-:Y:S02]  /*4e40*/  @P1 IMAD R4, R4, R12.reuse, RZ ;  /* 0x0000000c04041224 */ /* 0x088fe400078e02ff */
[----:B------:R-:W-:Y:S01]  /*4e50*/  @P0 IMAD.IADD R3, R3, 0x1, R11 ;  /* 0x0000000103030824 */ /* 0x000fe200078e020b */
[----:B------:R-:W-:Y:S01]  /*4e60*/  @P1 SHF.R.S32.HI R11, RZ, 0x1f, R7 ;  /* 0x0000001fff0b1819 */ /* 0x000fe20000011407 */
[C---:B------:R-:W-:Y:S02]  /*4e70*/  @P1 IMAD R13, R5.reuse, R13, R4 ;  /* 0x0000000d050d1224 */ /* 0x040fe400078e0204 */
[----:B------:R-:W-:-:S04]  /*4e80*/  @P1 IMAD.WIDE.U32 R4, R5, R12, RZ ;  /* 0x0000000c05041225 */ /* 0x000fc800078e00ff */
[----:B------:R-:W-:Y:S02]  /*4e90*/  @P0 IMAD R0, R9, R14, RZ ;  /* 0x0000000e09000224 */ /* 0x000fe400078e02ff */
        /* <DEDUP_REMOVED lines=16> */
[----:B------:R-:W2:Y:S01]  /*4fa0*/  @P1 LDG.E R0, desc[UR40][R8.64] ;  /* 0x0000002808001981 */ /* 0x000ea2000c1e1900 */
[----:B------:R-:W-:Y:S01]  /*4fb0*/  IADD3 R2, R26, 0x15f, -R27 ;  /* 0x0000015f1a027810 */ /* 0x000fe20007ffe81b */
[----:B------:R-:W1:Y:S02]  /*4fc0*/  @P4 LDC R6, c[0x0][0x42c] ;  /* 0x00010b00ff064b82 */ /* 0x000e640000000800 */
[----:B------:R3:W2:Y:S02]  /*4fd0*/  @P0 LDG.E R3, desc[UR40][R4.64] ;  /* 0x0000002804030981 */ /* 0x0006a4000c1e1900 */
[----:B----4-:R-:W-:-:S04]  /*4fe0*/  IMAD R2, R25, 0xc0, R2 ;  /* 0x000000c019027824 */ /* 0x010fc800078e0202 */
[----:B------:R-:W-:-:S05]  /*4ff0*/  IMAD.HI R2, R2, 0x66666667, RZ ;  /* 0x6666666702027827 */ /* 0x000fca00078e02ff */
[----:B------:R-:W-:-:S04]  /*5000*/  SHF.R.U32.HI R7, RZ, 0x1f, R2 ;  /* 0x0000001fff077819 */ /* 0x000fc80000011602 */
[----:B------:R-:W-:-:S04]  /*5010*/  LEA.HI.SX32 R7, R2, R7, 0x1a ;  /* 0x0000000702077211 */ /* 0x000fc800078fd2ff */
[----:B------:R-:W-:Y:S01]  /*5020*/  VIMNMX R104, R104, R7, PT ;  /* 0x0000000768687248 */ /* 0x000fe20003fe0100 */
[----:B-1----:R-:W-:-:S03]  /*5030*/  @P4 IMAD.HI.U32 R6, R24, R6, RZ ;  /* 0x0000000618064227 */ /* 0x002fc600078e00ff */
[----:B------:R-:W-:Y:S01]  /*5040*/  ISETP.GE.AND P1, PT, R104, 0x1, PT ;  /* 0x000000016800780c */ /* 0x000fe20003f26270 */
[----:B------:R-:W-:Y:S01]  /*5050*/  IMAD.MOV.U32 R2, RZ, RZ, R24 ;  /* 0x000000ffff027224 */ /* 0x000fe200078e0018 */
[----:B0-----:R-:W-:Y:S02]  /*5060*/  @P4 SHF.R.U32.HI R2, RZ, R11, R6 ;  /* 0x0000000bff024219 */ /* 0x001fe40000011606 */
[----:B------:R-:W-:-:S03]  /*5070*/  CS2R R20, SRZ ;  /* 0x0000000000147805 */ /* 0x000fc6000001ff00 */
[----:B------:R0:W-:Y:S01]  /*5080*/  STL [R1+0x64], R2 ;  /* 0x0000640201007387 */ /* 0x0001e20000100800 */
[----:B------:R-:W-:Y:S01]  /*5090*/  PLOP3.LUT P0, PT, PT, PT, PT, 0x80, 0x0 ;  /* 0x000000000000781c */ /* 0x000fe20003f0f070 */
[----:B------:R-:W-:Y:S01]  /*50a0*/  IMAD.MOV.U32 R55, RZ, RZ, RZ ;  /* 0x000000ffff377224 */ /* 0x000fe200078e00ff */
[----:B---3--:R-:W-:Y:S02]  /*50b0*/  CS2R R4, SRZ ;  /* 0x0000000000047805 */ /* 0x008fe4000001ff00 */
        /* <DEDUP_REMOVED lines=8> */
[----:B------:R-:W-:Y:S01]  /*5140*/  IMAD.MOV.U32 R29, RZ, RZ, RZ ;  /* 0x000000ffff1d7224 */ /* 0x000fe200078e00ff */
[----:B------:R-:W-:Y:S02]  /*5150*/  CS2R R56, SRZ ;  /* 0x0000000000387805 */ /* 0x000fe4000001ff00 */
[----:B------:R-:W-:-:S02]  /*5160*/  CS2R R30, SRZ ;  /* 0x00000000001e7805 */ /* 0x000fc4000001ff00 */
[----:B------:R-:W-:Y:S02]  /*5170*/  CS2R R58, SRZ ;  /* 0x00000000003a7805 */ /* 0x000fe4000001ff00 */
[----:B------:R-:W-:Y:S01]  /*5180*/  CS2R R36, SRZ ;  /* 0x0000000000247805 */ /* 0x000fe2000001ff00 */
[----:B------:R-:W-:Y:S01]  /*5190*/  IMAD.MOV.U32 R60, RZ, RZ, RZ ;  /* 0x000000ffff3c7224 */ /* 0x000fe200078e00ff */
[----:B------:R-:W-:Y:S01]  /*51a0*/  CS2R R40, SRZ ;  /* 0x0000000000287805 */ /* 0x000fe2000001ff00 */
[----:B------:R-:W-:Y:S02]  /*51b0*/  IMAD.MOV.U32 R62, RZ, RZ, RZ ;  /* 0x000000ffff3e7224 */ /* 0x000fe400078e00ff */
[----:B--2---:R-:W-:-:S04]  /*51c0*/  FMUL.FTZ R0, R3, R0 ;  /* 0x0000000003007220 */ /* 0x004fc80000410000 */
[----:B0-----:R-:W-:Y:S01]  /*51d0*/  FMUL.FTZ R2, R0, UR4 ;  /* 0x0000000400027c20 */ /* 0x001fe20008410000 */
        /* <DEDUP_REMOVED lines=33> */
.L_x_1866:
[----:B------:R-:W-:Y:S05]  /*53f0*/  BSYNC B6 ;  /* 0x0000000000067941 */ /* 0x000fea0003800000 */
.L_x_1865:
        /* <DEDUP_REMOVED lines=13> */
.L_x_1870:
[----:B-1----:R1:W2:Y:S02]  /*54d0*/  SYNCS.PHASECHK.TRANS64.TRYWAIT P0, [R16+URZ+0x13200], R3 ;  /* 0x01320003100075a7 */ /* 0x0022a4000800017f */
[----:B--2---:R-:W-:Y:S05]  /*54e0*/  @!P0 NANOSLEEP.SYNCS 0x989680 ;  /* 0x009896800000895d */ /* 0x004fea0003900000 */
[----:B------:R-:W2:Y:S02]  /*54f0*/  @!P0 SYNCS.PHASECHK.TRANS64 P0, [R16+URZ+0x13200], R3 ;  /* 0x01320003100085a7 */ /* 0x000ea4000800007f */
[----:B--2---:R-:W-:Y:S05]  /*5500*/  @!P0 BRA `(.L_x_1870) ;  /* 0xfffffffc00f08947 */ /* 0x004fea000383ffff */
.L_x_1869:
[----:B------:R-:W-:Y:S05]  /*5510*/  BSYNC B0 ;  /* 0x0000000000007941 */ /* 0x000fea0003800000 */
.L_x_1868:
[----:B------:R-:W-:Y:S05]  /*5520*/  BRA `(.L_x_1871) ;  /* 0x0000002c00707947 */ /* 0x000fea0003800000 */
.L_x_1867:
[----:B------:R-:W0:Y:S01]  /*5530*/  S2R R3, SR_TID.X ;  /* 0x0000000000037919 */ /* 0x000e220000002100 */
[----:B------:R-:W-:Y:S01]  /*5540*/  LOP3.LUT P0, RZ, R24, 0x1bf, RZ, 0xc0, !PT ;  /* 0x000001bf18ff7812 */ /* 0x000fe2000780c0ff */
[----:B------:R-:W-:Y:S01]  /*5550*/  ULDC.64 UR4, c[0x0][0x3d8] ;  /* 0x0000f60000047ab9 */ /* 0x000fe20000000a00 */
[----:B-----5:R-:W-:Y:S01]  /*5560*/  SHF.R.S32.HI R0, RZ, 0x1f, R28 ;  /* 0x0000001fff007819 */ /* 0x020fe2000001141c */
[----:B------:R-:W-:Y:S01]  /*5570*/  ULDC.64 UR6, c[0x0][0x3e8] ;  /* 0x0000fa0000067ab9 */ /* 0x000fe20000000a00 */
[C---:B------:R-:W-:Y:S01]  /*5580*/  IMAD.WIDE.U32 R30, R28.reuse, UR4, RZ ;  /* 0x000000041c1e7c25 */ /* 0x040fe2000f8e00ff */
[----:B------:R-:W-:Y:S03]  /*5590*/  BSSY B6, `(.L_x_1872) ;  /* 0x000001f000067945 */ /* 0x000fe60003800000 */
[----:B------:R-:W-:-:S04]  /*55a0*/  IMAD.WIDE.U32 R32, R28, UR6, RZ ;  /* 0x000000061c207c25 */ /* 0x000fc8000f8e00ff */
[----:B0-----:R-:W-:Y:S02]  /*55b0*/  VIADD R5, R3, 0xffffff80 ;  /* 0xffffff8003057836 */ /* 0x001fe40000000000 */
[----:B------:R-:W-:-:S03]  /*55c0*/  IMAD R3, R0, UR4, RZ ;  /* 0x0000000400037c24 */ /* 0x000fc6000f8e02ff */
[----:B------:R-:W-:Y:S01]  /*55d0*/  LEA.HI R4, R5, R5, RZ, 0x1 ;  /* 0x0000000505047211 */ /* 0x000fe200078f08ff */
[----:B------:R-:W-:-:S03]  /*55e0*/  IMAD R3, R28, UR5, R3 ;  /* 0x000000051c037c24 */ /* 0x000fc6000f8e0203 */
[----:B------:R-:W-:Y:S01]  /*55f0*/  LOP3.LUT R4, R4, 0xfffffffe, RZ, 0xc0, !PT ;  /* 0xfffffffe04047812 */ /* 0x000fe200078ec0ff */
[----:B------:R-:W-:-:S04]  /*5600*/  IMAD.IADD R39, R3, 0x1, R31 ;  /* 0x0000000103277824 */ /* 0x000fc800078e021f */
[----:B------:R-:W-:Y:S02]  /*5610*/  IMAD.IADD R4, R5, 0x1, -R4 ;  /* 0x0000000105047824 */ /* 0x000fe400078e0a04 */
[----:B------:R-:W-:Y:S02]  /*5620*/  IMAD R5, R0, UR6, RZ ;  /* 0x0000000600057c24 */ /* 0x000fe4000f8e02ff */
[----:B------:R-:W-:Y:S02]  /*5630*/  IMAD.SHL.U32 R24, R4, 0x8, RZ ;  /* 0x0000000804187824 */ /* 0x000fe400078e00ff */
[----:B------:R-:W-:-:S03]  /*5640*/  IMAD R5, R28, UR7, R5 ;  /* 0x000000071c057c24 */ /* 0x000fc6000f8e0205 */
[----:B------:R-:W-:Y:S01]  /*5650*/  SHF.R.S32.HI R25, RZ, 0x1f, R24 ;  /* 0x0000001fff197819 */ /* 0x000fe20000011418 */
        /* <DEDUP_REMOVED lines=18> */
.L_x_1873:
[----:B------:R-:W-:Y:S05]  /*5780*/  BSYNC B6 ;  /* 0x0000000000067941 */ /* 0x000fea0003800000 */
.L_x_1872:
[----:B------:R-:W2:Y:S01]  /*5790*/  LDL R20, [R1+0x4] ;  /* 0x0000040001147983 */ /* 0x000ea20000100800 */
[----:B------:R-:W0:Y:S01]  /*57a0*/  LDC.64 R10, c[0x0][0x3d8] ;  /* 0x0000f600ff0a7b82 */ /* 0x000e220000000a00 */
[----:B------:R-:W-:Y:S01]  /*57b0*/  ULDC.U8 UR4, c[0x0][0x3f0] ;  /* 0x0000fc0000047ab9 */ /* 0x000fe20000000000 */
[----:B------:R-:W-:Y:S01]  /*57c0*/  BSSY B0, `(.L_x_1874) ;  /* 0x00002aa000007945 */ /* 0x000fe20003800000 */
[----:B------:R-:W-:-:S05]  /*57d0*/  ISETP.NE.AND P0, PT, RZ, UR4, PT ;  /* 0x00000004ff007c0c */ /* 0x000fca000bf05270 */
[----:B------:R-:W1:Y:S01]  /*57e0*/  LDC.64 R12, c[0x0][0x3e8] ;  /* 0x0000fa00ff0c7b82 */ /* 0x000e620000000a00 */
[----:B--2---:R-:W-:Y:S01]  /*57f0*/  SHF.R.S32.HI R3, RZ, 0x1f, R20 ;  /* 0x0000001fff037819 */ /* 0x004fe20000011414 */
[----:B0-----:R-:W-:-:S04]  /*5800*/  IMAD.WIDE.U32 R6, R20, R10, RZ ;  /* 0x0000000a14067225 */ /* 0x001fc800078e00ff */
[C---:B------:R-:W-:Y:S02]  /*5810*/  IMAD R0, R3.reuse, R10, RZ ;  /* 0x0000000a03007224 */ /* 0x040fe400078e02ff */
[-C--:B-1----:R-:W-:Y:S02]  /*5820*/  IMAD R8, R3, R12.reuse, RZ ;  /* 0x0000000c03087224 */ /* 0x082fe400078e02ff */
        /* <DEDUP_REMOVED lines=11> */
[----:B------:R-:W-:Y:S01]  /*58e0*/  CS2R R34, SRZ ;  /* 0x0000000000227805 */ /* 0x000fe2000001ff00 */
[----:B------:R-:W-:Y:S02]  /*58f0*/  IMAD.MOV.U32 R38, RZ, RZ, R30 ;  /* 0x000000ffff267224 */ /* 0x000fe400078e001e */
[----:B------:R-:W-:Y:S02]  /*5900*/  IMAD.MOV.U32 R14, RZ, RZ, R32 ;  /* 0x000000ffff0e7224 */ /* 0x000fe400078e0020 */
[----:B------:R-:W-:Y:S01]  /*5910*/  IMAD.MOV.U32 R15, RZ, RZ, R37 ;  /* 0x000000ffff0f7224 */ /* 0x000fe200078e0025 */
[----:B0-----:R-:W-:-:S13]  /*5920*/  ISETP.NE.AND P1, PT, R0, 0x1, PT ;  /* 0x000000010000780c */ /* 0x001fda0003f25270 */
[----:B------:R-:W0:Y:S08]  /*5930*/  @P1 LDC R8, c[0x0][0x42c] ;  /* 0x00010b00ff081b82 */ /* 0x000e300000000800 */
[----:B------:R-:W1:Y:S01]  /*5940*/  @P1 LDC R9, c[0x0][0x430] ;  /* 0x00010c00ff091b82 */ /* 0x000e620000000800 */
[----:B--2---:R-:W-:Y:S01]  /*5950*/  IMAD R0, R20, -0xc0, R21 ;  /* 0xffffff4014007824 */ /* 0x004fe200078e0215 */
[----:B------:R-:W-:-:S04]  /*5960*/  CS2R R20, SRZ ;  /* 0x0000000000147805 */ /* 0x000fc8000001ff00 */
[----:B------:R-:W-:Y:S01]  /*5970*/  VIMNMX R3, R0, 0xc0, PT ;  /* 0x000000c000037848 */ /* 0x000fe20003fe0100 */
[----:B0-----:R-:W-:-:S03]  /*5980*/  @P1 IMAD.HI.U32 R0, R41, R8, RZ ;  /* 0x0000000829001227 */ /* 0x001fc600078e00ff */
[----:B------:R-:W-:Y:S02]  /*5990*/  ISETP.GE.AND P0, PT, R156, R3, PT ;  /* 0x000000039c00720c */ /* 0x000fe40003f06270 */
[----:B-1----:R-:W-:Y:S02]  /*59a0*/  @P1 SHF.R.U32.HI R41, RZ, R9, R0 ;  /* 0x00000009ff291219 */ /* 0x002fe40000011600 */
[----:B------:R-:W-:Y:S02]  /*59b0*/  CS2R R8, SRZ ;  /* 0x0000000000087805 */ /* 0x000fe4000001ff00 */
[----:B------:R-:W-:-:S07]  /*59c0*/  SHF.R.S32.HI R3, RZ, 0x1f, R41 ;  /* 0x0000001fff037819 */ /* 0x000fce0000011429 */
[----:B------:R-:W-:Y:S05]  /*59d0*/  @P0 BRA `(.L_x_1877) ;  /* 0x0000000000840947 */ /* 0x000fea0003800000 */
[----:B------:R-:W-:Y:S01]  /*59e0*/  SHF.R.S32.HI R40, RZ, 0x1f, R156 ;  /* 0x0000001fff287819 */ /* 0x000fe2000001149c */
[-CC-:B------:R-:W-:Y:S01]  /*59f0*/  IMAD.WIDE.U32 R8, R156, R10.reuse, R24.reuse ;  /* 0x0000000a9c087225 */ /* 0x180fe200078e0018 */
[----:B------:R-:W-:Y:S01]  /*5a00*/  ULDC UR4, c[0x0][0x3d4] ;  /* 0x0000f50000047ab9 */ /* 0x000fe20000000800 */
[----:B------:R-:W-:Y:S01]  /*5a10*/  ULDC.64 UR6, c[0x0][0x3c8] ;  /* 0x0000f20000067ab9 */ /* 0x000fe20000000a00 */
[----:B------:R-:W-:Y:S01]  /*5a20*/  ISETP.GE.AND P3, PT, R24, UR4, PT ;  /* 0x0000000418007c0c */ /* 0x000fe2000bf66270 */
[----:B------:R-:W-:Y:S01]  /*5a30*/  IMAD R0, R40, R10, RZ ;  /* 0x0000000a28007224 */ /* 0x000fe200078e02ff */
[----:B------:R-:W-:Y:S01]  /*5a40*/  IADD3 R30, P1, R8, R30, RZ ;  /* 0x0000001e081e7210 */ /* 0x000fe20007f3e0ff */
[-C--:B------:R-:W-:Y:S01]  /*5a50*/  IMAD R5, R40, R12.reuse, RZ ;  /* 0x0000000c28057224 */ /* 0x080fe200078e02ff */
[----:B------:R-:W-:Y:S01]  /*5a60*/  CS2R R34, SRZ ;  /* 0x0000000000227805 */ /* 0x000fe2000001ff00 */
[----:B------:R-:W-:Y:S01]  /*5a70*/  IMAD.WIDE.U32 R20, R156, R12, R24 ;  /* 0x0000000c9c147225 */ /* 0x000fe200078e0018 */
[----:B------:R-:W-:-:S03]  /*5a80*/  CS2R R26, SRZ ;  /* 0x00000000001a7805 */ /* 0x000fc6000001ff00 */
[----:B------:R-:W-:Y:S01]  /*5a90*/  IMAD R0, R156, R11, R0 ;  /* 0x0000000b9c007224 */ /* 0x000fe200078e0200 */
[----:B------:R-:W-:Y:S01]  /*5aa0*/  IADD3 R32, P2, R20, R32, RZ ;  /* 0x0000002014207210 */ /* 0x000fe20007f5e0ff */
[----:B------:R-:W-:-:S03]  /*5ab0*/  IMAD R5, R156, R13, R5 ;  /* 0x0000000d9c057224 */ /* 0x000fc600078e0205 */
[----:B------:R-:W-:Y:S01]  /*5ac0*/  IADD3.X R31, R39, R9, R0, P1, !PT ;  /* 0x00000009271f7210 */ /* 0x000fe20000ffe400 */
[----:B------:R-:W-:Y:S01]  /*5ad0*/  VIADD R0, R24, 0x10 ;  /* 0x0000001018007836 */ /* 0x000fe20000000000 */
[----:B------:R-:W-:Y:S01]  /*5ae0*/  IADD3.X R33, R37, R21, R5, P2, !PT ;  /* 0x0000001525217210 */ /* 0x000fe200017fe405 */
[----:B------:R-:W-:Y:S02]  /*5af0*/  IMAD R9, R28, 0xc0, RZ ;  /* 0x000000c01c097824 */ /* 0x000fe400078e02ff */
        /* <DEDUP_REMOVED lines=11> */
[----:B------:R0:W5:Y:S04]  /*5bb0*/  @!P3 LDG.E.64 R34, desc[UR40][R6.64] ;  /* 0x000000280622b981 */ /* 0x000168000c1e1b00 */
[----:B------:R0:W5:Y:S04]  /*5bc0*/  @!P4 LDG.E.64 R8, desc[UR40][R6.64+0x10] ;  /* 0x000010280608c981 */ /* 0x000168000c1e1b00 */
[----:B------:R0:W5:Y:S04]  /*5bd0*/  @!P3 LDG.E.64 R26, desc[UR40][R4.64] ;  /* 0x00000028041ab981 */ /* 0x000168000c1e1b00 */
[----:B------:R0:W5:Y:S02]  /*5be0*/  @!P4 LDG.E.64 R20, desc[UR40][R4.64+0x10] ;  /* 0x000010280414c981 */ /* 0x000164000c1e1b00 */
.L_x_1877:
[----:B------:R-:W-:Y:S05]  /*5bf0*/  BSYNC B1 ;  /* 0x0000000000017941 */ /* 0x000fea0003800000 */
.L_x_1876:
[----:B0-----:R-:W2:Y:S01]  /*5c00*/  LDL R7, [R1+0x58] ;  /* 0x0000580001077983 */ /* 0x001ea20000100800 */
[-C--:B------:R-:W-:Y:S01]  /*5c10*/  IMAD.WIDE.U32 R4, R41, R10.reuse, R38 ;  /* 0x0000000a29047225 */ /* 0x080fe200078e0026 */
        /* <DEDUP_REMOVED lines=17> */
.L_x_2078:
[----:B------:R-:W-:-:S03]  /*5d30*/  UMOV UR4, 0xffffffff ;  /* 0xffffffff00047882 */ /* 0x000fc60000000000 */
[----:B------:R-:W-:Y:S05]  /*5d40*/  BRA.DIV UR4, `(.L_x_1879) ;  /* 0x00000126048c7947 */ /* 0x000fea000b800000 */
.L_x_2081:
[----:B------:R-:W-:-:S03]  /*5d50*/  UMOV UR4, 0xffffffff ;  /* 0xffffffff00047882 */ /* 0x000fc60000000000 */
[----:B------:R-:W-:Y:S05]  /*5d60*/  BRA.DIV UR4, `(.L_x_1880) ;  /* 0x0000012604ac7947 */ /* 0x000fea000b800000 */
.L_x_2084:
[----:B------:R-:W-:-:S03]  /*5d70*/  UMOV UR4, 0xffffffff ;  /* 0xffffffff00047882 */ /* 0x000fc60000000000 */
[----:B------:R-:W-:Y:S05]  /*5d80*/  BRA.DIV UR4, `(.L_x_1881) ;  /* 0x0000012604cc7947 */ /* 0x000fea000b800000 */
.L_x_2087:
[----:B------:R-:W0:Y:S01]  /*5d90*/  SYNCS.PHASECHK.TRANS64.TRYWAIT P1, [R16+URZ+0x13200], R5 ;  /* 0x01320005100075a7 */ /* 0x000e22000802017f */
[----:B------:R-:W-:Y:S04]  /*5da0*/  BSSY B1, `(.L_x_1882) ;  /* 0x0000002000017945 */ /* 0x000fe80003800000 */
[----:B0-----:R-:W-:Y:S05]  /*5db0*/  @!P1 BRA `(.L_x_1883) ;  /* 0x0000012400e89947 */ /* 0x001fea0003800000 */
.L_x_2088:
[----:B------:R-:W-:Y:S05]  /*5dc0*/  BSYNC B1 ;  /* 0x0000000000017941 */ /* 0x000fea0003800000 */
.L_x_1882:
        /* <DEDUP_REMOVED lines=127> */
.L_x_1886:
[----:B------:R-:W-:Y:S05]  /*65c0*/  BSYNC B1 ;  /* 0x0000000000017941 */ /* 0x000fea0003800000 */
.L_x_1885:
        /* <DEDUP_REMOVED lines=10> */
[----:B------:R-:W-:Y:S02]  /*6670*/  SHF.R.U32.HI R10, RZ, 0x8, R8 ;  /* 0x00000008ff0a7819 */ /* 0x000fe40000011608 */
[----:B------:R-:W-:Y:S02]  /*6680*/  LOP3.LUT R15, R13, 0xff, RZ, 0xc0, !PT ;  /* 0x000000ff0d0f7812 */ /* 0x000fe400078ec0ff */
[----:B------:R-:W-:Y:S02]  /*6690*/  PRMT R13, R12, 0x7604, R11 ;  /* 0x000076040c0d7816 */ /* 0x000fe4000000000b */
[----:B------:R-:W-:-:S02]  /*66a0*/  PRMT R25, R25, 0x7604, R24 ;  /* 0x0000760419197816 */ /* 0x000fc40000000018 */
[----:B------:R-:W-:Y:S02]  /*66b0*/  SHF.R.U32.HI R12, RZ, 0x10, R9 ;  /* 0x00000010ff0c7819 */ /* 0x000fe40000011609 */
[----:B------:R-:W-:Y:S02]  /*66c0*/  SHF.R.U32.HI R24, RZ, 0x10, R21 ;  /* 0x00000010ff187819 */ /* 0x000fe40000011615 */
[----:B------:R-:W-:Y:S02]  /*66d0*/  LOP3.LUT R10, R10, 0xff, RZ, 0xc0, !PT ;  /* 0x000000ff0a0a7812 */ /* 0x000fe400078ec0ff */
[----:B------:R-:W-:Y:S02]  /*66e0*/  LOP3.LUT R12, R12, 0xff, RZ, 0xc0, !PT ;  /* 0x000000ff0c0c7812 */ /* 0x000fe400078ec0ff */
[----:B------:R-:W-:Y:S02]  /*66f0*/  LOP3.LUT R24, R24, 0xff, RZ, 0xc0, !PT ;  /* 0x000000ff18187812 */ /* 0x000fe400078ec0ff */
[----:B------:R-:W-:-:S02]  /*6700*/  LOP3.LUT R14, R20, 0xff, RZ, 0xc0, !PT ;  /* 0x000000ff140e7812 */ /* 0x000fc400078ec0ff */
[----:B------:R-:W-:Y:S02]  /*6710*/  SHF.R.U32.HI R11, RZ, 0x10, R20 ;  /* 0x00000010ff0b7819 */ /* 0x000fe40000011614 */
[----:B------:R-:W-:Y:S02]  /*6720*/  PRMT R13, R12, 0x7054, R13 ;  /* 0x000070540c0d7816 */ /* 0x000fe4000000000d */
[----:B------:R-:W-:Y:S02]  /*6730*/  PRMT R25, R24, 0x7054, R25 ;  /* 0x0000705418197816 */ /* 0x000fe40000000019 */
[----:B------:R-:W-:Y:S02]  /*6740*/  PRMT R15, R15, 0x7604, R14 ;  /* 0x000076040f0f7816 */ /* 0x000fe4000000000e */
[----:B------:R-:W-:Y:S02]  /*6750*/  LOP3.LUT R14, R11, 0xff, RZ, 0xc0, !PT ;  /* 0x000000ff0b0e7812 */ /* 0x000fe400078ec0ff */
[----:B------:R-:W-:-:S02]  /*6760*/  LOP3.LUT R25, R25, 0xff000000, R21, 0xf8, !PT ;  /* 0xff00000019197812 */ /* 0x000fc400078ef815 */
[----:B------:R-:W-:Y:S02]  /*6770*/  LOP3.LUT R13, R13, 0xff000000, R9, 0xf8, !PT ;  /* 0xff0000000d0d7812 */ /* 0x000fe400078ef809 */
[----:B------:R-:W-:Y:S02]  /*6780*/  PRMT R15, R14, 0x7054, R15 ;  /* 0x000070540e0f7816 */ /* 0x000fe4000000000f */
[----:B------:R-:W-:Y:S02]  /*6790*/  F2FP.F16.E4M3.UNPACK_B R21, R25 ;  /* 0x00000019ff15723e */ /* 0x000fe400020006ff */
[----:B------:R-:W-:Y:S02]  /*67a0*/  F2FP.F16.E4M3.UNPACK_B R14, R13 ;  /* 0x0000000dff0e723e */ /* 0x000fe400020006ff */
[----:B------:R-:W-:Y:S01]  /*67b0*/  LOP3.LUT R20, R15, 0xff000000, R20, 0xf8, !PT ;  /* 0xff0000000f147812 */ /* 0x000fe200078ef814 */
[--C-:B------:R-:W-:Y:S01]  /*67c0*/  HADD2.F32 R24, -RZ, R21.reuse.H1_H1 ;  /* 0x30000015ff187230 */ /* 0x100fe20000004100 */
[----:B------:R-:W-:Y:S01]  /*67d0*/  F2FP.F16.E4M3.UNPACK_B R25, R25.H1 ;  /* 0x00000019ff19723e */ /* 0x000fe200030006ff */
[----:B------:R-:W-:Y:S01]  /*67e0*/  HADD2.F32 R15, -RZ, R14.H1_H1 ;  /* 0x3000000eff0f7230 */ /* 0x000fe20000004100 */
[----:B------:R-:W-:Y:S01]  /*67f0*/  F2FP.F16.E4M3.UNPACK_B R13, R13.H1 ;  /* 0x0000000dff0d723e */ /* 0x000fe200030006ff */
[----:B------:R-:W-:-:S02]  /*6800*/  HADD2.F32 R21, -RZ, R21.H0_H0 ;  /* 0x20000015ff157230 */ /* 0x000fc40000004100 */
[----:B------:R-:W-:Y:S01]  /*6810*/  HADD2.F32 R14, -RZ, R14.H0_H0 ;  /* 0x2000000eff0e7230 */ /* 0x000fe20000004100 */
[----:B--2---:R-:W-:Y:S01]  /*6820*/  LOP3.LUT P0, RZ, R0, 0x2, RZ, 0xc0, !PT ;  /* 0x0000000200ff7812 */ /* 0x004fe2000780c0ff */
[----:B------:R-:W-:-:S12]  /*6830*/  VIADD R0, R3, 0x20 ;  /* 0x0000002003007836 */ /* 0x000fd80000000000 */
[----:B------:R-:W-:Y:S01]  /*6840*/  @P0 VIADD R0, R3, 0xffffffe0 ;  /* 0xffffffe003000836 */ /* 0x000fe20000000000 */
[----:B------:R-:W-:-:S04]  /*6850*/  LOP3.LUT R3, R8, 0xff, RZ, 0xc0, !PT ;  /* 0x000000ff08037812 */ /* 0x000fc800078ec0ff */
[----:B0-----:R-:W0:Y:S01]  /*6860*/  LDS.128 R4, [R0+0xb000] ;  /* 0x00b0000000047984 */ /* 0x001e220000000c00 */
[----:B------:R-:W-:Y:S02]  /*6870*/  PRMT R10, R10, 0x7604, R3 ;  /* 0x000076040a0a7816 */ /* 0x000fe40000000003 */
[----:B------:R-:W-:-:S04]  /*6880*/  SHF.R.U32.HI R3, RZ, 0x10, R8 ;  /* 0x00000010ff037819 */ /* 0x000fc80000011608 */
[----:B------:R-:W-:-:S04]  /*6890*/  LOP3.LUT R3, R3, 0xff, RZ, 0xc0, !PT ;  /* 0x000000ff03037812 */ /* 0x000fc800078ec0ff */
[----:B------:R-:W-:-:S04]  /*68a0*/  PRMT R11, R3, 0x7054, R10 ;  /* 0x00007054030b7816 */ /* 0x000fc8000000000a */
[----:B------:R-:W-:Y:S02]  /*68b0*/  LOP3.LUT R12, R11, 0xff000000, R8, 0xf8, !PT ;  /* 0xff0000000b0c7812 */ /* 0x000fe400078ef808 */
[-C--:B0-----:R-:W-:Y:S02]  /*68c0*/  F2FP.F16.E4M3.UNPACK_B R3, R6.reuse.H1 ;  /* 0x00000006ff03723e */ /* 0x081fe400030006ff */
        /* <DEDUP_REMOVED lines=81> */
.L_x_1875:
[----:B------:R-:W2:Y:S01]  /*6de0*/  LDL R5, [R1+0x20] ;  /* 0x0000200001057983 */ /* 0x000ea20000100800 */
[----:B------:R-:W-:Y:S01]  /*6df0*/  SHF.R.S32.HI R3, RZ, 0x1f, R156 ;  /* 0x0000001fff037819 */ /* 0x000fe2000001149c */
[----:B------:R-:W0:Y:S02]  /*6e00*/  LDC R41, c[0x0][0x3d4] ;  /* 0x0000f500ff297b82 */ /* 0x000e240000000800 */
[----:B------:R-:W2:Y:S01]  /*6e10*/  LDL R35, [R1+0x4] ;  /* 0x0000040001237983 */ /* 0x000ea20000100800 */
[----:B------:R-:W-:-:S03]  /*6e20*/  SHF.R.S32.HI R9, RZ, 0x1f, R18 ;  /* 0x0000001fff097819 */ /* 0x000fc60000011412 */
[----:B------:R-:W3:Y:S01]  /*6e30*/  LDL R34, [R1+0x58] ;  /* 0x0000580001227983 */ /* 0x000ee20000100800 */
[----:B------:R-:W-:Y:S01]  /*6e40*/  IMAD.MOV.U32 R8, RZ, RZ, R18 ;  /* 0x000000ffff087224 */ /* 0x000fe200078e0012 */
[----:B------:R-:W-:Y:S01]  /*6e50*/  ULDC.64 UR4, c[0x0][0x3c8] ;  /* 0x0000f20000047ab9 */ /* 0x000fe20000000a00 */
[-C--:B------:R-:W-:Y:S01]  /*6e60*/  IMAD R0, R3, R10.reuse, RZ ;  /* 0x0000000a03007224 */ /* 0x080fe200078e02ff */
[----:B------:R-:W-:Y:S01]  /*6e70*/  ULDC.64 UR6, c[0x0][0x3e0] ;  /* 0x0000f80000067ab9 */ /* 0x000fe20000000a00 */
[----:B------:R-:W-:-:S04]  /*6e80*/  IMAD.WIDE.U32 R14, R156, R10, R8 ;  /* 0x0000000a9c0e7225 */ /* 0x000fc800078e0008 */
[-C--:B------:R-:W-:Y:S02]  /*6e90*/  IMAD R3, R3, R12.reuse, RZ ;  /* 0x0000000c03037224 */ /* 0x080fe400078e02ff */
[----:B------:R-:W-:Y:S01]  /*6ea0*/  IMAD.WIDE.U32 R20, R156, R12, R8 ;  /* 0x0000000c9c147225 */ /* 0x000fe200078e0008 */
[----:B------:R-:W-:-:S03]  /*6eb0*/  IADD3 R8, P0, R14, R30, RZ ;  /* 0x0000001e0e087210 */ /* 0x000fc60007f1e0ff */
[----:B------:R-:W-:Y:S01]  /*6ec0*/  IMAD R0, R156, R11, R0 ;  /* 0x0000000b9c007224 */ /* 0x000fe200078e0200 */
[----:B------:R-:W-:Y:S01]  /*6ed0*/  IADD3 R14, P1, R20, R32, RZ ;  /* 0x00000020140e7210 */ /* 0x000fe20007f3e0ff */
[----:B------:R-:W-:-:S03]  /*6ee0*/  IMAD R3, R156, R13, R3 ;  /* 0x0000000d9c037224 */ /* 0x000fc600078e0203 */
[----:B------:R-:W-:Y:S02]  /*6ef0*/  IADD3.X R9, R39, R0, R15, P0, !PT ;  /* 0x0000000027097210 */ /* 0x000fe400007fe40f */
[----:B------:R-:W1:Y:S01]  /*6f00*/  LDC R0, c[0x0][0x428] ;  /* 0x00010a00ff007b82 */ /* 0x000e620000000800 */
[----:B------:R-:W-:Y:S01]  /*6f10*/  IADD3.X R15, R37, R3, R21, P1, !PT ;  /* 0x00000003250f7210 */ /* 0x000fe20000ffe415 */
[----:B------:R-:W-:-:S04]  /*6f20*/  IMAD.WIDE.U32 R6, R6, 0xc0, R8 ;  /* 0x000000c006067825 */ /* 0x000fc800078e0008 */
[----:B------:R-:W-:Y:S01]  /*6f30*/  IMAD R3, R28, 0xc0, RZ ;  /* 0x000000c01c037824 */ /* 0x000fe200078e02ff */
[----:B------:R-:W-:Y:S02]  /*6f40*/  IADD3 R8, P1, R6, UR4, RZ ;  /* 0x0000000406087c10 */ /* 0x000fe4000ff3e0ff */
[----:B------:R-:W-:Y:S02]  /*6f50*/  CS2R R24, SRZ ;  /* 0x0000000000187805 */ /* 0x000fe4000001ff00 */
[----:B------:R-:W-:Y:S02]  /*6f60*/  CS2R R26, SRZ ;  /* 0x00000000001a7805 */ /* 0x000fe4000001ff00 */
[----:B------:R-:W-:Y:S02]  /*6f70*/  IADD3.X R9, R3, UR5, R7, P1, !PT ;  /* 0x0000000503097c10 */ /* 0x000fe40008ffe407 */
[----:B------:R-:W-:Y:S01]  /*6f80*/  CS2R R6, SRZ ;  /* 0x0000000000067805 */ /* 0x000fe2000001ff00 */
[----:B------:R-:W-:-:S02]  /*6f90*/  IMAD.MOV.U32 R38, RZ, RZ, R30 ;  /* 0x000000ffff267224 */ /* 0x000fc400078e001e */
[----:B--2---:R-:W-:-:S05]  /*6fa0*/  IMAD R5, R35, -0xc0, R5 ;  /* 0xffffff4023057824 */ /* 0x004fca00078e0205 */
[----:B------:R-:W-:Y:S01]  /*6fb0*/  VIMNMX R31, R5, 0xc0, PT ;  /* 0x000000c0051f7848 */ /* 0x000fe20003fe0100 */
[----:B------:R-:W-:-:S03]  /*6fc0*/  IMAD.WIDE.U32 R4, R4, 0xc0, R14 ;  /* 0x000000c004047825 */ /* 0x000fc600078e000e */
[----:B------:R-:W-:Y:S01]  /*6fd0*/  ISETP.GE.AND P0, PT, R156, R31, PT ;  /* 0x0000001f9c00720c */ /* 0x000fe20003f06270 */
[----:B------:R-:W-:Y:S01]  /*6fe0*/  IMAD R15, R36, 0xc0, RZ ;  /* 0x000000c0240f7824 */ /* 0x000fe200078e02ff */
[----:B------:R-:W-:Y:S02]  /*6ff0*/  IADD3 R14, P2, R4, UR6, RZ ;  /* 0x00000006040e7c10 */ /* 0x000fe4000ff5e0ff */
[----:B0-----:R-:W-:Y:S02]  /*7000*/  ISETP.GE.OR P0, PT, R18, R41, P0 ;  /* 0x000000291200720c */ /* 0x001fe40000706670 */
[----:B------:R-:W-:Y:S02]  /*7010*/  IADD3.X R15, R15, UR7, R5, P2, !PT ;  /* 0x000000070f0f7c10 */ /* 0x000fe400097fe405 */
[----:B------:R-:W-:-:S09]  /*7020*/  CS2R R4, SRZ ;  /* 0x0000000000047805 */ /* 0x000fd2000001ff00 */
[----:B------:R0:W5:Y:S04]  /*7030*/  @!P0 LDG.E.128 R4, desc[UR40][R8.64] ;  /* 0x0000002808048981 */ /* 0x000168000c1e1d00 */
[----:B------:R2:W5:Y:S01]  /*7040*/  @!P0 LDG.E.128 R24, desc[UR40][R14.64] ;  /* 0x000000280e188981 */ /* 0x000562000c1e1d00 */
[----:B-1----:R-:W-:-:S13]  /*7050*/  ISETP.NE.AND P0, PT, R0, 0x1, PT ;  /* 0x000000010000780c */ /* 0x002fda0003f05270 */
[----:B------:R-:W1:Y:S08]  /*7060*/  @P0 LDC R0, c[0x0][0x42c] ;  /* 0x00010b00ff000b82 */ /* 0x000e700000000800 */
[----:B------:R-:W4:Y:S01]  /*7070*/  @P0 LDC R21, c[0x0][0x430] ;  /* 0x00010c00ff150b82 */ /* 0x000f220000000800 */
[----:B------:R-:W-:Y:S02]  /*7080*/  IMAD R3, R35, 0xc0, R156 ;  /* 0x000000c023037824 */ /* 0x000fe400078e029c */
[----:B------:R-:W-:-:S02]  /*7090*/  IMAD.MOV.U32 R36, RZ, RZ, R32 ;  /* 0x000000ffff247224 */ /* 0x000fc400078e0020 */
[----:B-1----:R-:W-:-:S05]  /*70a0*/  @P0 IMAD.HI.U32 R0, R3, R0, RZ ;  /* 0x0000000003000227 */ /* 0x002fca00078e00ff */
[----:B----4-:R-:W-:-:S04]  /*70b0*/  @P0 SHF.R.U32.HI R3, RZ, R21, R0 ;  /* 0x00000015ff030219 */ /* 0x010fc80000011600 */
[----:B------:R-:W-:Y:S01]  /*70c0*/  SHF.R.S32.HI R21, RZ, 0x1f, R3 ;  /* 0x0000001fff157819 */ /* 0x000fe20000011403 */
[----:B0-----:R-:W-:-:S04]  /*70d0*/  IMAD.WIDE.U32 R8, R3, R10, R38 ;  /* 0x0000000a03087225 */ /* 0x001fc800078e0026 */
[C---:B------:R-:W-:Y:S02]  /*70e0*/  IMAD R10, R21.reuse, R10, RZ ;  /* 0x0000000a150a7224 */ /* 0x040fe400078e02ff */
[-C--:B------:R-:W-:Y:S02]  /*70f0*/  IMAD R0, R21, R12.reuse, RZ ;  /* 0x0000000c15007224 */ /* 0x080fe400078e02ff */
[----:B--2---:R-:W-:Y:S01]  /*7100*/  IMAD.WIDE.U32 R14, R3, R12, R36 ;  /* 0x0000000c030e7225 */ /* 0x004fe200078e0024 */
[----:B------:R-:W-:-:S03]  /*7110*/  IADD3 R8, P0, R8, UR4, RZ ;  /* 0x0000000408087c10 */ /* 0x000fc6000ff1e0ff */
[C---:B------:R-:W-:Y:S02]  /*7120*/  IMAD R11, R3.reuse, R11, R10 ;  /* 0x0000000b030b7224 */ /* 0x040fe400078e020a */
[----:B------:R-:W-:Y:S01]  /*7130*/  IMAD R3, R3, R13, R0 ;  /* 0x0000000d03037224 */ /* 0x000fe200078e0200 */
[----:B------:R-:W-:Y:S01]  /*7140*/  IADD3 R0, P1, R14, UR6, RZ ;  /* 0x000000060e007c10 */ /* 0x000fe2000ff3e0ff */
[----:B------:R-:W-:Y:S01]  /*7150*/  UMOV UR4, 0xffffffff ;  /* 0xffffffff00047882 */ /* 0x000fe20000000000 */
[----:B------:R-:W-:Y:S02]  /*7160*/  IADD3.X R13, R9, UR5, R11, P0, !PT ;  /* 0x00000005090d7c10 */ /* 0x000fe400087fe40b */
[----:B------:R-:W-:Y:S02]  /*7170*/  IADD3.X R3, R15, UR7, R3, P1, !PT ;  /* 0x000000070f037c10 */ /* 0x000fe40008ffe403 */
[----:B---3--:R-:W-:Y:S01]  /*7180*/  LEA.HI R9, R34, R34, RZ, 0x1 ;  /* 0x0000002222097211 */ /* 0x008fe200078f08ff */
[----:B------:R-:W-:Y:S06]  /*7190*/  BRA.DIV UR4, `(.L_x_1887) ;  /* 0x0000011604047947 */ /* 0x000fec000b800000 */
.L_x_2091:
[----:B------:R-:W-:Y:S01]  /*71a0*/  UMOV UR4, 0xffffffff ;  /* 0xffffffff00047882 */ /* 0x000fe20000000000 */
[----:B------:R-:W-:Y:S02]  /*71b0*/  LOP3.LUT R9, R9, 0xfffffffe, RZ, 0xc0, !PT ;  /* 0xfffffffe09097812 */ /* 0x000fe400078ec0ff */
[----:B------:R-:W-:Y:S05]  /*71c0*/  BRA.DIV UR4, `(.L_x_1888) ;  /* 0x00000116041c7947 */ /* 0x000fea000b800000 */
.L_x_2094:
[----:B------:R-:W-:Y:S01]  /*71d0*/  UMOV UR4, 0xffffffff ;  /* 0xffffffff00047882 */ /* 0x000fe20000000000 */
[----:B------:R-:W-:Y:S02]  /*71e0*/  IMAD.IADD R9, R34, 0x1, -R9 ;  /* 0x0000000122097824 */ /* 0x000fe400078e0a09 */
[----:B------:R-:W-:Y:S05]  /*71f0*/  BRA.DIV UR4, `(.L_x_1889) ;  /* 0x0000011604387947 */ /* 0x000fea000b800000 */
.L_x_2097:
[----:B------:R-:W-:Y:S01]  /*7200*/  UMOV UR4, 0xffffffff ;  /* 0xffffffff00047882 */ /* 0x000fe20000000000 */
[----:B------:R-:W-:Y:S02]  /*7210*/  SHF.L.U32 R3, R9, 0x1f, RZ ;  /* 0x0000001f09037819 */ /* 0x000fe400000006ff */
[----:B------:R-:W-:Y:S05]  /*7220*/  BRA.DIV UR4, `(.L_x_1890) ;  /* 0x0000011604547947 */ /* 0x000fea000b800000 */
.L_x_2100:
[----:B------:R-:W0:Y:S01]  /*7230*/  SYNCS.PHASECHK.TRANS64.TRYWAIT P1, [R16+URZ+0x13200], R3 ;  /* 0x01320003100075a7 */ /* 0x000e22000802017f */
[----:B------:R-:W-:Y:S01]  /*7240*/  ISETP.GE.AND P0, PT, R18, R41, PT ;  /* 0x000000291200720c */ /* 0x000fe20003f06270 */
[----:B------:R-:W-:Y:S03]  /*7250*/  BSSY B1, `(.L_x_1891) ;  /* 0x0000003000017945 */ /* 0x000fe60003800000 */
[----:B------:R-:W-:Y:S01]  /*7260*/  ISETP.GE.OR P0, PT, R156, R31, P0 ;  /* 0x0000001f9c00720c */ /* 0x000fe20000706670 */
[----:B0-----:R-:W-:-:S12]  /*7270*/  @!P1 BRA `(.L_x_1892) ;  /* 0x0000011400689947 */ /* 0x001fd80003800000 */
.L_x_2101:
[----:B------:R-:W-:Y:S05]  /*7280*/  BSYNC B1 ;  /* 0x0000000000017941 */ /* 0x000fea0003800000 */
.L_x_1891:
[----:B------:R-:W-:Y:S05]  /*7290*/  @P0 BRA `(.L_x_1884) ;  /* 0x0000000c00f00947 */ /* 0x000fea0003800000 */
[----:B------:R-:W2:Y:S04]  /*72a0*/  LDL R15, [R1+0x30] ;  /* 0x00003000010f7983 */ /* 0x000ea80000100800 */
[----:B------:R-:W3:Y:S04]  /*72b0*/  LDL R36, [R1+0x34] ;  /* 0x0000340001247983 */ /* 0x000ee80000100800 */
[----:B------:R-:W4:Y:S04]  /*72c0*/  LDL R32, [R1+0x38] ;  /* 0x0000380001207983 */ /* 0x000f280000100800 */
[----:B------:R-:W4:Y:S01]  /*72d0*/  LDL R51, [R1+0x6c] ;  /* 0x00006c0001337983 */ /* 0x000f220000100800 */
[----:B0----5:R-:W-:-:S02]  /*72e0*/  SHF.R.U32.HI R3, RZ, 0x8, R4 ;  /* 0x00000008ff037819 */ /* 0x021fc40000011604 */
[----:B------:R-:W-:Y:S02]  /*72f0*/  LOP3.LUT R0, R4, 0xff, RZ, 0xc0, !PT ;  /* 0x000000ff04007812 */ /* 0x000fe400078ec0ff */
[----:B------:R-:W-:Y:S02]  /*7300*/  LOP3.LUT R3, R3, 0xff, RZ, 0xc0, !PT ;  /* 0x000000ff03037812 */ /* 0x000fe400078ec0ff */
[----:B------:R-:W-:Y:S02]  /*7310*/  SHF.R.U32.HI R9, RZ, 0x8, R6 ;  /* 0x00000008ff097819 */ /* 0x000fe40000011606 */
[----:B------:R-:W-:Y:S02]  /*7320*/  PRMT R20, R3, 0x7604, R0 ;  /* 0x0000760403147816 */ /* 0x000fe40000000000 */
[----:B------:R-:W-:Y:S02]  /*7330*/  SHF.R.U32.HI R14, RZ, 0x8, R5 ;  /* 0x00000008ff0e7819 */ /* 0x000fe40000011605 */
[----:B------:R-:W-:-:S02]  /*7340*/  LOP3.LUT R0, R6, 0xff, RZ, 0xc0, !PT ;  /* 0x000000ff06007812 */ /* 0x000fc400078ec0ff */
        /* <DEDUP_REMOVED lines=18> */
[----:B------:R-:W-:-:S02]  /*7470*/  PRMT R33, R11, 0x7604, R10 ;  /* 0x000076040b217816 */ /* 0x000fc4000000000a */
[----:B------:R-:W-:Y:S02]  /*7480*/  PRMT R37, R13, 0x7604, R12 ;  /* 0x000076040d257816 */ /* 0x000fe4000000000c */
[----:B------:R-:W-:Y:S02]  /*7490*/  SHF.R.U32.HI R30, RZ, 0x8, R27 ;  /* 0x00000008ff1e7819 */ /* 0x000fe4000001161b */
[----:B------:R-:W-:Y:S02]  /*74a0*/  LOP3.LUT R21, R27, 0xff, RZ, 0xc0, !PT ;  /* 0x000000ff1b157812 */ /* 0x000fe400078ec0ff */
[----:B------:R-:W-:-:S04]  /*74b0*/  LOP3.LUT R30, R30, 0xff, RZ, 0xc0, !PT ;  /* 0x000000ff1e1e7812 */ /* 0x000fc800078ec0ff */
[----:B------:R-:W-:Y:S02]  /*74c0*/  PRMT R41, R30, 0x7604, R21 ;  /* 0x000076041e297816 */ /* 0x000fe40000000015 */
[----:B------:R-:W-:Y:S02]  /*74d0*/  SHF.R.U32.HI R21, RZ, 0x10, R5 ;  /* 0x00000010ff157819 */ /* 0x000fe40000011605 */
[----:B------:R-:W-:Y:S02]  /*74e0*/  SHF.R.U32.HI R30, RZ, 0x10, R6 ;  /* 0x00000010ff1e7819 */ /* 0x000fe40000011606 */
[----:B------:R-:W-:Y:S02]  /*74f0*/  LOP3.LUT R21, R21, 0xff, RZ, 0xc0, !PT ;  /* 0x000000ff15157812 */ /* 0x000fe400078ec0ff */
[----:B------:R-:W-:Y:S02]  /*7500*/  LOP3.LUT R30, R30, 0xff, RZ, 0xc0, !PT ;  /* 0x000000ff1e1e7812 */ /* 0x000fe400078ec0ff */
[----:B------:R-:W-:-:S02]  /*7510*/  PRMT R21, R21, 0x7054, R28 ;  /* 0x0000705415157816 */ /* 0x000fc4000000001c */
[----:B------:R-:W-:Y:S02]  /*7520*/  SHF.R.U32.HI R28, RZ, 0x10, R25 ;  /* 0x00000010ff1c7819 */ /* 0x000fe40000011619 */
[----:B------:R-:W-:Y:S02]  /*7530*/  PRMT R31, R30, 0x7054, R31 ;  /* 0x000070541e1f7816 */ /* 0x000fe4000000001f */
[----:B------:R-:W-:Y:S02]  /*7540*/  LOP3.LUT R28, R28, 0xff, RZ, 0xc0, !PT ;  /* 0x000000ff1c1c7812 */ /* 0x000fe400078ec0ff */
[----:B------:R-:W-:Y:S02]  /*7550*/  SHF.R.U32.HI R30, RZ, 0x10, R26 ;  /* 0x00000010ff1e7819 */ /* 0x000fe4000001161a */
[----:B------:R-:W-:Y:S02]  /*7560*/  PRMT R37, R28, 0x7054, R37 ;  /* 0x000070541c257816 */ /* 0x000fe40000000025 */
[----:B------:R-:W-:-:S02]  /*7570*/  LOP3.LUT R30, R30, 0xff, RZ, 0xc0, !PT ;  /* 0x000000ff1e1e7812 */ /* 0x000fc400078ec0ff */
[----:B------:R-:W-:Y:S02]  /*7580*/  LOP3.LUT R28, R21, 0xff000000, R5, 0xf8, !PT ;  /* 0xff000000151c7812 */ /* 0x000fe400078ef805 */
[----:B--2---:R-:W-:Y:S02]  /*7590*/  LOP3.LUT R0, R15, 0x30, R0, 0xf8, !PT ;  /* 0x000000300f007812 */ /* 0x004fe400078ef800 */
[----:B------:R-:W-:Y:S02]  /*75a0*/  LOP3.LUT R15, R3, 0xff, RZ, 0xc0, !PT ;  /* 0x000000ff030f7812 */ /* 0x000fe400078ec0ff */
[----:B---3--:R-:W-:Y:S02]  /*75b0*/  LOP3.LUT R3, R0, R36, RZ, 0x3c, !PT ;  /* 0x0000002400037212 */ /* 0x008fe400078e3cff */
[----:B------:R-:W-:Y:S02]  /*75c0*/  PRMT R39, R15, 0x7604, R14 ;  /* 0x000076040f277816 */ /* 0x000fe4000000000e */
[----:B----4-:R-:W-:-:S02]  /*75d0*/  IADD3 R0, R16, R32, R3 ;  /* 0x0000002010007210 */ /* 0x010fc40007ffe003 */
[----:B------:R-:W-:Y:S01]  /*75e0*/  SHF.R.U32.HI R3, RZ, 0x10, R4 ;  /* 0x00000010ff037819 */ /* 0x000fe20000011604 */
[----:B------:R-:W0:Y:S01]  /*75f0*/  LDS.128 R8, [R51+0xb000] ;  /* 0x00b0000033087984 */ /* 0x000e220000000c00 */
[----:B------:R-:W-:Y:S02]  /*7600*/  SHF.R.U32.HI R32, RZ, 0x10, R7 ;  /* 0x00000010ff207819 */ /* 0x000fe40000011607 */
[----:B------:R-:W-:Y:S01]  /*7610*/  LOP3.LUT R3, R3, 0xff, RZ, 0xc0, !PT ;  /* 0x000000ff03037812 */ /* 0x000fe200078ec0ff */
[----:B------:R-:W1:Y:S01]  /*7620*/  LDS.128 R12, [R0+0xb000] ;  /* 0x00b00000000c7984 */ /* 0x000e620000000c00 */
[----:B------:R-:W-:Y:S02]  /*7630*/  LOP3.LUT R32, R32, 0xff, RZ, 0xc0, !PT ;  /* 0x000000ff20207812 */ /* 0x000fe400078ec0ff */
[----:B------:R-:W-:Y:S02]  /*7640*/  PRMT R3, R3, 0x7054, R20 ;  /* 0x0000705403037816 */ /* 0x000fe40000000014 */
[----:B------:R-:W-:-:S02]  /*7650*/  SHF.R.U32.HI R20, RZ, 0x10, R24 ;  /* 0x00000010ff147819 */ /* 0x000fc40000011618 */
[----:B------:R-:W-:Y:S02]  /*7660*/  PRMT R33, R32, 0x7054, R33 ;  /* 0x0000705420217816 */ /* 0x000fe40000000021 */
[----:B------:R-:W-:Y:S02]  /*7670*/  LOP3.LUT R20, R20, 0xff, RZ, 0xc0, !PT ;  /* 0x000000ff14147812 */ /* 0x000fe400078ec0ff */
[----:B------:R-:W-:Y:S02]  /*7680*/  SHF.R.U32.HI R32, RZ, 0x10, R27 ;  /* 0x00000010ff207819 */ /* 0x000fe4000001161b */
[----:B------:R-:W-:Y:S02]  /*7690*/  PRMT R35, R20, 0x7054, R35 ;  /* 0x0000705414237816 */ /* 0x000fe40000000023 */
[----:B------:R-:W-:Y:S02]  /*76a0*/  LOP3.LUT R32, R32, 0xff, RZ, 0xc0, !PT ;  /* 0x000000ff20207812 */ /* 0x000fe400078ec0ff */
[----:B------:R-:W-:-:S02]  /*76b0*/  LOP3.LUT R20, R3, 0xff000000, R4, 0xf8, !PT ;  /* 0xff00000003147812 */ /* 0x000fc400078ef804 */
[----:B------:R-:W-:Y:S02]  /*76c0*/  LOP3.LUT R3, R31, 0xff000000, R6, 0xf8, !PT ;  /* 0xff0000001f037812 */ /* 0x000fe400078ef806 */
[----:B------:R-:W-:Y:S02]  /*76d0*/  LOP3.LUT R31, R37, 0xff000000, R25, 0xf8, !PT ;  /* 0xff000000251f7812 */ /* 0x000fe400078ef819 */
[----:B------:R-:W-:Y:S02]  /*76e0*/  PRMT R41, R32, 0x7054, R41 ;  /* 0x0000705420297816 */ /* 0x000fe40000000029 */
[----:B------:R-:W-:Y:S02]  /*76f0*/  PRMT R39, R30, 0x7054, R39 ;  /* 0x000070541e277816 */ /* 0x000fe40000000027 */
[----:B------:R-:W-:Y:S02]  /*7700*/  LOP3.LUT R24, R35, 0xff000000, R24, 0xf8, !PT ;  /* 0xff00000023187812 */ /* 0x000fe400078ef818 */
[----:B------:R-:W-:-:S02]  /*7710*/  F2FP.F16.E4M3.UNPACK_B R34, R31 ;  /* 0x0000001fff22723e */ /* 0x000fc400020006ff */
[----:B------:R-:W-:Y:S02]  /*7720*/  LOP3.LUT R5, R39, 0xff000000, R26, 0xf8, !PT ;  /* 0xff00000027057812 */ /* 0x000fe400078ef81a */
[----:B------:R-:W-:Y:S01]  /*7730*/  LOP3.LUT R41, R41, 0xff000000, R27, 0xf8, !PT ;  /* 0xff00000029297812 */ /* 0x000fe200078ef81b */
[----:B------:R-:W-:Y:S01]  /*7740*/  HADD2.F32 R39, -RZ, R34.H0_H0 ;  /* 0x20000022ff277230 */ /* 0x000fe20000004100 */
[----:B------:R-:W-:Y:S02]  /*7750*/  LOP3.LUT R36, R33, 0xff000000, R7, 0xf8, !PT ;  /* 0xff00000021247812 */ /* 0x000fe400078ef807 */
[-C--:B0-----:R-:W-:Y:S02]  /*7760*/  F2FP.F16.E4M3.UNPACK_B R21, R8.reuse ;  /* 0x00000008ff15723e */ /* 0x081fe400020006ff */
[----:B------:R-:W-:Y:S02]  /*7770*/  F2FP.F16.E4M3.UNPACK_B R32, R8.H1 ;  /* 0x00000008ff20723e */ /* 0x000fe400030006ff */
[----:B------:R-:W-:-:S02]  /*7780*/  F2FP.F16.E4M3.UNPACK_B R30, R11 ;  /* 0x0000000bff1e723e */ /* 0x000fc400020006ff */
[----:B------:R-:W-:Y:S02]  /*7790*/  F2FP.F16.E4M3.UNPACK_B R35, R11.H1 ;  /* 0x0000000bff23723e */ /* 0x000fe400030006ff */
[----:B-1----:R-:W-:Y:S02]  /*77a0*/  F2FP.F16.E4M3.UNPACK_B R8, R13 ;  /* 0x0000000dff08723e */ /* 0x002fe400020006ff */
[----:B------:R-:W-:Y:S02]  /*77b0*/  F2FP.F16.E4M3.UNPACK_B R11, R28 ;  /* 0x0000001cff0b723e */ /* 0x000fe400020006ff */
[----:B------:R-:W-:Y:S01]  /*77c0*/  F2FP.F16.E4M3.UNPACK_B R25, R9 ;  /* 0x00000009ff19723e */ /* 0x000fe200020006ff */
[--C-:B------:R-:W-:Y:S01]  /*77d0*/  HADD2.F32 R6, -RZ, R8.reuse.H0_H0 ;  /* 0x20000008ff067230 */ /* 0x100fe20000004100 */
[----:B------:R-:W-:Y:S01]  /*77e0*/  F2FP.F16.E4M3.UNPACK_B R27, R13.H1 ;  /* 0x0000000dff1b723e */ /* 0x000fe200030006ff */
[----:B------:R-:W-:Y:S01]  /*77f0*/  HADD2.F32 R13, -RZ, R11.H0_H0 ;  /* 0x2000000bff0d7230 */ /* 0x000fe20000004100 */
[----:B------:R-:W-:Y:S01]  /*7800*/  F2FP.F16.E4M3.UNPACK_B R26, R9.H1 ;  /* 0x00000009ff1a723e */ /* 0x000fe200030006ff */
[--C-:B------:R-:W-:Y:S01]  /*7810*/  HADD2.F32 R9, -RZ, R25.reuse.H0_H0 ;  /* 0x20000019ff097230 */ /* 0x100fe20000004100 */
[-C--:B------:R-:W-:Y:S01]  /*7820*/  F2FP.F16.E4M3.UNPACK_B R33, R15.reuse ;  /* 0x0000000fff21723e */ /* 0x080fe200020006ff */
[----:B------:R-:W-:Y:S01]  /*7830*/  HADD2.F32 R8, -RZ, R8.H1_H1 ;  /* 0x30000008ff087230 */ /* 0x000fe20000004100 */
[----:B------:R-:W-:Y:S01]  /*7840*/  F2FP.F16.E4M3.UNPACK_B R38, R15.H1 ;  /* 0x0000000fff26723e */ /* 0x000fe200030006ff */
[C---:B------:R-:W-:Y:S01]  /*7850*/  FMUL.FTZ R40, R6.reuse, R13 ;  /* 0x0000000d06287220 */ /* 0x040fe20000410000 */
[-C--:B------:R-:W-:Y:S01]  /*7860*/  F2FP.F16.E4M3.UNPACK_B R15, R12.reuse ;  /* 0x0000000cff0f723e */ /* 0x080fe200020006ff */
[----:B------:R-:W-:Y:S01]  /*7870*/  HADD2.F32 R25, -RZ, R25.H1_H1 ;  /* 0x30000019ff197230 */ /* 0x000fe20000004100 */
[----:B------:R-:W-:Y:S01]  /*7880*/  F2FP.F16.E4M3.UNPACK_B R37, R12.H1 ;  /* 0x0000000cff25723e */ /* 0x000fe200030006ff */
[----:B------:R-:W-:Y:S01]  /*7890*/  FMUL.FTZ R12, R6, R39 ;  /* 0x00000027060c7220 */ /* 0x000fe20000410000 */
[----:B------:R-:W-:-:S02]  /*78a0*/  F2FP.F16.E4M3.UNPACK_B R31, R31.H1 ;  /* 0x0000001fff1f723e */ /* 0x000fc400030006ff */
[----:B------:R-:W-:Y:S01]  /*78b0*/  F2FP.F16.E4M3.UNPACK_B R28, R28.H1 ;  /* 0x0000001cff1c723e */ /* 0x000fe200030006ff */
[C---:B------:R-:W-:Y:S01]  /*78c0*/  FFMA.FTZ R6, R9.reuse, R13, -R12 ;  /* 0x0000000d09067223 */ /* 0x040fe2000001080c */
[----:B------:R-:W-:Y:S01]  /*78d0*/  FFMA.FTZ R9, R9, R39, R40 ;  /* 0x0000002709097223 */ /* 0x000fe20000010028 */
[----:B------:R-:W-:Y:S01]  /*78e0*/  HADD2.F32 R12, -RZ, R11.H1_H1 ;  /* 0x3000000bff0c7230 */ /* 0x000fe20000004100 */
[-C--:B------:R-:W-:Y:S01]  /*78f0*/  F2FP.F16.E4M3.UNPACK_B R7, R14.reuse ;  /* 0x0000000eff07723e */ /* 0x080fe200020006ff */
[----:B------:R-:W-:Y:S01]  /*7900*/  HADD2.F32 R39, -RZ, R34.H1_H1 ;  /* 0x30000022ff277230 */ /* 0x000fe20000004100 */
[----:B------:R-:W-:Y:S01]  /*7910*/  F2FP.F16.E4M3.UNPACK_B R14, R14.H1 ;  /* 0x0000000eff0e723e */ /* 0x000fe200030006ff */
[----:B------:R-:W-:Y:S01]  /*7920*/  HADD2.F32 R40, -RZ, R31.H0_H0 ;  /* 0x2000001fff287230 */ /* 0x000fe20000004100 */
[----:B------:R-:W-:Y:S01]  /*7930*/  F2FP.F16.E4M3.UNPACK_B R4, R10 ;  /* 0x0000000aff04723e */ /* 0x000fe200020006ff */
[----:B------:R-:W-:Y:S02]  /*7940*/  HADD2.F32 R11, -RZ, R27.H0_H0 ;  /* 0x2000001bff0b7230 */ /* 0x000fe40000004100 */
[----:B------:R-:W-:Y:S01]  /*7950*/  FMUL.FTZ R42, R8, R39 ;  /* 0x00000027082a7220 */ /* 0x000fe20000410000 */
[----:B------:R-:W-:-:S02]  /*7960*/  HADD2.F32 R34, -RZ, R28.H0_H0 ;  /* 0x2000001cff227230 */ /* 0x000fc40000004100 */
[----:B------:R-:W-:Y:S01]  /*7970*/  FMUL.FTZ R8, R8, R12 ;  /* 0x0000000c08087220 */ /* 0x000fe20000410000 */
[----:B------:R-:W-:Y:S02]  /*7980*/  HADD2.F32 R13, -RZ, R26.H0_H0 ;  /* 0x2000001aff0d7230 */ /* 0x000fe40000004100 */
[C---:B------:R-:W-:Y:S01]  /*7990*/  FMUL.FTZ R44, R11.reuse, R40 ;  /* 0x000000280b2c7220 */ /* 0x040fe20000410000 */
[----:B------:R-:W-:Y:S02]  /*79a0*/  HADD2.F32 R27, -RZ, R27.H1_H1 ;  /* 0x3000001bff1b7230 */ /* 0x000fe40000004100 */
[----:B------:R-:W-:Y:S01]  /*79b0*/  FMUL.FTZ R43, R11, R34 ;  /* 0x000000220b2b7220 */ /* 0x000fe20000410000 */
[----:B------:R-:W-:Y:S01]  /*79c0*/  FFMA.FTZ R11, R25, R12, -R42 ;  /* 0x0000000c190b7223 */ /* 0x000fe2000001082a */
[----:B------:R-:W-:Y:S01]  /*79d0*/  FFMA.FTZ R12, R13, R34, -R44 ;  /* 0x000000220d0c7223 */ /* 0x000fe2000001082c */
[----:B------:R-:W-:Y:S01]  /*79e0*/  F2FP.F16.E4M3.UNPACK_B R42, R41 ;  /* 0x00000029ff2a723e */ /* 0x000fe200020006ff */
[----:B------:R-:W-:Y:S01]  /*79f0*/  FFMA.FTZ R8, R25, R39, R8 ;  /* 0x0000002719087223 */ /* 0x000fe20000010008 */
[----:B------:R-:W-:Y:S01]  /*7a00*/  F2FP.F16.E4M3.UNPACK_B R34, R36 ;  /* 0x00000024ff22723e */ /* 0x000fe200020006ff */
[----:B------:R-:W-:-:S02]  /*7a10*/  HADD2.F32 R39, -RZ, R31.H1_H1 ;  /* 0x3000001fff277230 */ /* 0x000fc40000004100 */
[----:B------:R-:W-:Y:S01]  /*7a20*/  FFMA.FTZ R13, R13, R40, R43 ;  /* 0x000000280d0d7223 */ /* 0x000fe2000001002b */
[----:B------:R-:W-:Y:S01]  /*7a30*/  HADD2.F32 R28, -RZ, R28.H1_H1 ;  /* 0x3000001cff1c7230 */ /* 0x000fe20000004100 */
[----:B------:R-:W-:Y:S01]  /*7a40*/  F2FP.F16.E4M3.UNPACK_B R41, R41.H1 ;  /* 0x00000029ff29723e */ /* 0x000fe200030006ff */
        /* <DEDUP_REMOVED lines=13> */
[C---:B------:R-:W-:Y:S01]  /*7b20*/  FFMA.FTZ R27, R31.reuse, R40, -R48 ;  /* 0x000000281f1b7223 */ /* 0x040fe20000010830 */
[----:B------:R-:W-:Y:S01]  /*7b30*/  FFMA.FTZ R26, R31, R44, R45 ;  /* 0x0000002c1f1a7223 */ /* 0x000fe2000001002d */
[----:B------:R-:W-:Y:S01]  /*7b40*/  HADD2.F32 R33, -RZ, R33.H1_H1 ;  /* 0x30000021ff217230 */ /* 0x000fe20000004100 */
[----:B------:R-:W-:Y:S01]  /*7b50*/  F2FP.F16.E4M3.UNPACK_B R10, R10.H1 ;  /* 0x0000000aff0a723e */ /* 0x000fe200030006ff */
[----:B------:R-:W-:Y:S01]  /*7b60*/  HADD2.F32 R40, -RZ, R34.H1_H1 ;  /* 0x30000022ff287230 */ /* 0x000fe20000004100 */
[----:B------:R-:W-:Y:S01]  /*7b70*/  F2FP.SATFINITE.E4M3.F32.PACK_AB_MERGE_C R13, R28, R13, RZ ;  /* 0x0000000d1c0d723e */ /* 0x000fe200048070ff */
[----:B------:R-:W-:-:S02]  /*7b80*/  HADD2.F32 R31, -RZ, R30.H1_H1 ;  /* 0x3000001eff1f7230 */ /* 0x000fc40000004100 */
[C---:B------:R-:W-:Y:S01]  /*7b90*/  FMUL.FTZ R44, R33.reuse, R42 ;  /* 0x0000002a212c7220 */ /* 0x040fe20000410000 */
[----:B------:R-:W-:Y:S02]  /*7ba0*/  HADD2.F32 R43, -RZ, R41.H0_H0 ;  /* 0x20000029ff2b7230 */ /* 0x000fe40000004100 */
[-C--:B------:R-:W-:Y:S01]  /*7bb0*/  FMUL.FTZ R33, R33, R40.reuse ;  /* 0x0000002821217220 */ /* 0x080fe20000410000 */
[----:B------:R-:W-:Y:S01]  /*7bc0*/  HADD2.F32 R30, -RZ, R38.H0_H0 ;  /* 0x20000026ff1e7230 */ /* 0x000fe20000004100 */
[----:B------:R-:W-:Y:S01]  /*7bd0*/  F2FP.SATFINITE.E4M3.F32.PACK_AB_MERGE_C R9, R8, R9, R13 ;  /* 0x000000090809723e */ /* 0x000fe2000480700d */
[--C-:B------:R-:W-:Y:S02]  /*7be0*/  HADD2.F32 R39, -RZ, R36.reuse.H0_H0 ;  /* 0x20000024ff277230 */ /* 0x100fe40000004100 */
[----:B------:R-:W-:Y:S02]  /*7bf0*/  HADD2.F32 R34, -RZ, R35.H0_H0 ;  /* 0x20000023ff227230 */ /* 0x000fe40000004100 */
[C---:B------:R-:W-:Y:S01]  /*7c00*/  FMUL.FTZ R45, R30.reuse, R43 ;  /* 0x0000002b1e2d7220 */ /* 0x040fe20000410000 */
[-C--:B------:R-:W-:Y:S01]  /*7c10*/  FMUL.FTZ R46, R30, R39.reuse ;  /* 0x000000271e2e7220 */ /* 0x080fe20000410000 */
[C---:B------:R-:W-:Y:S01]  /*7c20*/  FFMA.FTZ R30, R31.reuse, R40, -R44 ;  /* 0x000000281f1e7223 */ /* 0x040fe2000001082c */
[----:B------:R-:W-:Y:S01]  /*7c30*/  FFMA.FTZ R31, R31, R42, R33 ;  /* 0x0000002a1f1f7223 */ /* 0x000fe20000010021 */
[C---:B------:R-:W-:Y:S01]  /*7c40*/  FFMA.FTZ R33, R34.reuse, R39, -R45 ;  /* 0x0000002722217223 */ /* 0x040fe2000001082d */
[----:B------:R-:W-:Y:S01]  /*7c50*/  FFMA.FTZ R34, R34, R43, R46 ;  /* 0x0000002b22227223 */ /* 0x000fe2000001002e */
[----:B------:R-:W-:Y:S01]  /*7c60*/  F2FP.F16.E4M3.UNPACK_B R43, R24.H1 ;  /* 0x00000018ff2b723e */ /* 0x000fe200030006ff */
[----:B------:R-:W-:Y:S01]  /*7c70*/  HADD2.F32 R42, -RZ, R36.H1_H1 ;  /* 0x30000024ff2a7230 */ /* 0x000fe20000004100 */
[----:B------:R-:W-:Y:S01]  /*7c80*/  F2FP.F16.E4M3.UNPACK_B R40, R20.H1 ;  /* 0x00000014ff28723e */ /* 0x000fe200030006ff */
[----:B------:R-:W-:-:S02]  /*7c90*/  HADD2.F32 R45, -RZ, R41.H1_H1 ;  /* 0x30000029ff2d7230 */ /* 0x000fc40000004100 */
[----:B------:R-:W-:Y:S02]  /*7ca0*/  HADD2.F32 R39, -RZ, R38.H1_H1 ;  /* 0x30000026ff277230 */ /* 0x000fe40000004100 */
[----:B------:R-:W-:Y:S02]  /*7cb0*/  HADD2.F32 R44, -RZ, R43.H0_H0 ;  /* 0x2000002bff2c7230 */ /* 0x000fe40000004100 */
[----:B------:R-:W-:Y:S02]  /*7cc0*/  HADD2.F32 R38, -RZ, R37.H0_H0 ;  /* 0x20000025ff267230 */ /* 0x000fe40000004100 */
[C---:B------:R-:W-:Y:S01]  /*7cd0*/  FMUL.FTZ R47, R39.reuse, R45 ;  /* 0x0000002d272f7220 */ /* 0x040fe20000410000 */
[----:B------:R-:W-:Y:S02]  /*7ce0*/  HADD2.F32 R41, -RZ, R40.H0_H0 ;  /* 0x20000028ff297230 */ /* 0x000fe40000004100 */
[----:B------:R-:W-:Y:S01]  /*7cf0*/  FMUL.FTZ R50, R39, R42 ;  /* 0x0000002a27327220 */ /* 0x000fe20000410000 */
        /* <DEDUP_REMOVED lines=10> */
[----:B------:R-:W-:Y:S01]  /*7da0*/  F2FP.F16.E4M3.UNPACK_B R36, R24 ;  /* 0x00000018ff24723e */ /* 0x000fe200020006ff */
[----:B------:R-:W-:Y:S01]  /*7db0*/  HADD2.F32 R40, -RZ, R40.H1_H1 ;  /* 0x30000028ff287230 */ /* 0x000fe20000004100 */
[----:B------:R-:W-:Y:S01]  /*7dc0*/  F2FP.F16.E4M3.UNPACK_B R35, R20 ;  /* 0x00000014ff23723e */ /* 0x000fe200020006ff */
[----:B------:R-:W-:-:S02]  /*7dd0*/  HADD2.F32 R32, -RZ, R32.H1_H1 ;  /* 0x30000020ff207230 */ /* 0x000fc40000004100 */
[CC--:B------:R-:W-:Y:S01]  /*7de0*/  FMUL.FTZ R41, R37.reuse, R43.reuse ;  /* 0x0000002b25297220 */ /* 0x0c0fe20000410000 */
[----:B------:R-:W-:Y:S02]  /*7df0*/  HADD2.F32 R39, -RZ, R36.H0_H0 ;  /* 0x20000024ff277230 */ /* 0x000fe40000004100 */
[-C--:B------:R-:W-:Y:S01]  /*7e00*/  FMUL.FTZ R20, R37, R40.reuse ;  /* 0x0000002825147220 */ /* 0x080fe20000410000 */
[----:B------:R-:W-:Y:S02]  /*7e10*/  HADD2.F32 R24, -RZ, R15.H0_H0 ;  /* 0x2000000fff187230 */ /* 0x000fe40000004100 */
[C---:B------:R-:W-:Y:S01]  /*7e20*/  FFMA.FTZ R45, R32.reuse, R40, -R41 ;  /* 0x00000028202d7223 */ /* 0x040fe20000010829 */
[----:B------:R-:W-:Y:S02]  /*7e30*/  HADD2.F32 R37, -RZ, R35.H0_H0 ;  /* 0x20000023ff257230 */ /* 0x000fe40000004100 */
[----:B------:R-:W-:Y:S01]  /*7e40*/  FFMA.FTZ R47, R32, R43, R20 ;  /* 0x0000002b202f7223 */ /* 0x000fe20000010014 */
[----:B------:R-:W-:-:S02]  /*7e50*/  HADD2.F32 R20, -RZ, R21.H0_H0 ;  /* 0x20000015ff147230 */ /* 0x000fc40000004100 */
[C---:B------:R-:W-:Y:S01]  /*7e60*/  FMUL.FTZ R41, R24.reuse, R39 ;  /* 0x0000002718297220 */ /* 0x040fe20000410000 */
[----:B------:R-:W-:Y:S02]  /*7e70*/  HADD2.F32 R36, -RZ, R36.H1_H1 ;  /* 0x30000024ff247230 */ /* 0x000fe40000004100 */
[-C--:B------:R-:W-:Y:S01]  /*7e80*/  FMUL.FTZ R43, R24, R37.reuse ;  /* 0x00000025182b7220 */ /* 0x080fe20000410000 */
[----:B------:R-:W-:Y:S02]  /*7e90*/  HADD2.F32 R15, -RZ, R15.H1_H1 ;  /* 0x3000000fff0f7230 */ /* 0x000fe40000004100 */
[C---:B------:R-:W-:Y:S01]  /*7ea0*/  FFMA.FTZ R41, R20.reuse, R37, -R41 ;  /* 0x0000002514297223 */ /* 0x040fe20000010829 */
[----:B------:R-:W-:Y:S01]  /*7eb0*/  HADD2.F32 R24, -RZ, R35.H1_H1 ;  /* 0x30000023ff187230 */ /* 0x000fe20000004100 */
[----:B------:R-:W-:Y:S01]  /*7ec0*/  F2FP.F16.E4M3.UNPACK_B R37, R5.H1 ;  /* 0x00000005ff25723e */ /* 0x000fe200030006ff */
[----:B------:R-:W-:Y:S02]  /*7ed0*/  HADD2.F32 R21, -RZ, R21.H1_H1 ;  /* 0x30000015ff157230 */ /* 0x000fe40000004100 */
[C---:B------:R-:W-:Y:S01]  /*7ee0*/  FMUL.FTZ R38, R15.reuse, R36 ;  /* 0x000000240f267220 */ /* 0x040fe20000410000 */
[----:B------:R-:W-:Y:S01]  /*7ef0*/  F2FP.F16.E4M3.UNPACK_B R32, R3.H1 ;  /* 0x00000003ff20723e */ /* 0x000fe200030006ff */
[-C--:B------:R-:W-:Y:S01]  /*7f00*/  FMUL.FTZ R15, R15, R24.reuse ;  /* 0x000000180f0f7220 */ /* 0x080fe20000410000 */
[----:B------:R-:W-:Y:S01]  /*7f10*/  FFMA.FTZ R43, R20, R39, R43 ;  /* 0x00000027142b7223 */ /* 0x000fe2000001002b */
[----:B------:R-:W-:Y:S01]  /*7f20*/  FFMA.FTZ R38, R21, R24, -R38 ;  /* 0x0000001815267223 */ /* 0x000fe20000010826 */
[----:B------:R-:W-:-:S02]  /*7f30*/  HADD2.F32 R24, -RZ, R37.H0_H0 ;  /* 0x20000025ff187230 */ /* 0x000fc40000004100 */
[----:B------:R-:W-:Y:S01]  /*7f40*/  FFMA.FTZ R36, R21, R36, R15 ;  /* 0x0000002415247223 */ /* 0x000fe2000001000f */
[----:B------:R-:W-:Y:S01]  /*7f50*/  HADD2.F32 R20, -RZ, R14.H0_H0 ;  /* 0x2000000eff147230 */ /* 0x000fe20000004100 */
[----:B------:R-:W-:Y:S01]  /*7f60*/  F2FP.F16.E4M3.UNPACK_B R3, R3 ;  /* 0x00000003ff03723e */ /* 0x000fe200020006ff */
[--C-:B------:R-:W-:Y:S01]  /*7f70*/  HADD2.F32 R21, -RZ, R32.reuse.H0_H0 ;  /* 0x20000020ff157230 */ /* 0x100fe20000004100 */
[----:B------:R-:W-:Y:S01]  /*7f80*/  F2FP.SATFINITE.E4M3.F32.PACK_AB_MERGE_C R34, R49, R34, RZ ;  /* 0x000000223122723e */ /* 0x000fe200048070ff */
[----:B------:R-:W-:Y:S02]  /*7f90*/  HADD2.F32 R35, -RZ, R32.H1_H1 ;  /* 0x30000020ff237230 */ /* 0x000fe40000004100 */
[C---:B------:R-:W-:Y:S01]  /*7fa0*/  FMUL.FTZ R32, R20.reuse, R24 ;  /* 0x0000001814207220 */ /* 0x040fe20000410000 */
[----:B------:R-:W-:Y:S02]  /*7fb0*/  HADD2.F32 R15, -RZ, R10.H0_H0 ;  /* 0x2000000aff0f7230 */ /* 0x000fe40000004100 */
[----:B------:R-:W-:Y:S01]  /*7fc0*/  FMUL.FTZ R20, R20, R21 ;  /* 0x0000001514147220 */ /* 0x000fe20000410000 */
[----:B------:R-:W-:Y:S01]  /*7fd0*/  HADD2.F32 R37, -RZ, R37.H1_H1 ;  /* 0x30000025ff257230 */ /* 0x000fe20000004100 */
[----:B------:R-:W-:Y:S01]  /*7fe0*/  F2FP.SATFINITE.E4M3.F32.PACK_AB_MERGE_C R44, R47, R44, RZ ;  /* 0x0000002c2f2c723e */ /* 0x000fe200048070ff */
[----:B------:R-:W-:-:S02]  /*7ff0*/  HADD2.F32 R14, -RZ, R14.H1_H1 ;  /* 0x3000000eff0e7230 */ /* 0x000fc40000004100 */
[C---:B------:R-:W-:Y:S01]  /*8000*/  FFMA.FTZ R39, R15.reuse, R21, -R32 ;  /* 0x000000150f277223 */ /* 0x040fe20000010820 */
[----:B------:R-:W-:Y:S01]  /*8010*/  FFMA.FTZ R40, R15, R24, R20 ;  /* 0x000000180f287223 */ /* 0x000fe20000010014 */
[----:B------:R-:W-:Y:S01]  /*8020*/  HADD2.F32 R10, -RZ, R10.H1_H1 ;  /* 0x3000000aff0a7230 */ /* 0x000fe20000004100 */
[----:B------:R-:W-:Y:S01]  /*8030*/  F2FP.F16.E4M3.UNPACK_B R15, R5 ;  /* 0x00000005ff0f723e */ /* 0x000fe200020006ff */
[C---:B------:R-:W-:Y:S01]  /*8040*/  FMUL.FTZ R21, R14.reuse, R37 ;  /* 0x000000250e157220 */ /* 0x040fe20000410000 */
[----:B------:R-:W-:Y:S01]  /*8050*/  FMUL.FTZ R14, R14, R35 ;  /* 0x000000230e0e7220 */ /* 0x000fe20000410000 */
[----:B------:R-:W-:Y:S01]  /*8060*/  HADD2.F32 R5, -RZ, R7.H0_H0 ;  /* 0x20000007ff057230 */ /* 0x000fe20000004100 */
[----:B------:R-:W-:Y:S01]  /*8070*/  F2FP.SATFINITE.E4M3.F32.PACK_AB_MERGE_C R8, R36, R43, R44 ;  /* 0x0000002b2408723e */ /* 0x000fe2000480702c */
[C---:B------:R-:W-:Y:S01]  /*8080*/  FFMA.FTZ R42, R10.reuse, R35, -R21 ;  /* 0x000000230a2a7223 */ /* 0x040fe20000010815 */
[----:B------:R-:W-:Y:S01]  /*8090*/  FFMA.FTZ R37, R10, R37, R14 ;  /* 0x000000250a257223 */ /* 0x000fe2000001000e */
[----:B------:R-:W-:-:S02]  /*80a0*/  HADD2.F32 R20, -RZ, R15.H0_H0 ;  /* 0x2000000fff147230 */ /* 0x000fc40000004100 */
[--C-:B------:R-:W-:Y:S01]  /*80b0*/  HADD2.F32 R10, -RZ, R3.reuse.H0_H0 ;  /* 0x20000003ff0a7230 */ /* 0x100fe20000004100 */
        /* <DEDUP_REMOVED lines=8> */
[----:B------:R-:W-:Y:S02]  /*8140*/  HADD2.F32 R4, -RZ, R4.H1_H1 ;  /* 0x30000004ff047230 */ /* 0x000fe40000004100 */
[CC--:B------:R-:W-:Y:S01]  /*8150*/  FMUL.FTZ R21, R7.reuse, R15.reuse ;  /* 0x0000000f07157220 */ /* 0x0c0fe20000410000 */
        /* <DEDUP_REMOVED lines=16> */
.L_x_1884:
[----:B------:R-:W-:Y:S05]  /*8260*/  BSYNC B0 ;  /* 0x0000000000007941 */ /* 0x000fea0003800000 */
.L_x_1874:
        /* <DEDUP_REMOVED lines=8> */
.L_x_1871:
[----:B-12---:R-:W2:Y:S02]  /*82f0*/  LDL R0, [R1+0x10] ;  /* 0x0000100001007983 */ /* 0x006ea40000100800 */
[----:B--2---:R-:W-:-:S13]  /*8300*/  ISETP.NE.AND P1, PT, R0, 0x3, PT ;  /* 0x000000030000780c */ /* 0x004fda0003f25270 */
[----:B------:R-:W-:Y:S05]  /*8310*/  @!P1 BRA `(.L_x_1893) ;  /* 0x0000000000049947 */ /* 0x000fea0003800000 */
[----:B------:R-:W-:Y:S01]  /*8320*/  BPT.TRAP 0x1 ;  /* 0x000000040000795c */ /* 0x000fe20000300000 */
.L_x_1893:
[----:B------:R-:W-:Y:S01]  /*8330*/  IMAD R12, R22, 0x8, R16 ;  /* 0x00000008160c7824 */ /* 0x000fe200078e0210 */
[----:B0-----:R-:W-:-:S04]  /*8340*/  SHF.L.U32 R3, R157, 0x1f, RZ ;  /* 0x0000001f9d037819 */ /* 0x001fc800000006ff */
[----:B------:R0:W1:Y:S01]  /*8350*/  SYNCS.PHASECHK.TRANS64.TRYWAIT P0, [R12+URZ+0x13230], R3 ;  /* 0x013230030c0075a7 */ /* 0x000062000800017f */
[----:B------:R-:W-:Y:S05]  /*8360*/  @!P1 BRA `(.L_x_1894) ;  /* 0x0000000000049947 */ /* 0x000fea0003800000 */
[----:B------:R-:W-:Y:S01]  /*8370*/  BPT.TRAP 0x1 ;  /* 0x000000040000795c */ /* 0x000fe20000300000 */
.L_x_1894:
[----:B------:R-:W-:Y:S01]  /*8380*/  VIADD R0, R16, 0xe000 ;  /* 0x0000e00010007836 */ /* 0x000fe20000000000 */
[----:B-----5:R-:W-:Y:S01]  /*8390*/  LOP3.LUT R4, R29, 0x10000, RZ, 0xfc, !PT ;  /* 0x000100001d047812 */ /* 0x020fe200078efcff */
        /* <DEDUP_REMOVED lines=8> */
.L_x_1895:
[----:B--2---:R-:W2:Y:S01]  /*8420*/  LDL R0, [R1+0xc] ;  /* 0x00000c0001007983 */ /* 0x004ea20000100800 */
[----:B------:R-:W-:Y:S01]  /*8430*/  IMAD.MOV.U32 R9, RZ, RZ, -0x7fffffe0 ;  /* 0x80000020ff097424 */ /* 0x000fe200078e00ff */
[----:B------:R-:W-:Y:S05]  /*8440*/  WARPSYNC.ALL ;  /* 0x0000000000007948 */ /* 0x000fea0003800000 */
[C---:B------:R-:W-:Y:S01]  /*8450*/  R2UR UR4, R4.reuse ;  /* 0x00000000040472ca */ /* 0x040fe200000e0000 */
[----:B------:R-:W3:Y:S01]  /*8460*/  LDL R110, [R1+0x24] ;  /* 0x00002400016e7983 */ /* 0x000ee20000100800 */
[----:B------:R-:W-:Y:S02]  /*8470*/  R2UR UR5, R5 ;  /* 0x00000000050572ca */ /* 0x000fe400000e0000 */
[----:B------:R-:W-:Y:S01]  /*8480*/  R2UR UR7, R9 ;  /* 0x00000000090772ca */ /* 0x000fe200000e0000 */
[----:B------:R-:W-:Y:S01]  /*8490*/  WARPGROUP.ARRIVE ;  /* 0x00000000000079c5 */ /* 0x000fe20000000000 */
[----:B------:R-:W-:Y:S01]  /*84a0*/  IMAD.MOV.U32 R7, RZ, RZ, -0x7fffffe0 ;  /* 0x80000020ff077424 */ /* 0x000fe200078e00ff */
[----:B------:R-:W0:Y:S01]  /*84b0*/  LDL R112, [R1+0x20] ;  /* 0x0000200001707983 */ /* 0x000e220000100800 */
[----:B------:R-:W-:Y:S01]  /*84c0*/  IMAD.MOV.U32 R11, RZ, RZ, -0x7fffffe0 ;  /* 0x80000020ff0b7424 */ /* 0x000fe200078e00ff */
[----:B------:R-:W-:-:S02]  /*84d0*/  R2UR UR8, R4 ;  /* 0x00000000040872ca */ /* 0x000fc400000e0000 */
[----:B------:R-:W-:Y:S01]  /*84e0*/  R2UR UR9, R5 ;  /* 0x00000000050972ca */ /* 0x000fe200000e0000 */
[----:B------:R-:W4:Y:S01]  /*84f0*/  LDL R13, [R1+0x40] ;  /* 0x00004000010d7983 */ /* 0x000f220000100800 */
[----:B------:R-:W-:-:S03]  /*8500*/  R2UR UR11, R11 ;  /* 0x000000000b0b72ca */ /* 0x000fc600000e0000 */
[----:B------:R-:W4:Y:S04]  /*8510*/  LDL R108, [R1+0x4] ;  /* 0x00000400016c7983 */ /* 0x000f280000100800 */
[----:B------:R-:W5:Y:S01]  /*8520*/  LDL R105, [R1+0x3c] ;  /* 0x00003c0001697983 */ /* 0x000f620000100800 */
[----:B------:R-:W-:Y:S02]  /*8530*/  IMAD.MOV.U32 R15, RZ, RZ, -0x7fffffe0 ;  /* 0x80000020ff0f7424 */ /* 0x000fe400078e00ff */
[----:B--2---:R-:W-:-:S05]  /*8540*/  IMAD R8, R22, 0x280, R0 ;  /* 0x0000028016087824 */ /* 0x004fca00078e0200 */
[----:B------:R-:W-:-:S13]  /*8550*/  R2UR UR6, R8 ;  /* 0x00000000080672ca */ /* 0x000fda00000e0000 */
[----:B------:R-:W-:Y:S01]  /*8560*/  QGMMA.64x32x32.F32.E4M3.E4M3 R88, gdesc[UR4], RZ, !UPT, gsb0 ;  /* 0x00600000045879f3 */ /* 0x000fe2000c0008ff */
[----:B------:R-:W-:Y:S01]  /*8570*/  VIADD R6, R8, 0x80 ;  /* 0x0000008008067836 */ /* 0x000fe20000000000 */
[----:B------:R-:W-:Y:S02]  /*8580*/  R2UR UR4, R4 ;  /* 0x00000000040472ca */ /* 0x000fe400000e0000 */
[----:B------:R-:W-:Y:S02]  /*8590*/  R2UR UR5, R5 ;  /* 0x00000000050572ca */ /* 0x000fe400000e0000 */
[----:B------:R-:W-:Y:S02]  /*85a0*/  R2UR UR6, R6 ;  /* 0x00000000060672ca */ /* 0x000fe400000e0000 */
[----:B------:R-:W-:Y:S01]  /*85b0*/  R2UR UR7, R7 ;  /* 0x00000000070772ca */ /* 0x000fe200000e0000 */
[----:B------:R-:W-:Y:S02]  /*85c0*/  WARPGROUP.DEPBAR.LE gsb0, 0x0 ;  /* 0x00008000000079c5 */ /* 0x000fe40000010000 */
[----:B------:R-:W-:-:S10]  /*85d0*/  WARPGROUP.ARRIVE ;  /* 0x00000000000079c5 */ /* 0x000fd40000000000 */
[----:B------:R-:W-:Y:S01]  /*85e0*/  QGMMA.64x32x32.F32.E4M3.E4M3 R72, gdesc[UR4], RZ, !UPT, gsb0 ;  /* 0x00600000044879f3 */ /* 0x000fe2000c0008ff */
[----:B------:R-:W-:Y:S02]  /*85f0*/  VIADD R6, R8, 0x100 ;  /* 0x0000010008067836 */ /* 0x000fe40000000000 */
[----:B------:R-:W-:Y:S01]  /*8600*/  IMAD.MOV.U32 R7, RZ, RZ, -0x7fffffe0 ;  /* 0x80000020ff077424 */ /* 0x000fe200078e00ff */
[----:B------:R-:W-:Y:S02]  /*8610*/  R2UR UR4, R4 ;  /* 0x00000000040472ca */ /* 0x000fe400000e0000 */
[----:B------:R-:W-:Y:S02]  /*8620*/  R2UR UR6, R6 ;  /* 0x00000000060672ca */ /* 0x000fe400000e0000 */
[----:B------:R-:W-:Y:S02]  /*8630*/  R2UR UR7, R7 ;  /* 0x00000000070772ca */ /* 0x000fe400000e0000 */
[----:B------:R-:W-:Y:S01]  /*8640*/  R2UR UR5, R5 ;  /* 0x00000000050572ca */ /* 0x000fe200000e0000 */
[----:B------:R-:W-:-:S02]  /*8650*/  WARPGROUP.DEPBAR.LE gsb0, 0x0 ;  /* 0x00008000000079c5 */ /* 0x000fc40000010000 */
[----:B------:R-:W-:-:S10]  /*8660*/  WARPGROUP.ARRIVE ;  /* 0x00000000000079c5 */ /* 0x000fd40000000000 */
[----:B------:R-:W-:Y:S01]  /*8670*/  QGMMA.64x32x32.F32.E4M3.E4M3 R56, gdesc[UR4], RZ, !UPT, gsb0 ;  /* 0x00600000043879f3 */ /* 0x000fe2000c0008ff */
[----:B------:R-:W-:-:S05]  /*8680*/  VIADD R10, R8, 0x180 ;  /* 0x00000180080a7836 */ /* 0x000fca0000000000 */
[----:B------:R-:W-:Y:S01]  /*8690*/  R2UR UR10, R10 ;  /* 0x000000000a0a72ca */ /* 0x000fe200000e0000 */
[----:B------:R-:W-:Y:S02]  /*86a0*/  WARPGROUP.DEPBAR.LE gsb0, 0x0 ;  /* 0x00008000000079c5 */ /* 0x000fe40000010000 */
[----:B------:R-:W-:-:S10]  /*86b0*/  WARPGROUP.ARRIVE ;  /* 0x00000000000079c5 */ /* 0x000fd40000000000 */
        /* <DEDUP_REMOVED lines=10> */
[----:B------:R-:W-:Y:S02]  /*8760*/  VIADD R6, R4, 0x2 ;  /* 0x0000000204067836 */ /* 0x000fe40000000000 */
[----:B------:R-:W-:Y:S02]  /*8770*/  IMAD.MOV.U32 R21, RZ, RZ, -0x7fffffe0 ;  /* 0x80000020ff157424 */ /* 0x000fe400078e00ff */
[----:B------:R-:W-:Y:S01]  /*8780*/  IMAD.MOV.U32 R7, RZ, RZ, -0x7fffffe0 ;  /* 0x80000020ff077424 */ /* 0x000fe200078e00ff */
[----:B------:R-:W-:Y:S02]  /*8790*/  R2UR UR18, R20 ;  /* 0x00000000141272ca */ /* 0x000fe400000e0000 */
[----:B------:R-:W-:-:S02]  /*87a0*/  R2UR UR19, R21 ;  /* 0x00000000151372ca */ /* 0x000fc400000e0000 */
[----:B------:R-:W-:Y:S02]  /*87b0*/  R2UR UR16, R6 ;  /* 0x00000000061072ca */ /* 0x000fe400000e0000 */
[----:B------:R-:W-:Y:S01]  /*87c0*/  R2UR UR17, R7 ;  /* 0x00000000071172ca */ /* 0x000fe200000e0000 */
[----:B------:R-:W-:Y:S02]  /*87d0*/  WARPGROUP.DEPBAR.LE gsb0, 0x0 ;  /* 0x00008000000079c5 */ /* 0x000fe40000010000 */
[----:B------:R-:W-:-:S10]  /*87e0*/  WARPGROUP.ARRIVE ;  /* 0x00000000000079c5 */ /* 0x000fd40000000000 */
[----:B------:R-:W-:Y:S01]  /*87f0*/  QGMMA.64x32x32.F32.E4M3.E4M3 R88, gdesc[UR16], R88, gsb0 ;  /* 0x00600000105879f3 */ /* 0x000fe20008000858 */
        /* <DEDUP_REMOVED lines=18> */
[----:B---3--:R-:W-:Y:S02]  /*8920*/  IMAD R0, R104, -0xa0, R110 ;  /* 0xffffff6068007824 */ /* 0x008fe400078e026e */
[----:B------:R-:W-:Y:S02]  /*8930*/  VIADD R10, R8, 0x182 ;  /* 0x00000182080a7836 */ /* 0x000fe40000000000 */
[----:B------:R-:W-:Y:S01]  /*8940*/  IMAD.MOV.U32 R11, RZ, RZ, -0x7fffffe0 ;  /* 0x80000020ff0b7424 */ /* 0x000fe200078e00ff */
[----:B01----:R-:W-:Y:S01]  /*8950*/  IADD3 R3, -R112, 0xa1, R0 ;  /* 0x000000a170037810 */ /* 0x003fe20007ffe100 */
[----:B----4-:R-:W-:Y:S01]  /*8960*/  IMAD R14, R108, 0xc0, R13 ;  /* 0x000000c06c0e7824 */ /* 0x010fe200078e020d */
[----:B------:R-:W-:Y:S01]  /*8970*/  R2UR UR6, R10 ;  /* 0x000000000a0672ca */ /* 0x000fe200000e0000 */
[----:B------:R-:W-:Y:S01]  /*8980*/  VIADD R13, R0, 0xa0 ;  /* 0x000000a0000d7836 */ /* 0x000fe20000000000 */
[----:B------:R-:W-:Y:S01]  /*8990*/  R2UR UR7, R11 ;  /* 0x000000000b0772ca */ /* 0x000fe200000e0000 */
[----:B-----5:R-:W-:Y:S01]  /*89a0*/  IMAD R3, R105, -0x2, R3 ;  /* 0xfffffffe69037824 */ /* 0x020fe200078e0203 */
[----:B------:R-:W-:-:S02]  /*89b0*/  R2UR UR4, R6 ;  /* 0x00000000060472ca */ /* 0x000fc400000e0000 */
[----:B------:R-:W-:Y:S01]  /*89c0*/  R2UR UR5, R7 ;  /* 0x00000000070572ca */ /* 0x000fe200000e0000 */
[----:B------:R-:W-:Y:S01]  /*89d0*/  IMAD R13, R105, -0x2, R13 ;  /* 0xfffffffe690d7824 */ /* 0x000fe200078e020d */
[----:B------:R-:W-:-:S04]  /*89e0*/  IADD3 R0, R3, 0x8, R14 ;  /* 0x0000000803007810 */ /* 0x000fc80007ffe00e */
        /* <DEDUP_REMOVED lines=9> */
[----:B------:R-:W-:Y:S02]  /*8a80*/  ISETP.GT.AND P2, PT, R0, 0x10, PT ;  /* 0x000000100000780c */ /* 0x000fe40003f44270 */
[----:B------:R-:W-:Y:S01]  /*8a90*/  FSEL R95, R95, -INF , P0 ;  /* 0xff8000005f5f7808 */ /* 0x000fe20000000000 */
[----:B------:R-:W-:Y:S02]  /*8aa0*/  WARPGROUP.DEPBAR.LE gsb0, 0x0 ;  /* 0x00008000000079c5 */ /* 0x000fe40000010000 */
[----:B------:R-:W-:-:S06]  /*8ab0*/  WARPGROUP.ARRIVE ;  /* 0x00000000000079c5 */ /* 0x000fcc0000000000 */
[----:B------:R-:W-:Y:S01]  /*8ac0*/  QGMMA.64x32x32.F32.E4M3.E4M3 R40, gdesc[UR4], R40, gsb0 ;  /* 0x00600000042879f3 */ /* 0x000fe20008000828 */
        /* <DEDUP_REMOVED lines=27> */
[----:B------:R-:W-:Y:S01]  /*8c80*/  FMNMX.FTZ R20, R79, R20, !PT ;  /* 0x000000144f147209 */ /* 0x000fe20007810000 */
[----:B------:R-:W-:Y:S02]  /*8c90*/  VIADD R8, R8, 0x202 ;  /* 0x0000020208087836 */ /* 0x000fe40000000000 */
[----:B------:R-:W-:Y:S01]  /*8ca0*/  IMAD.MOV.U32 R9, RZ, RZ, -0x7fffffe0 ;  /* 0x80000020ff097424 */ /* 0x000fe200078e00ff */
[----:B------:R-:W-:-:S02]  /*8cb0*/  ISETP.GT.AND P2, PT, R0, 0x38, PT ;  /* 0x000000380000780c */ /* 0x000fc40003f44270 */
[----:B------:R-:W-:Y:S02]  /*8cc0*/  FSEL R83, R83, -INF , P0 ;  /* 0xff80000053537808 */ /* 0x000fe40000000000 */
[----:B------:R-:W-:Y:S02]  /*8cd0*/  FMNMX.FTZ R20, R111, R20, !PT ;  /* 0x000000146f147209 */ /* 0x000fe40007810000 */
[----:B------:R-:W-:Y:S02]  /*8ce0*/  R2UR UR6, R8 ;  /* 0x00000000080672ca */ /* 0x000fe400000e0000 */
[----:B------:R-:W-:Y:S02]  /*8cf0*/  R2UR UR7, R9 ;  /* 0x00000000090772ca */ /* 0x000fe400000e0000 */
[----:B------:R-:W-:Y:S02]  /*8d00*/  R2UR UR4, R6 ;  /* 0x00000000060472ca */ /* 0x000fe400000e0000 */
[----:B------:R-:W-:-:S02]  /*8d10*/  R2UR UR5, R7 ;  /* 0x00000000070572ca */ /* 0x000fc400000e0000 */
[----:B------:R-:W-:Y:S02]  /*8d20*/  ISETP.GT.AND P0, PT, R0, 0x39, PT ;  /* 0x000000390000780c */ /* 0x000fe40003f04270 */
[----:B------:R-:W-:Y:S02]  /*8d30*/  FSEL R9, R86, -INF , P2 ;  /* 0xff80000056097808 */ /* 0x000fe40001000000 */
[----:B------:R-:W-:Y:S01]  /*8d40*/  FMNMX.FTZ R20, R83, R20, !PT ;  /* 0x0000001453147209 */ /* 0x000fe20007810000 */
[----:B------:R-:W-:Y:S02]  /*8d50*/  WARPGROUP.DEPBAR.LE gsb0, 0x0 ;  /* 0x00008000000079c5 */ /* 0x000fe40000010000 */
[C---:B------:R-:W-:Y:S02]  /*8d60*/  ISETP.GT.AND P2, PT, R0.reuse, 0x40, PT ;  /* 0x000000400000780c */ /* 0x040fe40003f44270 */
[----:B------:R-:W-:Y:S02]  /*8d70*/  FSEL R87, R87, -INF , P0 ;  /* 0xff80000057577808 */ /* 0x000fe40000000000 */
[----:B------:R-:W-:Y:S01]  /*8d80*/  FMNMX.FTZ R20, R9, R20, !PT ;  /* 0x0000001409147209 */ /* 0x000fe20007810000 */
[----:B------:R-:W-:Y:S01]  /*8d90*/  WARPGROUP.ARRIVE ;  /* 0x00000000000079c5 */ /* 0x000fe20000000000 */
[----:B------:R-:W-:-:S02]  /*8da0*/  ISETP.GT.AND P0, PT, R0, 0x41, PT ;  /* 0x000000410000780c */ /* 0x000fc40003f04270 */
[----:B------:R-:W-:Y:S02]  /*8db0*/  FSEL R113, R58, -INF , P2 ;  /* 0xff8000003a717808 */ /* 0x000fe40001000000 */
[----:B------:R-:W-:Y:S01]  /*8dc0*/  FMNMX.FTZ R20, R87, R20, !PT ;  /* 0x0000001457147209 */ /* 0x000fe20007810000 */
[----:B------:R-:W-:Y:S01]  /*8dd0*/  QGMMA.64x32x32.F32.E4M3.E4M3 R24, gdesc[UR4], R24, gsb0 ;  /* 0x00600000041879f3 */ /* 0x000fe20008000818 */
        /* <DEDUP_REMOVED lines=44> */
[----:B------:R-:W-:Y:S01]  /*90a0*/  FMNMX.FTZ R20, R127, R20, !PT ;  /* 0x000000147f147209 */ /* 0x000fe20007810000 */
[----:B------:R-:W-:Y:S02]  /*90b0*/  WARPGROUP.DEPBAR.LE gsb0, 0x0 ;  /* 0x00008000000079c5 */ /* 0x000fe40000010000 */
        /* <DEDUP_REMOVED lines=21> */
[----:B------:R-:W-:Y:S02]  /*9210*/  FSEL R39, R39, -INF , P0 ;  /* 0xff80000027277808 */ /* 0x000fe40000000000 */
[----:B------:R-:W-:-:S04]  /*9220*/  FMNMX.FTZ R20, R135, R20, !PT ;  /* 0x0000001487147209 */ /* 0x000fc80007810000 */
[----:B------:R-:W-:-:S05]  /*9230*/  FMNMX.FTZ R20, R39, R20, !PT ;  /* 0x0000001427147209 */ /* 0x000fca0007810000 */
[----:B------:R-:W0:Y:S02]  /*9240*/  SHFL.BFLY PT, R137, R20, 0x2, 0x1f ;  /* 0x0c401f0014897f89 */ /* 0x000e2400000e0000 */
[----:B0-----:R-:W-:-:S05]  /*9250*/  FMNMX.FTZ R26, R20, R137, !PT ;  /* 0x00000089141a7209 */ /* 0x001fca0007810000 */
[----:B------:R-:W0:Y:S01]  /*9260*/  SHFL.BFLY PT, R137, R26, 0x1, 0x1f ;  /* 0x0c201f001a897f89 */ /* 0x000e2200000e0000 */
[----:B------:R-:W-:-:S04]  /*9270*/  VIADDMNMX R3, R14, R3, R13, PT ;  /* 0x000000030e037246 */ /* 0x000fc8000380010d */
[C---:B------:R-:W-:Y:S02]  /*9280*/  ISETP.GT.AND P2, PT, R3.reuse, 0x1, PT ;  /* 0x000000010300780c */ /* 0x040fe40003f44270 */
[----:B------:R-:W-:Y:S02]  /*9290*/  ISETP.GT.AND P3, PT, R3, 0x8, PT ;  /* 0x000000080300780c */ /* 0x000fe40003f64270 */
[----:B0-----:R-:W-:-:S04]  /*92a0*/  FMNMX.FTZ R0, R26, R137, !PT ;  /* 0x000000891a007209 */ /* 0x001fc80007810000 */
[----:B------:R-:W-:Y:S01]  /*92b0*/  FSETP.NEU.FTZ.AND P0, PT, R0, -INF , PT ;  /* 0xff8000000000780b */ /* 0x000fe20003f1d000 */
[----:B------:R-:W-:-:S05]  /*92c0*/  FFMA.FTZ R137, R2, R0, -8 ;  /* 0xc100000002897423 */ /* 0x000fca0000010000 */
[----:B------:R-:W-:Y:S02]  /*92d0*/  FSEL R137, R137, RZ, P0 ;  /* 0x000000ff89897208 */ /* 0x000fe40000000000 */
[----:B------:R-:W-:Y:S02]  /*92e0*/  ISETP.GT.AND P0, PT, R3, RZ, PT ;  /* 0x000000ff0300720c */ /* 0x000fe40003f04270 */
[----:B------:R-:W-:Y:S01]  /*92f0*/  FSEL R89, R89, -INF , P2 ;  /* 0xff80000059597808 */ /* 0x000fe20001000000 */
[----:B------:R-:W-:-:S01]  /*9300*/  FFMA.FTZ R14, R2, R11, -R137 ;  /* 0x0000000b020e7223 */ /* 0x000fc20000010889 */
[----:B------:R-:W-:Y:S01]  /*9310*/  FSEL R11, R88, -INF , P0 ;  /* 0xff800000580b7808 */ /* 0x000fe20000000000 */
[----:B------:R-:W-:-:S01]  /*9320*/  FFMA.FTZ R8, R2, R15, -R137 ;  /* 0x0000000f02087223 */ /* 0x000fc20000010889 */
[----:B------:R-:W-:Y:S01]  /*9330*/  FFMA.FTZ R15, R2, R91, -R137 ;  /* 0x0000005b020f7223 */ /* 0x000fe20000010889 */
[----:B------:R-:W-:Y:S02]  /*9340*/  ISETP.GT.AND P0, PT, R3, 0x9, PT ;  /* 0x000000090300780c */ /* 0x000fe40003f04270 */
[----:B------:R-:W-:-:S02]  /*9350*/  FSEL R91, R92, -INF , P3 ;  /* 0xff8000005c5b7808 */ /* 0x000fc40001800000 */
[----:B------:R-:W-:Y:S01]  /*9360*/  FMNMX.FTZ R26, R11, R89, !PT ;  /* 0x000000590b1a7209 */ /* 0x000fe20007810000 */
[C-C-:B------:R-:W-:Y:S01]  /*9370*/  FFMA.FTZ R99, R2.reuse, R99, -R137.reuse ;  /* 0x0000006302637223 */ /* 0x140fe20000010889 */
[----:B------:R-:W-:Y:S02]  /*9380*/  ISETP.GT.AND P2, PT, R3, 0x10, PT ;  /* 0x000000100300780c */ /* 0x000fe40003f44270 */
[----:B------:R-:W-:Y:S02]  /*9390*/  FSEL R93, R93, -INF , P0 ;  /* 0xff8000005d5d7808 */ /* 0x000fe40000000000 */
[----:B------:R-:W-:Y:S01]  /*93a0*/  FMNMX.FTZ R26, R91, R26, !PT ;  /* 0x0000001a5b1a7209 */ /* 0x000fe20007810000 */
[----:B------:R0:W-:Y:S01]  /*93b0*/  MUFU.EX2 R13, R99 ;  /* 0x00000063000d7308 */ /* 0x0001e20000000800 */
[----:B------:R-:W-:Y:S02]  /*93c0*/  ISETP.GT.AND P0, PT, R3, 0x11, PT ;  /* 0x000000110300780c */ /* 0x000fe40003f04270 */
[----:B------:R-:W-:Y:S01]  /*93d0*/  FMNMX.FTZ R30, R93, R26, !PT ;  /* 0x0000001a5d1e7209 */ /* 0x000fe20007810000 */
[----:B------:R-:W-:-:S01]  /*93e0*/  FFMA.FTZ R10, R2, R21, -R137 ;  /* 0x00000015020a7223 */ /* 0x000fc20000010889 */
[----:B------:R-:W-:-:S02]  /*93f0*/  FSEL R97, R97, -INF , P0 ;  /* 0xff80000061617808 */ /* 0x000fc40000000000 */
[----:B0-----:R-:W-:Y:S02]  /*9400*/  FSEL R99, R96, -INF , P2 ;  /* 0xff80000060637808 */ /* 0x001fe40001000000 */
[----:B------:R-:W-:Y:S02]  /*9410*/  ISETP.GT.AND P2, PT, R3, 0x18, PT ;  /* 0x000000180300780c */ /* 0x000fe40003f44270 */
[----:B------:R-:W-:Y:S01]  /*9420*/  FMNMX.FTZ R30, R99, R30, !PT ;  /* 0x0000001e631e7209 */ /* 0x000fe20007810000 */
[C-C-:B------:R-:W-:Y:S01]  /*9430*/  FFMA.FTZ R21, R2.reuse, R95, -R137.reuse ;  /* 0x0000005f02157223 */ /* 0x140fe20000010889 */
[----:B------:R-:W-:-:S01]  /*9440*/  FFMA.FTZ R95, R2, R103, -R137 ;  /* 0x00000067025f7223 */ /* 0x000fc20000010889 */
[----:B------:R-:W-:Y:S02]  /*9450*/  ISETP.GT.AND P0, PT, R3, 0x19, PT ;  /* 0x000000190300780c */ /* 0x000fe40003f04270 */
[----:B------:R-:W-:Y:S02]  /*9460*/  FSEL R103, R100, -INF , P2 ;  /* 0xff80000064677808 */ /* 0x000fe40001000000 */
[----:B------:R-:W-:-:S02]  /*9470*/  FMNMX.FTZ R30, R97, R30, !PT ;  /* 0x0000001e611e7209 */ /* 0x000fc40007810000 */
[----:B------:R-:W-:Y:S02]  /*9480*/  FSEL R101, R101, -INF , P0 ;  /* 0xff80000065657808 */ /* 0x000fe40000000000 */
[----:B------:R-:W-:Y:S02]  /*9490*/  ISETP.GT.AND P0, PT, R3, 0x20, PT ;  /* 0x000000200300780c */ /* 0x000fe40003f04270 */
[----:B------:R-:W-:Y:S01]  /*94a0*/  FMNMX.FTZ R30, R103, R30, !PT ;  /* 0x0000001e671e7209 */ /* 0x000fe20007810000 */
[--C-:B------:R-:W-:Y:S01]  /*94b0*/  FFMA.FTZ R20, R2, R105, -R137.reuse ;  /* 0x0000006902147223 */ /* 0x100fe20000010889 */
[----:B------:R-:W-:Y:S02]  /*94c0*/  ISETP.GT.AND P2, PT, R3, 0x21, PT ;  /* 0x000000210300780c */ /* 0x000fe40003f44270 */
[----:B------:R-:W-:Y:S02]  /*94d0*/  FSEL R105, R72, -INF , P0 ;  /* 0xff80000048697808 */ /* 0x000fe40000000000 */
[----:B------:R-:W-:Y:S01]  /*94e0*/  FMNMX.FTZ R34, R101, R30, !PT ;  /* 0x0000001e65227209 */ /* 0x000fe20007810000 */
[----:B------:R-:W-:Y:S01]  /*94f0*/  FFMA.FTZ R107, R2, R107, -R137 ;  /* 0x0000006b026b7223 */ /* 0x000fe20000010889 */
[----:B------:R-:W-:-:S02]  /*9500*/  ISETP.GT.AND P0, PT, R3, 0x28, PT ;  /* 0x000000280300780c */ /* 0x000fc40003f04270 */
[----:B------:R-:W-:Y:S02]  /*9510*/  FSEL R73, R73, -INF , P2 ;  /* 0xff80000049497808 */ /* 0x000fe40001000000 */
[----:B------:R-:W-:Y:S01]  /*9520*/  FMNMX.FTZ R34, R105, R34, !PT ;  /* 0x0000002269227209 */ /* 0x000fe20007810000 */
[----:B------:R0:W-:Y:S01]  /*9530*/  MUFU.EX2 R26, R107 ;  /* 0x0000006b001a7308 */ /* 0x0001e20000000800 */
[----:B------:R-:W-:Y:S02]  /*9540*/  ISETP.GT.AND P2, PT, R3, 0x29, PT ;  /* 0x000000290300780c */ /* 0x000fe40003f44270 */
[----:B------:R-:W-:Y:S01]  /*9550*/  FMNMX.FTZ R34, R73, R34, !PT ;  /* 0x0000002249227209 */ /* 0x000fe20007810000 */
[----:B------:R-:W-:-:S01]  /*9560*/  FFMA.FTZ R109, R2, R109, -R137 ;  /* 0x0000006d026d7223 */ /* 0x000fc20000010889 */
[----:B------:R-:W-:Y:S02]  /*9570*/  FSEL R77, R77, -INF , P2 ;  /* 0xff8000004d4d7808 */ /* 0x000fe40001000000 */
[----:B0-----:R-:W-:-:S02]  /*9580*/  FSEL R107, R76, -INF , P0 ;  /* 0xff8000004c6b7808 */ /* 0x001fc40000000000 */
[----:B------:R-:W-:Y:S02]  /*9590*/  ISETP.GT.AND P0, PT, R3, 0x30, PT ;  /* 0x000000300300780c */ /* 0x000fe40003f04270 */
[----:B------:R-:W-:Y:S01]  /*95a0*/  FMNMX.FTZ R34, R107, R34, !PT ;  /* 0x000000226b227209 */ /* 0x000fe20007810000 */
[----:B------:R0:W-:Y:S01]  /*95b0*/  MUFU.EX2 R30, R109 ;  /* 0x0000006d001e7308 */ /* 0x0001e20000000800 */
[----:B------:R-:W-:Y:S02]  /*95c0*/  ISETP.GT.AND P2, PT, R3, 0x31, PT ;  /* 0x000000310300780c */ /* 0x000fe40003f44270 */
[----:B------:R-:W-:Y:S02]  /*95d0*/  FMNMX.FTZ R38, R77, R34, !PT ;  /* 0x000000224d267209 */ /* 0x000fe40007810000 */
[----:B------:R-:W-:Y:S02]  /*95e0*/  FSEL R81, R81, -INF , P2 ;  /* 0xff80000051517808 */ /* 0x000fe40001000000 */
[----:B0-----:R-:W-:-:S02]  /*95f0*/  FSEL R109, R80, -INF , P0 ;  /* 0xff800000506d7808 */ /* 0x001fc40000000000 */
[----:B------:R-:W-:Y:S02]  /*9600*/  ISETP.GT.AND P0, PT, R3, 0x38, PT ;  /* 0x000000380300780c */ /* 0x000fe40003f04270 */
[----:B------:R-:W-:Y:S01]  /*9610*/  FMNMX.FTZ R38, R109, R38, !PT ;  /* 0x000000266d267209 */ /* 0x000fe20007810000 */
[----:B------:R-:W-:-:S01]  /*9620*/  FFMA.FTZ R42, R2, R111, -R137 ;  /* 0x0000006f022a7223 */ /* 0x000fc20000010889 */
[----:B------:R-:W-:Y:S02]  /*9630*/  ISETP.GT.AND P2, PT, R3, 0x39, PT ;  /* 0x000000390300780c */ /* 0x000fe40003f44270 */
[----:B------:R-:W-:Y:S02]  /*9640*/  FSEL R111, R84, -INF , P0 ;  /* 0xff800000546f7808 */ /* 0x000fe40000000000 */
[----:B------:R-:W-:Y:S02]  /*9650*/  FMNMX.FTZ R38, R81, R38, !PT ;  /* 0x0000002651267209 */ /* 0x000fe40007810000 */
[----:B------:R-:W-:-:S02]  /*9660*/  FSEL R85, R85, -INF , P2 ;  /* 0xff80000055557808 */ /* 0x000fc40001000000 */
[----:B------:R-:W-:Y:S02]  /*9670*/  ISETP.GT.AND P0, PT, R3, 0x40, PT ;  /* 0x000000400300780c */ /* 0x000fe40003f04270 */
[----:B------:R-:W-:Y:S02]  /*9680*/  FMNMX.FTZ R38, R111, R38, !PT ;  /* 0x000000266f267209 */ /* 0x000fe40007810000 */
[----:B------:R-:W-:Y:S02]  /*9690*/  ISETP.GT.AND P2, PT, R3, 0x41, PT ;  /* 0x000000410300780c */ /* 0x000fe40003f44270 */
[----:B------:R-:W-:Y:S02]  /*96a0*/  FSEL R139, R56, -INF , P0 ;  /* 0xff800000388b7808 */ /* 0x000fe40000000000 */
[----:B------:R-:W-:Y:S02]  /*96b0*/  FMNMX.FTZ R38, R85, R38, !PT ;  /* 0x0000002655267209 */ /* 0x000fe40007810000 */
[----:B------:R-:W-:-:S02]  /*96c0*/  ISETP.GT.AND P0, PT, R3, 0x48, PT ;  /* 0x000000480300780c */ /* 0x000fc40003f04270 */
[----:B------:R-:W-:Y:S02]  /*96d0*/  FSEL R57, R57, -INF , P2 ;  /* 0xff80000039397808 */ /* 0x000fe40001000000 */
[----:B------:R-:W-:Y:S01]  /*96e0*/  FMNMX.FTZ R38, R139, R38, !PT ;  /* 0x000000268b267209 */ /* 0x000fe20007810000 */
[----:B------:R0:W-:Y:S01]  /*96f0*/  MUFU.EX2 R34, R42 ;  /* 0x0000002a00227308 */ /* 0x0001e20000000800 */
[C---:B------:R-:W-:Y:S02]  /*9700*/  ISETP.GT.AND P2, PT, R3.reuse, 0x49, PT ;  /* 0x000000490300780c */ /* 0x040fe40003f44270 */
[----:B------:R-:W-:Y:S02]  /*9710*/  FSEL R141, R60, -INF , P0 ;  /* 0xff8000003c8d7808 */ /* 0x000fe40000000000 */
[----:B------:R-:W-:Y:S02]  /*9720*/  ISETP.GT.AND P0, PT, R3, 0x50, PT ;  /* 0x000000500300780c */ /* 0x000fe40003f04270 */
[----:B0-----:R-:W-:-:S02]  /*9730*/  FMNMX.FTZ R42, R57, R38, !PT ;  /* 0x00000026392a7209 */ /* 0x001fc40007810000 */
[----:B------:R-:W-:Y:S02]  /*9740*/  FSEL R61, R61, -INF , P2 ;  /* 0xff8000003d3d7808 */ /* 0x000fe40001000000 */
[----:B------:R-:W-:Y:S01]  /*9750*/  FMNMX.FTZ R42, R141, R42, !PT ;  /* 0x0000002a8d2a7209 */ /* 0x000fe20007810000 */
[----:B------:R-:W-:-:S01]  /*9760*/  FFMA.FTZ R50, R2, R87, -R137 ;  /* 0x0000005702327223 */ /* 0x000fc20000010889 */
[----:B------:R-:W-:Y:S02]  /*9770*/  ISETP.GT.AND P2, PT, R3, 0x51, PT ;  /* 0x000000510300780c */ /* 0x000fe40003f44270 */
[----:B------:R-:W-:Y:S02]  /*9780*/  FSEL R87, R64, -INF , P0 ;  /* 0xff80000040577808 */ /* 0x000fe40000000000 */
[----:B------:R-:W-:Y:S02]  /*9790*/  FMNMX.FTZ R46, R61, R42, !PT ;  /* 0x0000002a3d2e7209 */ /* 0x000fe40007810000 */
[----:B------:R-:W-:-:S02]  /*97a0*/  ISETP.GT.AND P0, PT, R3, 0x58, PT ;  /* 0x000000580300780c */ /* 0x000fc40003f04270 */
[----:B------:R-:W-:Y:S02]  /*97b0*/  FSEL R65, R65, -INF , P2 ;  /* 0xff80000041417808 */ /* 0x000fe40001000000 */
[----:B------:R-:W-:Y:S01]  /*97c0*/  FMNMX.FTZ R46, R87, R46, !PT ;  /* 0x0000002e572e7209 */ /* 0x000fe20007810000 */
[----:B------:R-:W-:Y:S01]  /*97d0*/  FFMA.FTZ R54, R2, R113, -R137 ;  /* 0x0000007102367223 */ /* 0x000fe20000010889 */
        /* <DEDUP_REMOVED lines=56> */
[----:B------:R-:W-:-:S04]  /*9b60*/  FMNMX.FTZ R46, R121, R46, !PT ;  /* 0x0000002e792e7209 */ /* 0x000fc80007810000 */
[----:B------:R-:W-:-:S05]  /*9b70*/  FMNMX.FTZ R3, R37, R46, !PT ;  /* 0x0000002e25037209 */ /* 0x000fca0007810000 */
[----:B------:R-:W0:Y:S01]  /*9b80*/  SHFL.BFLY PT, R48, R3, 0x2, 0x1f ;  /* 0x0c401f0003307f89 */ /* 0x000e2200000e0000 */
[----:B------:R0:W-:Y:S02]  /*9b90*/  MUFU.EX2 R42, R54 ;  /* 0x00000036002a7308 */ /* 0x0001e40000000800 */
[----:B0-----:R-:W-:-:S05]  /*9ba0*/  FMNMX.FTZ R54, R3, R48, !PT ;  /* 0x0000003003367209 */ /* 0x001fca0007810000 */
[----:B------:R-:W0:Y:S01]  /*9bb0*/  SHFL.BFLY PT, R3, R54, 0x1, 0x1f ;  /* 0x0c201f0036037f89 */ /* 0x000e2200000e0000 */
[----:B------:R-:W1:Y:S01]  /*9bc0*/  S2R R106, SR_TID.X ;  /* 0x00000000006a7919 */ /* 0x000e620000002100 */
[----:B------:R-:W-:Y:S01]  /*9bd0*/  MUFU.EX2 R8, R8 ;  /* 0x0000000800087308 */ /* 0x000fe20000000800 */
[----:B0-----:R-:W-:-:S04]  /*9be0*/  FMNMX.FTZ R3, R54, R3, !PT ;  /* 0x0000000336037209 */ /* 0x001fc80007810000 */
[----:B------:R-:W-:Y:S01]  /*9bf0*/  FSETP.NEU.FTZ.AND P0, PT, R3, -INF , PT ;  /* 0xff8000000300780b */ /* 0x000fe20003f1d000 */
[----:B------:R-:W-:-:S05]  /*9c00*/  FFMA.FTZ R56, R2, R3, -8 ;  /* 0xc100000002387423 */ /* 0x000fca0000010003 */
[----:B------:R-:W-:Y:S01]  /*9c10*/  FSEL R56, R56, RZ, P0 ;  /* 0x000000ff38387208 */ /* 0x000fe20000000000 */
[----:B------:R-:W0:Y:S04]  /*9c20*/  MUFU.EX2 R15, R15 ;  /* 0x0000000f000f7308 */ /* 0x000e280000000800 */
[----:B------:R-:W-:-:S01]  /*9c30*/  FFMA.FTZ R58, R2, R11, -R56 ;  /* 0x0000000b023a7223 */ /* 0x000fc20000010838 */
[C-C-:B------:R-:W-:Y:S01]  /*9c40*/  FFMA.FTZ R89, R2.reuse, R89, -R56.reuse ;  /* 0x0000005902597223 */ /* 0x140fe20000010838 */
[----:B------:R-:W-:-:S01]  /*9c50*/  FFMA.FTZ R60, R2, R91, -R56 ;  /* 0x0000005b023c7223 */ /* 0x000fc20000010838 */
[----:B------:R-:W-:Y:S01]  /*9c60*/  FFMA.FTZ R91, R2, R93, -R56 ;  /* 0x0000005d025b7223 */ /* 0x000fe20000010838 */
[----:B------:R-:W-:Y:S01]  /*9c70*/  MUFU.EX2 R10, R10 ;  /* 0x0000000a000a7308 */ /* 0x000fe20000000800 */
[----:B------:R-:W-:-:S02]  /*9c80*/  IMAD.IADD R11, R110, 0x1, -R112 ;  /* 0x000000016e0b7824 */ /* 0x000fc400078e0a70 */
[----:B------:R-:W-:-:S05]  /*9c90*/  FFMA.FTZ R62, R2, R99, -R56 ;  /* 0x00000063023e7223 */ /* 0x000fca0000010838 */
[----:B------:R-:W-:Y:S01]  /*9ca0*/  MUFU.EX2 R58, R58 ;  /* 0x0000003a003a7308 */ /* 0x000fe20000000800 */
[----:B-1----:R-:W-:-:S07]  /*9cb0*/  LOP3.LUT R106, R106, 0x7f, RZ, 0xc0, !PT ;  /* 0x0000007f6a6a7812 */ /* 0x002fce00078ec0ff */
[----:B------:R-:W1:Y:S01]  /*9cc0*/  MUFU.EX2 R89, R89 ;  /* 0x0000005900597308 */ /* 0x000e620000000800 */
[----:B------:R-:W-:Y:S02]  /*9cd0*/  IMAD R11, R108, 0xc0, R11 ;  /* 0x000000c06c0b7824 */ /* 0x000fe400078e020b */
[----:B------:R-:W-:-:S05]  /*9ce0*/  FFMA.FTZ R93, R2, R97, -R56 ;  /* 0x00000061025d7223 */ /* 0x000fca0000010838 */
[----:B------:R-:W2:Y:S01]  /*9cf0*/  MUFU.EX2 R60, R60 ;  /* 0x0000003c003c7308 */ /* 0x000ea20000000800 */
[----:B------:R-:W-:Y:S01]  /*9d00*/  ISETP.NE.AND P0, PT, R106, RZ, PT ;  /* 0x000000ff6a00720c */ /* 0x000fe20003f05270 */
[----:B------:R-:W-:-:S06]  /*9d10*/  IMAD.HI R11, R11, 0x66666667, RZ ;  /* 0x666666670b0b7827 */ /* 0x000fcc00078e02ff */
[----:B------:R-:W3:Y:S01]  /*9d20*/  MUFU.EX2 R21, R21 ;  /* 0x0000001500157308 */ /* 0x000ee20000000800 */
[----:B------:R-:W-:-:S01]  /*9d30*/  FFMA.FTZ R99, R2, R77, -R56 ;  /* 0x0000004d02637223 */ /* 0x000fc20000010838 */
[----:B------:R-:W-:-:S06]  /*9d40*/  FFMA.FTZ R77, R2, R81, -R56 ;  /* 0x00000051024d7223 */ /* 0x000fcc0000010838 */
[----:B------:R-:W4:Y:S01]  /*9d50*/  MUFU.EX2 R91, R91 ;  /* 0x0000005b005b7308 */ /* 0x000f220000000800 */
[----:B------:R-:W-:-:S01]  /*9d60*/  FFMA.FTZ R66, R2, R103, -R56 ;  /* 0x0000006702427223 */ /* 0x000fc20000010838 */
[C-C-:B------:R-:W-:Y:S01]  /*9d70*/  FFMA.FTZ R81, R2.reuse, R85, -R56.reuse ;  /* 0x0000005502517223 */ /* 0x140fe20000010838 */
[----:B------:R-:W-:-:S05]  /*9d80*/  FFMA.FTZ R80, R2, R69, -R56 ;  /* 0x0000004502507223 */ /* 0x000fca0000010838 */
[----:B------:R-:W5:Y:S01]  /*9d90*/  MUFU.EX2 R20, R20 ;  /* 0x0000001400147308 */ /* 0x000f620000000800 */
[----:B------:R-:W-:-:S01]  /*9da0*/  FFMA.FTZ R85, R2, R61, -R56 ;  /* 0x0000003d02557223 */ /* 0x000fc20000010838 */
[----:B0-----:R-:W-:Y:S01]  /*9db0*/  FADD.FTZ R69, R8, R15 ;  /* 0x0000000f08457221 */ /* 0x001fe20000010000 */
[----:B------:R-:W-:-:S01]  /*9dc0*/  FFMA.FTZ R61, R2, R87, -R56 ;  /* 0x00000057023d7223 */ /* 0x000fc20000010838 */
[----:B------:R-:W-:-:S04]  /*9dd0*/  SHF.R.U32.HI R82, RZ, 0x1f, R11 ;  /* 0x0000001fff527819 */ /* 0x000fc8000001160b */
[----:B------:R-:W0:Y:S01]  /*9de0*/  MUFU.EX2 R62, R62 ;  /* 0x0000003e003e7308 */ /* 0x000e220000000800 */
[----:B-1----:R-:W-:-:S01]  /*9df0*/  FADD.FTZ R87, R58, R89 ;  /* 0x000000593a577221 */ /* 0x002fc20000010000 */
[----:B------:R-:W-:Y:S01]  /*9e00*/  FFMA.FTZ R97, R2, R101, -R56 ;  /* 0x0000006502617223 */ /* 0x000fe20000010838 */
[----:B------:R-:W-:-:S01]  /*9e10*/  FADD.FTZ R84, R10, R69 ;  /* 0x000000450a547221 */ /* 0x000fc20000010000 */
[----:B------:R-:W-:-:S04]  /*9e20*/  LEA.HI.SX32 R11, R11, R82, 0x1a ;  /* 0x000000520b0b7211 */ /* 0x000fc800078fd2ff */
[----:B------:R-:W1:Y:S01]  /*9e30*/  MUFU.EX2 R93, R93 ;  /* 0x0000005d005d7308 */ /* 0x000e620000000800 */
[----:B--2---:R-:W-:-:S01]  /*9e40*/  FADD.FTZ R82, R60, R87 ;  /* 0x000000573c527221 */ /* 0x004fc20000010000 */
[----:B------:R-:W-:Y:S01]  /*9e50*/  FFMA.FTZ R64, R2, R105, -R56 ;  /* 0x0000006902407223 */ /* 0x000fe20000010838 */
[----:B------:R-:W-:-:S05]  /*9e60*/  @!P0 VIADD R69, R12, 0x13240 ;  /* 0x000132400c458836 */ /* 0x000fca0000000000 */
[----:B------:R-:W2:Y:S01]  /*9e70*/  MUFU.EX2 R14, R14 ;  /* 0x0000000e000e7308 */ /* 0x000ea20000000800 */
[----:B---3--:R-:W-:-:S01]  /*9e80*/  FADD.FTZ R101, R21, R84 ;  /* 0x0000005415657221 */ /* 0x008fc20000010000 */
[----:B------:R-:W-:Y:S01]  /*9e90*/  FFMA.FTZ R75, R2, R75, -R137 ;  /* 0x0000004b024b7223 */ /* 0x000fe20000010889 */
[----:B----4-:R-:W-:-:S05]  /*9ea0*/  FADD.FTZ R87, R91, R82 ;  /* 0x000000525b577221 */ /* 0x010fca0000010000 */
[----:B------:R-:W3:Y:S01]  /*9eb0*/  MUFU.EX2 R66, R66 ;  /* 0x0000004200427308 */ /* 0x000ee20000000800 */
[----:B------:R-:W-:-:S01]  /*9ec0*/  FFMA.FTZ R73, R2, R73, -R56 ;  /* 0x0000004902497223 */ /* 0x000fc20000010838 */
[----:B-----5:R-:W-:-:S06]  /*9ed0*/  FADD.FTZ R84, R20, R101 ;  /* 0x0000006514547221 */ /* 0x020fcc0000010000 */
[----:B------:R-:W4:Y:S01]  /*9ee0*/  MUFU.EX2 R95, R95 ;  /* 0x0000005f005f7308 */ /* 0x000f220000000800 */
[----:B------:R-:W-:Y:S01]  /*9ef0*/  @!P0 PRMT R69, RZ, 0x654, R69 ;  /* 0x00000654ff458816 */ /* 0x000fe20000000045 */
[----:B0-----:R-:W-:-:S06]  /*9f00*/  FADD.FTZ R82, R62, R87 ;  /* 0x000000573e527221 */ /* 0x001fcc0000010000 */
[----:B------:R-:W0:Y:S01]  /*9f10*/  MUFU.EX2 R97, R97 ;  /* 0x0000006100617308 */ /* 0x000e220000000800 */
[----:B------:R-:W-:-:S01]  /*9f20*/  FFMA.FTZ R70, R2, R107, -R56 ;  /* 0x0000006b02467223 */ /* 0x000fc20000010838 */
[----:B------:R-:W-:Y:S01]  /*9f30*/  FADD.FTZ R87, R13, R84 ;  /* 0x000000540d577221 */ /* 0x000fe20000010000 */
[----:B------:R1:W-:Y:S05]  /*9f40*/  @!P0 SYNCS.ARRIVE.TRANS64.RED.A1T0 RZ, [R69+URZ], RZ ;  /* 0x000000ff45ff89a7 */ /* 0x0003ea000810043f */
[----:B------:R-:W5:Y:S01]  /*9f50*/  MUFU.EX2 R64, R64 ;  /* 0x0000004000407308 */ /* 0x000f620000000800 */
[----:B------:R-:W-:-:S01]  /*9f60*/  FFMA.FTZ R79, R2, R79, -R137 ;  /* 0x0000004f024f7223 */ /* 0x000fc20000010889 */
[----:B-1----:R-:W-:Y:S01]  /*9f70*/  FADD.FTZ R69, R93, R82 ;  /* 0x000000525d457221 */ /* 0x002fe20000010000 */
[----:B--2---:R-:W-:-:S05]  /*9f80*/  FADD.FTZ R84, R14, R87 ;  /* 0x000000570e547221 */ /* 0x004fca0000010000 */
[----:B------:R-:W1:Y:S01]  /*9f90*/  MUFU.EX2 R75, R75 ;  /* 0x0000004b004b7308 */ /* 0x000e620000000800 */
[----:B---3--:R-:W-:-:S01]  /*9fa0*/  FADD.FTZ R86, R66, R69 ;  /* 0x0000004542567221 */ /* 0x008fc20000010000 */
[----:B------:R-:W-:-:S06]  /*9fb0*/  FFMA.FTZ R68, R2, R109, -R56 ;  /* 0x0000006d02447223 */ /* 0x000fcc0000010838 */
[----:B------:R-:W2:Y:S01]  /*9fc0*/  MUFU.EX2 R73, R73 ;  /* 0x0000004900497308 */ /* 0x000ea20000000800 */
[----:B----4-:R-:W-:-:S01]  /*9fd0*/  FADD.FTZ R69, R95, R84 ;  /* 0x000000545f457221 */ /* 0x010fc20000010000 */
[C---:B------:R-:W-:Y:S01]  /*9fe0*/  FFMA.FTZ R84, R2.reuse, R49, -R56 ;  /* 0x0000003102547223 */ /* 0x040fe20000010838 */
[----:B------:R-:W-:-:S05]  /*9ff0*/  FFMA.FTZ R83, R2, R83, -R137 ;  /* 0x0000005302537223 */ /* 0x000fca0000010889 */
[----:B------:R-:W3:Y:S01]  /*a000*/  MUFU.EX2 R70, R70 ;  /* 0x0000004600467308 */ /* 0x000ee20000000800 */
[----:B0-----:R-:W-:-:S01]  /*a010*/  FADD.FTZ R49, R97, R86 ;  /* 0x0000005661317221 */ /* 0x001fc20000010000 */
[----:B------:R-:W-:-:S06]  /*a020*/  FADD.FTZ R88, R26, R69 ;  /* 0x000000451a587221 */ /* 0x000fcc0000010000 */
[----:B------:R-:W0:Y:S01]  /*a030*/  MUFU.EX2 R79, R79 ;  /* 0x0000004f004f7308 */ /* 0x000e220000000800 */
[----:B------:R-:W-:-:S01]  /*a040*/  FFMA.FTZ R9, R2, R9, -R137 ;  /* 0x0000000902097223 */ /* 0x000fc20000010889 */
[----:B-----5:R-:W-:-:S06]  /*a050*/  FADD.FTZ R86, R64, R49 ;  /* 0x0000003140567221 */ /* 0x020fcc0000010000 */
[----:B------:R-:W4:Y:S01]  /*a060*/  MUFU.EX2 R99, R99 ;  /* 0x0000006300637308 */ /* 0x000f220000000800 */
[----:B------:R-:W-:-:S01]  /*a070*/  FFMA.FTZ R74, R2, R111, -R56 ;  /* 0x0000006f024a7223 */ /* 0x000fc20000010838 */
[----:B------:R-:W-:Y:S01]  /*a080*/  FFMA.FTZ R69, R2, R53, -R56 ;  /* 0x0000003502457223 */ /* 0x000fe20000010838 */
[----:B-1----:R-:W-:-:S05]  /*a090*/  FADD.FTZ R53, R75, R88 ;  /* 0x000000584b357221 */ /* 0x002fca0000010000 */
[----:B------:R-:W1:Y:S01]  /*a0a0*/  MUFU.EX2 R68, R68 ;  /* 0x0000004400447308 */ /* 0x000e620000000800 */
[----:B--2---:R-:W-:-:S01]  /*a0b0*/  FADD.FTZ R49, R73, R86 ;  /* 0x0000005649317221 */ /* 0x004fc20000010000 */
[----:B------:R-:W-:-:S06]  /*a0c0*/  FADD.FTZ R88, R30, R53 ;  /* 0x000000351e587221 */ /* 0x000fcc0000010000 */
[----:B------:R-:W2:Y:S01]  /*a0d0*/  MUFU.EX2 R83, R83 ;  /* 0x0000005300537308 */ /* 0x000ea20000000800 */
[----:B---3--:R-:W-:-:S01]  /*a0e0*/  FADD.FTZ R86, R70, R49 ;  /* 0x0000003146567221 */ /* 0x008fc20000010000 */
[----:B------:R-:W-:-:S06]  /*a0f0*/  FFMA.FTZ R72, R2, R139, -R56 ;  /* 0x0000008b02487223 */ /* 0x000fcc0000010838 */
[----:B------:R-:W3:Y:S01]  /*a100*/  MUFU.EX2 R77, R77 ;  /* 0x0000004d004d7308 */ /* 0x000ee20000000800 */
[----:B0-----:R-:W-:-:S01]  /*a110*/  FADD.FTZ R101, R79, R88 ;  /* 0x000000584f657221 */ /* 0x001fc20000010000 */
[----:B------:R-:W-:-:S06]  /*a120*/  FFMA.FTZ R59, R2, R59, -R137 ;  /* 0x0000003b023b7223 */ /* 0x000fcc0000010889 */
[----:B------:R-:W0:Y:S01]  /*a130*/  MUFU.EX2 R9, R9 ;  /* 0x0000000900097308 */ /* 0x000e220000000800 */
[----:B----4-:R-:W-:-:S01]  /*a140*/  FADD.FTZ R87, R99, R86 ;  /* 0x0000005663577221 */ /* 0x010fc20000010000 */
[----:B------:R-:W-:-:S06]  /*a150*/  FFMA.FTZ R57, R2, R57, -R56 ;  /* 0x0000003902397223 */ /* 0x000fcc0000010838 */
[----:B------:R-:W4:Y:S01]  /*a160*/  MUFU.EX2 R74, R74 ;  /* 0x0000004a004a7308 */ /* 0x000f220000000800 */
[----:B------:R-:W-:-:S01]  /*a170*/  FADD.FTZ R88, R34, R101 ;  /* 0x0000006522587221 */ /* 0x000fc20000010000 */
[----:B-1----:R-:W-:-:S06]  /*a180*/  FADD.FTZ R86, R68, R87 ;  /* 0x0000005744567221 */ /* 0x002fcc0000010000 */
[----:B------:R-:W1:Y:S01]  /*a190*/  MUFU.EX2 R38, R50 ;  /* 0x0000003200267308 */ /* 0x000e620000000800 */
[----:B------:R-:W-:-:S07]  /*a1a0*/  FFMA.FTZ R78, R2, R141, -R56 ;  /* 0x0000008d024e7223 */ /* 0x000fce0000010838 */
[----:B------:R-:W5:Y:S01]  /*a1b0*/  MUFU.EX2 R81, R81 ;  /* 0x0000005100517308 */ /* 0x000f620000000800 */
[----:B------:R-:W-:-:S01]  /*a1c0*/  FFMA.FTZ R63, R2, R63, -R137 ;  /* 0x0000003f023f7223 */ /* 0x000fc20000010889 */
[----:B--2---:R-:W-:Y:S01]  /*a1d0*/  FADD.FTZ R88, R83, R88 ;  /* 0x0000005853587221 */ /* 0x004fe20000010000 */
[----:B---3--:R-:W-:-:S05]  /*a1e0*/  FADD.FTZ R87, R77, R86 ;  /* 0x000000564d577221 */ /* 0x008fca0000010000 */
[----:B------:R-:W2:Y:S01]  /*a1f0*/  MUFU.EX2 R72, R72 ;  /* 0x0000004800487308 */ /* 0x000ea20000000800 */
[----:B------:R-:W-:-:S01]  /*a200*/  FFMA.FTZ R76, R2, R65, -R56 ;  /* 0x00000041024c7223 */ /* 0x000fc20000010838 */
[C-C-:B------:R-:W-:Y:S01]  /*a210*/  FFMA.FTZ R49, R2.reuse, R29, -R56.reuse ;  /* 0x0000001d02317223 */ /* 0x140fe20000010838 */
[----:B------:R-:W-:-:S05]  /*a220*/  FFMA.FTZ R65, R2, R113, -R56 ;  /* 0x0000007102417223 */ /* 0x000fca0000010838 */
[----:B------:R-:W3:Y:S01]  /*a230*/  MUFU.EX2 R59, R59 ;  /* 0x0000003b003b7308 */ /* 0x000ee20000000800 */
[----:B------:R-:W-:-:S01]  /*a240*/  FFMA.FTZ R143, R2, R143, -R56 ;  /* 0x0000008f028f7223 */ /* 0x000fc20000010838 */
[C-C-:B------:R-:W-:Y:S01]  /*a250*/  FFMA.FTZ R41, R2.reuse, R41, -R56.reuse ;  /* 0x0000002902297223 */ /* 0x140fe20000010838 */
[----:B------:R-:W-:-:S01]  /*a260*/  FFMA.FTZ R115, R2, R115, -R56 ;  /* 0x0000007302737223 */ /* 0x000fc20000010838 */
[----:B------:R-:W-:-:S04]  /*a270*/  FFMA.FTZ R82, R2, R45, -R56 ;  /* 0x0000002d02527223 */ /* 0x000fc80000010838 */
        /* <DEDUP_REMOVED lines=12> */
[----:B----4-:R-:W-:-:S04]  /*a340*/  FADD.FTZ R56, R74, R87 ;  /* 0x000000574a387221 */ /* 0x010fc80000010000 */
[----:B------:R-:W0:Y:S01]  /*a350*/  MUFU.EX2 R78, R78 ;  /* 0x0000004e004e7308 */ /* 0x000e220000000800 */
[----:B------:R-:W-:Y:S01]  /*a360*/  F2FP.SATFINITE.E4M3.F32.PACK_AB_MERGE_C R153, R21, R10, RZ ;  /* 0x0000000a1599723e */ /* 0x000fe200048070ff */
[----:B-1----:R-:W-:Y:S01]  /*a370*/  FADD.FTZ R101, R38, R101 ;  /* 0x0000006526657221 */ /* 0x002fe20000010000 */
[----:B------:R-:W-:-:S01]  /*a380*/  FFMA.FTZ R67, R2, R67, -R137 ;  /* 0x0000004302437223 */ /* 0x000fc20000010889 */
[----:B-----5:R-:W-:-:S04]  /*a390*/  FADD.FTZ R21, R81, R56 ;  /* 0x0000003851157221 */ /* 0x020fc80000010000 */
[----:B------:R-:W-:Y:S01]  /*a3a0*/  MUFU.EX2 R63, R63 ;  /* 0x0000003f003f7308 */ /* 0x000fe20000000800 */
[----:B------:R-:W-:Y:S01]  /*a3b0*/  F2FP.SATFINITE.E4M3.F32.PACK_AB_MERGE_C R155, R95, R14, RZ ;  /* 0x0000000e5f9b723e */ /* 0x000fe200048070ff */
[----:B------:R-:W-:Y:S01]  /*a3c0*/  FADD.FTZ R56, R42, R101 ;  /* 0x000000652a387221 */ /* 0x000fe20000010000 */
[----:B--2---:R-:W-:-:S05]  /*a3d0*/  FADD.FTZ R14, R72, R21 ;  /* 0x00000015480e7221 */ /* 0x004fca0000010000 */
[----:B------:R-:W1:Y:S01]  /*a3e0*/  MUFU.EX2 R85, R85 ;  /* 0x0000005500557308 */ /* 0x000e620000000800 */
[----:B------:R-:W-:-:S01]  /*a3f0*/  FFMA.FTZ R71, R2, R71, -R137 ;  /* 0x0000004702477223 */ /* 0x000fc20000010889 */
[----:B------:R-:W-:Y:S01]  /*a400*/  F2FP.SATFINITE.E4M3.F32.PACK_AB_MERGE_C R151, R38, R9, RZ ;  /* 0x000000092697723e */ /* 0x000fe200048070ff */
[----:B---3--:R-:W-:-:S05]  /*a410*/  FADD.FTZ R21, R59, R56 ;  /* 0x000000383b157221 */ /* 0x008fca0000010000 */
[----:B------:R-:W-:Y:S01]  /*a420*/  MUFU.EX2 R44, R44 ;  /* 0x0000002c002c7308 */ /* 0x000fe20000000800 */
[----:B------:R-:W-:-:S07]  /*a430*/  FADD.FTZ R9, R57, R14 ;  /* 0x0000000e39097221 */ /* 0x000fce0000010000 */
[----:B------:R-:W2:Y:S01]  /*a440*/  MUFU.EX2 R61, R61 ;  /* 0x0000003d003d7308 */ /* 0x000ea20000000800 */
[----:B------:R-:W-:Y:S01]  /*a450*/  F2FP.SATFINITE.E4M3.F32.PACK_AB_MERGE_C R149, R79, R30, RZ ;  /* 0x0000001e4f95723e */ /* 0x000fe200048070ff */
[----:B------:R-:W-:-:S06]  /*a460*/  FADD.FTZ R30, R40, R21 ;  /* 0x00000015281e7221 */ /* 0x000fcc0000010000 */
[----:B------:R-:W3:Y:S01]  /*a470*/  MUFU.EX2 R67, R67 ;  /* 0x0000004300437308 */ /* 0x000ee20000000800 */
[----:B0-----:R-:W-:-:S07]  /*a480*/  FADD.FTZ R14, R78, R9 ;  /* 0x000000094e0e7221 */ /* 0x001fce0000010000 */
[----:B------:R-:W0:Y:S01]  /*a490*/  MUFU.EX2 R76, R76 ;  /* 0x0000004c004c7308 */ /* 0x000e220000000800 */
[----:B------:R-:W-:-:S01]  /*a4a0*/  FFMA.FTZ R43, R2, R43, -R137 ;  /* 0x0000002b022b7223 */ /* 0x000fc20000010889 */
[----:B-1----:R-:W-:-:S06]  /*a4b0*/  FADD.FTZ R14, R85, R14 ;  /* 0x0000000e550e7221 */ /* 0x002fcc0000010000 */
[----:B------:R-:W1:Y:S08]  /*a4c0*/  MUFU.EX2 R24, R24 ;  /* 0x0000001800187308 */ /* 0x000e700000000800 */
[----:B------:R-:W4:Y:S01]  /*a4d0*/  MUFU.EX2 R65, R65 ;  /* 0x0000004100417308 */ /* 0x000f220000000800 */
[----:B------:R-:W-:-:S07]  /*a4e0*/  FFMA.FTZ R32, R2, R123, -R137 ;  /* 0x0000007b02207223 */ /* 0x000fce0000010889 */
[----:B------:R-:W-:Y:S01]  /*a4f0*/  MUFU.EX2 R71, R71 ;  /* 0x0000004700477308 */ /* 0x000fe20000000800 */
[----:B--2---:R-:W-:-:S07]  /*a500*/  FADD.FTZ R21, R61, R14 ;  /* 0x0000000e3d157221 */ /* 0x004fce0000010000 */
[----:B------:R2:W-:Y:S08]  /*a510*/  MUFU.EX2 R25, R145 ;  /* 0x0000009100197308 */ /* 0x0005f00000000800 */
[----:B------:R-:W5:Y:S01]  /*a520*/  MUFU.EX2 R80, R80 ;  /* 0x0000005000507308 */ /* 0x000f620000000800 */
[C---:B--2---:R-:W-:Y:S01]  /*a530*/  F2FP.SATFINITE.E4M3.F32.PACK_AB_MERGE_C R145, R63.reuse, R40, RZ ;  /* 0x000000283f91723e */ /* 0x044fe200048070ff */
[----:B------:R-:W-:-:S04]  /*a540*/  FADD.FTZ R63, R63, R30 ;  /* 0x0000001e3f3f7221 */ /* 0x000fc80000010000 */
[----:B------:R-:W-:Y:S02]  /*a550*/  FADD.FTZ R30, R44, R63 ;  /* 0x0000003f2c1e7221 */ /* 0x000fe40000010000 */
[----:B------:R-:W-:Y:S01]  /*a560*/  MUFU.EX2 R28, R28 ;  /* 0x0000001c001c7308 */ /* 0x000fe20000000800 */
[----:B------:R-:W-:Y:S01]  /*a570*/  F2FP.SATFINITE.E4M3.F32.PACK_AB_MERGE_C R153, R15, R8, R153 ;  /* 0x000000080f99723e */ /* 0x000fe20004807099 */
[----:B---3--:R-:W-:Y:S01]  /*a580*/  FADD.FTZ R63, R67, R30 ;  /* 0x0000001e433f7221 */ /* 0x008fe20000010000 */
[----:B------:R-:W-:-:S05]  /*a590*/  FFMA.FTZ R47, R2, R47, -R137 ;  /* 0x0000002f022f7223 */ /* 0x000fca0000010889 */
[----:B------:R-:W2:Y:S01]  /*a5a0*/  MUFU.EX2 R12, R143 ;  /* 0x0000008f000c7308 */ /* 0x000ea20000000800 */
[----:B0-----:R-:W-:-:S01]  /*a5b0*/  FADD.FTZ R8, R76, R21 ;  /* 0x000000154c087221 */ /* 0x001fc20000010000 */
[----:B-1----:R-:W-:Y:S01]  /*a5c0*/  FADD.FTZ R30, R24, R63 ;  /* 0x0000003f181e7221 */ /* 0x002fe20000010000 */
[----:B------:R-:W-:-:S05]  /*a5d0*/  F2FP.SATFINITE.E4M3.F32.PACK_AB_MERGE_C R155, R13, R20, R155 ;  /* 0x000000140d9b723e */ /* 0x000fca000480709b */
[----:B------:R-:W-:Y:S01]  /*a5e0*/  MUFU.EX2 R43, R43 ;  /* 0x0000002b002b7308 */ /* 0x000fe20000000800 */
[----:B----4-:R-:W-:-:S01]  /*a5f0*/  FADD.FTZ R13, R65, R8 ;  /* 0x00000008410d7221 */ /* 0x010fc20000010000 */
[----:B------:R-:W-:-:S06]  /*a600*/  FFMA.FTZ R36, R2, R125, -R137 ;  /* 0x0000007d02247223 */ /* 0x000fcc0000010889 */
[----:B------:R-:W0:Y:S01]  /*a610*/  MUFU.EX2 R41, R41 ;  /* 0x0000002900297308 */ /* 0x000e220000000800 */
[----:B-----5:R-:W-:-:S07]  /*a620*/  FADD.FTZ R13, R80, R13 ;  /* 0x0000000d500d7221 */ /* 0x020fce0000010000 */
[----:B------:R-:W1:Y:S01]  /*a630*/  MUFU.EX2 R32, R32 ;  /* 0x0000002000207308 */ /* 0x000e620000000800 */
[----:B------:R-:W-:-:S07]  /*a640*/  FFMA.FTZ R51, R2, R51, -R137 ;  /* 0x0000003302337223 */ /* 0x000fce0000010889 */
[----:B------:R-:W3:Y:S01]  /*a650*/  MUFU.EX2 R45, R115 ;  /* 0x00000073002d7308 */ /* 0x000ee20000000800 */
[----:B------:R-:W-:-:S07]  /*a660*/  FFMA.FTZ R46, R2, R127, -R137 ;  /* 0x0000007f022e7223 */ /* 0x000fce0000010889 */
[----:B------:R4:W-:Y:S01]  /*a670*/  MUFU.EX2 R9, R147 ;  /* 0x0000009300097308 */ /* 0x0009e20000000800 */
[----:B------:R-:W-:-:S01]  /*a680*/  FFMA.FTZ R55, R2, R55, -R137 ;  /* 0x0000003702377223 */ /* 0x000fc20000010889 */
[----:B--2---:R-:W-:-:S06]  /*a690*/  FADD.FTZ R20, R12, R13 ;  /* 0x0000000d0c147221 */ /* 0x004fcc0000010000 */
[----:B------:R-:W2:Y:S01]  /*a6a0*/  MUFU.EX2 R47, R47 ;  /* 0x0000002f002f7308 */ /* 0x000ea20000000800 */
[C---:B----4-:R-:W-:Y:S01]  /*a6b0*/  F2FP.SATFINITE.E4M3.F32.PACK_AB_MERGE_C R147, R71.reuse, R24, RZ ;  /* 0x000000184793723e */ /* 0x050fe200048070ff */
[----:B------:R-:W-:-:S06]  /*a6c0*/  FADD.FTZ R71, R71, R30 ;  /* 0x0000001e47477221 */ /* 0x000fcc0000010000 */
[----:B------:R-:W4:Y:S01]  /*a6d0*/  MUFU.EX2 R82, R82 ;  /* 0x0000005200527308 */ /* 0x000f220000000800 */
[----:B------:R-:W-:-:S01]  /*a6e0*/  FADD.FTZ R8, R28, R71 ;  /* 0x000000471c087221 */ /* 0x000fc20000010000 */
[----:B0-----:R-:W-:-:S06]  /*a6f0*/  FADD.FTZ R20, R41, R20 ;  /* 0x0000001429147221 */ /* 0x001fcc0000010000 */
[----:B------:R-:W0:Y:S01]  /*a700*/  MUFU.EX2 R36, R36 ;  /* 0x0000002400247308 */ /* 0x000e220000000800 */
[----:B------:R-:W-:-:S01]  /*a710*/  FADD.FTZ R13, R43, R8 ;  /* 0x000000082b0d7221 */ /* 0x000fc20000010000 */
[----:B------:R-:W-:-:S06]  /*a720*/  FFMA.FTZ R48, R2, R129, -R137 ;  /* 0x0000008102307223 */ /* 0x000fcc0000010889 */
[----:B------:R-:W5:Y:S01]  /*a730*/  MUFU.EX2 R51, R51 ;  /* 0x0000003300337308 */ /* 0x000f620000000800 */
[----:B-1----:R-:W-:-:S01]  /*a740*/  FADD.FTZ R24, R32, R13 ;  /* 0x0000000d20187221 */ /* 0x002fc20000010000 */
[----:B---3--:R-:W-:-:S06]  /*a750*/  FADD.FTZ R13, R45, R20 ;  /* 0x000000142d0d7221 */ /* 0x008fcc0000010000 */
[----:B------:R-:W1:Y:S01]  /*a760*/  MUFU.EX2 R84, R84 ;  /* 0x0000005400547308 */ /* 0x000e620000000800 */
[----:B------:R-:W-:-:S01]  /*a770*/  FFMA.FTZ R50, R2, R131, -R137 ;  /* 0x0000008302327223 */ /* 0x000fc20000010889 */
[----:B------:R-:W-:Y:S01]  /*a780*/  FFMA.FTZ R31, R2, R31, -R137 ;  /* 0x0000001f021f7223 */ /* 0x000fe20000010889 */
[----:B--2---:R-:W-:-:S05]  /*a790*/  F2FP.SATFINITE.E4M3.F32.PACK_AB_MERGE_C R141, R47, R32, RZ ;  /* 0x000000202f8d723e */ /* 0x004fca00048070ff */
[----:B------:R-:W-:Y:S01]  /*a7a0*/  MUFU.EX2 R46, R46 ;  /* 0x0000002e002e7308 */ /* 0x000fe20000000800 */
[----:B----4-:R-:W-:Y:S01]  /*a7b0*/  F2FP.SATFINITE.E4M3.F32.PACK_AB_MERGE_C R45, R82, R45, RZ ;  /* 0x0000002d522d723e */ /* 0x010fe200048070ff */
[----:B------:R-:W-:-:S06]  /*a7c0*/  FADD.FTZ R47, R47, R24 ;  /* 0x000000182f2f7221 */ /* 0x000fcc0000010000 */
[----:B------:R-:W2:Y:S01]  /*a7d0*/  MUFU.EX2 R55, R55 ;  /* 0x0000003700377308 */ /* 0x000ea20000000800 */
[----:B------:R-:W-:-:S01]  /*a7e0*/  FADD.FTZ R82, R82, R13 ;  /* 0x0000000d52527221 */ /* 0x000fc20000010000 */
[----:B------:R-:W-:-:S06]  /*a7f0*/  FFMA.FTZ R27, R2, R27, -R137 ;  /* 0x0000001b021b7223 */ /* 0x000fcc0000010889 */
[----:B------:R-:W3:Y:S01]  /*a800*/  MUFU.EX2 R10, R117 ;  /* 0x00000075000a7308 */ /* 0x000ee20000000800 */
[----:B0-----:R-:W-:-:S01]  /*a810*/  FADD.FTZ R20, R36, R47 ;  /* 0x0000002f24147221 */ /* 0x001fc20000010000 */
[----:B------:R-:W-:-:S06]  /*a820*/  FADD.FTZ R13, R25, R82 ;  /* 0x00000052190d7221 */ /* 0x000fcc0000010000 */
[----:B------:R-:W0:Y:S01]  /*a830*/  MUFU.EX2 R69, R69 ;  /* 0x0000004500457308 */ /* 0x000e220000000800 */
[----:B-----5:R-:W-:-:S01]  /*a840*/  FADD.FTZ R15, R51, R20 ;  /* 0x00000014330f7221 */ /* 0x020fc20000010000 */
[----:B-1----:R-:W-:-:S06]  /*a850*/  FADD.FTZ R13, R84, R13 ;  /* 0x0000000d540d7221 */ /* 0x002fcc0000010000 */
[----:B------:R-:W-:Y:S08]  /*a860*/  MUFU.EX2 R48, R48 ;  /* 0x0000003000307308 */ /* 0x000ff00000000800 */
[----:B------:R-:W-:Y:S08]  /*a870*/  MUFU.EX2 R50, R50 ;  /* 0x0000003200327308 */ /* 0x000ff00000000800 */
[----:B------:R-:W1:Y:S01]  /*a880*/  MUFU.EX2 R31, R31 ;  /* 0x0000001f001f7308 */ /* 0x000e620000000800 */
[----:B--2---:R-:W-:Y:S01]  /*a890*/  F2FP.SATFINITE.E4M3.F32.PACK_AB_MERGE_C R143, R55, R46, RZ ;  /* 0x0000002e378f723e */ /* 0x004fe200048070ff */
[----:B------:R-:W-:Y:S01]  /*a8a0*/  FADD.FTZ R46, R46, R15 ;  /* 0x0000000f2e2e7221 */ /* 0x000fe20000010000 */
[----:B---3--:R-:W-:-:S05]  /*a8b0*/  FADD.FTZ R24, R10, R13 ;  /* 0x0000000d0a187221 */ /* 0x008fca0000010000 */
[----:B------:R-:W2:Y:S01]  /*a8c0*/  MUFU.EX2 R27, R27 ;  /* 0x0000001b001b7308 */ /* 0x000ea20000000800 */
[----:B------:R-:W-:-:S07]  /*a8d0*/  FFMA.FTZ R54, R2, R135, -R137 ;  /* 0x0000008702367223 */ /* 0x000fce0000010889 */
[----:B------:R-:W3:Y:S01]  /*a8e0*/  MUFU.EX2 R14, R53 ;  /* 0x00000035000e7308 */ /* 0x000ee20000000800 */
[----:B------:R-:W-:-:S01]  /*a8f0*/  FFMA.FTZ R39, R2, R39, -R137 ;  /* 0x0000002702277223 */ /* 0x000fc20000010889 */
[----:B------:R-:W-:Y:S01]  /*a900*/  FFMA.FTZ R52, R2, R133, -R137 ;  /* 0x0000008502347223 */ /* 0x000fe20000010889 */
[----:B------:R-:W-:-:S05]  /*a910*/  FADD.FTZ R55, R55, R46 ;  /* 0x0000002e37377221 */ /* 0x000fca0000010000 */
[----:B------:R-:W4:Y:S01]  /*a920*/  MUFU.EX2 R119, R119 ;  /* 0x0000007700777308 */ /* 0x000f220000000800 */
[----:B0-----:R-:W-:-:S01]  /*a930*/  FADD.FTZ R24, R69, R24 ;  /* 0x0000001845187221 */ /* 0x001fc20000010000 */
[----:B------:R-:W-:Y:S01]  /*a940*/  FFMA.FTZ R35, R2, R35, -R137 ;  /* 0x0000002302237223 */ /* 0x000fe20000010889 */
[----:B------:R-:W-:-:S05]  /*a950*/  F2FP.SATFINITE.E4M3.F32.PACK_AB_MERGE_C R15, R69, R10, RZ ;  /* 0x0000000a450f723e */ /* 0x000fca00048070ff */
[----:B------:R-:W0:Y:S01]  /*a960*/  MUFU.EX2 R8, R49 ;  /* 0x0000003100087308 */ /* 0x000e220000000800 */
[----:B-1----:R-:W-:Y:S01]  /*a970*/  F2FP.SATFINITE.E4M3.F32.PACK_AB_MERGE_C R137, R31, R50, RZ ;  /* 0x000000321f89723e */ /* 0x002fe200048070ff */
[----:B------:R-:W-:Y:S01]  /*a980*/  FADD.FTZ R10, R48, R55 ;  /* 0x00000037300a7221 */ /* 0x000fe20000010000 */
[----:B------:R-:W-:-:S05]  /*a990*/  FADD.FTZ R13, R9, R24 ;  /* 0x00000018090d7221 */ /* 0x000fca0000010000 */
[----:B------:R-:W1:Y:S01]  /*a9a0*/  MUFU.EX2 R29, R29 ;  /* 0x0000001d001d7308 */ /* 0x000e620000000800 */
[C---:B--2---:R-:W-:Y:S01]  /*a9b0*/  F2FP.SATFINITE.E4M3.F32.PACK_AB_MERGE_C R137, R27.reuse, R48, R137 ;  /* 0x000000301b89723e */ /* 0x044fe20004807089 */
[----:B---3--:R-:W-:Y:S01]  /*a9c0*/  FADD.FTZ R24, R14, R13 ;  /* 0x0000000d0e187221 */ /* 0x008fe20000010000 */
[----:B------:R-:W-:-:S05]  /*a9d0*/  FADD.FTZ R27, R27, R10 ;  /* 0x0000000a1b1b7221 */ /* 0x000fca0000010000 */
[----:B------:R-:W-:Y:S08]  /*a9e0*/  MUFU.EX2 R54, R54 ;  /* 0x0000003600367308 */ /* 0x000ff00000000800 */
[----:B------:R-:W2:Y:S01]  /*a9f0*/  MUFU.EX2 R39, R39 ;  /* 0x0000002700277308 */ /* 0x000ea20000000800 */
[----:B----4-:R-:W-:-:S07]  /*aa00*/  FADD.FTZ R13, R119, R24 ;  /* 0x00000018770d7221 */ /* 0x010fce0000010000 */
[----:B------:R-:W3:Y:S01]  /*aa10*/  MUFU.EX2 R52, R52 ;  /* 0x0000003400347308 */ /* 0x000ee20000000800 */
[----:B------:R-:W-:-:S07]  /*aa20*/  FADD.FTZ R50, R50, R27 ;  /* 0x0000001b32327221 */ /* 0x000fce0000010000 */
[----:B------:R-:W4:Y:S01]  /*aa30*/  MUFU.EX2 R20, R33 ;  /* 0x0000002100147308 */ /* 0x000f220000000800 */
[----:B0-----:R-:W-:-:S07]  /*aa40*/  F2FP.SATFINITE.E4M3.F32.PACK_AB_MERGE_C R119, R8, R119, RZ ;  /* 0x000000770877723e */ /* 0x001fce00048070ff */
[----:B------:R-:W0:Y:S01]  /*aa50*/  MUFU.EX2 R35, R35 ;  /* 0x0000002300237308 */ /* 0x000e220000000800 */
[----:B------:R-:W-:-:S07]  /*aa60*/  FADD.FTZ R8, R8, R13 ;  /* 0x0000000d08087221 */ /* 0x000fce0000010000 */
[----:B------:R-:W-:Y:S08]  /*aa70*/  MUFU.EX2 R121, R121 ;  /* 0x0000007900797308 */ /* 0x000ff00000000800 */
[----:B------:R-:W5:Y:S01]  /*aa80*/  MUFU.EX2 R10, R37 ;  /* 0x00000025000a7308 */ /* 0x000f620000000800 */
[----:B------:R-:W-:-:S01]  /*aa90*/  FADD.FTZ R31, R31, R50 ;  /* 0x000000321f1f7221 */ /* 0x000fc20000010000 */
[----:B-1----:R-:W-:Y:S01]  /*aaa0*/  FADD.FTZ R13, R29, R8 ;  /* 0x000000081d0d7221 */ /* 0x002fe20000010000 */
[----:B------:R-:W-:-:S02]  /*aab0*/  F2FP.SATFINITE.E4M3.F32.PACK_AB_MERGE_C R140, R41, R12, R45 ;  /* 0x0000000c298c723e */ /* 0x000fc4000480702d */
[----:B--2---:R-:W-:Y:S01]  /*aac0*/  F2FP.SATFINITE.E4M3.F32.PACK_AB_MERGE_C R21, R39, R54, RZ ;  /* 0x000000362715723e */ /* 0x004fe200048070ff */
[----:B---3--:R-:W-:-:S01]  /*aad0*/  FADD.FTZ R12, R52, R31 ;  /* 0x0000001f340c7221 */ /* 0x008fc20000010000 */
[----:B----4-:R-:W-:Y:S02]  /*aae0*/  FADD.FTZ R8, R20, R13 ;  /* 0x0000000d14087221 */ /* 0x010fe40000010000 */
[C---:B0-----:R-:W-:Y:S01]  /*aaf0*/  F2FP.SATFINITE.E4M3.F32.PACK_AB_MERGE_C R139, R35.reuse, R52, R21 ;  /* 0x00000034238b723e */ /* 0x041fe20004807015 */
[----:B------:R-:W-:Y:S01]  /*ab00*/  FADD.FTZ R35, R35, R12 ;  /* 0x0000000c23237221 */ /* 0x000fe20000010000 */
[----:B-----5:R-:W-:Y:S01]  /*ab10*/  F2FP.SATFINITE.E4M3.F32.PACK_AB_MERGE_C R12, R10, R121, RZ ;  /* 0x000000790a0c723e */ /* 0x020fe200048070ff */
[----:B------:R-:W-:-:S04]  /*ab20*/  FADD.FTZ R121, R121, R8 ;  /* 0x0000000879797221 */ /* 0x000fc80000010000 */
[----:B------:R-:W-:-:S05]  /*ab30*/  FADD.FTZ R8, R10, R121 ;  /* 0x000000790a087221 */ /* 0x000fca0000010000 */
[----:B------:R0:W-:Y:S01]  /*ab40*/  STL [R1], R8 ;  /* 0x0000000801007387 */ /* 0x0001e20000100800 */
[----:B------:R-:W-:Y:S01]  /*ab50*/  F2FP.SATFINITE.E4M3.F32.PACK_AB_MERGE_C R138, R20, R29, R12 ;  /* 0x0000001d148a723e */ /* 0x000fe2000480700c */
[----:B------:R-:W-:Y:S01]  /*ab60*/  VIADD R12, R104, 0xfffffffe ;  /* 0xfffffffe680c7836 */ /* 0x000fe20000000000 */
[----:B0-----:R-:W-:-:S05]  /*ab70*/  VIMNMX R8, RZ, R11, !PT ;  /* 0x0000000bff087248 */ /* 0x001fca0007fe0100 */
[----:B------:R0:W-:Y:S01]  /*ab80*/  STL [R1+0x8], R8 ;  /* 0x0000080801007387 */ /* 0x0001e20000100800 */
[----:B------:R-:W-:Y:S01]  /*ab90*/  ISETP.GE.AND P0, PT, R12, R8, PT ;  /* 0x000000080c00720c */ /* 0x000fe20003f06270 */
[----:B------:R-:W-:Y:S01]  /*aba0*/  FADD.FTZ R54, R54, R35 ;  /* 0x0000002336367221 */ /* 0x000fe20000010000 */
[----:B------:R-:W-:Y:S01]  /*abb0*/  F2FP.SATFINITE.E4M3.F32.PACK_AB_MERGE_C R60, R91, R60, RZ ;  /* 0x0000003c5b3c723e */ /* 0x000fe200048070ff */
[----:B------:R-:W-:Y:S01]  /*abc0*/  IMAD.MOV.U32 R55, RZ, RZ, RZ ;  /* 0x000000ffff377224 */ /* 0x000fe200078e00ff */
[----:B------:R-:W-:Y:S01]  /*abd0*/  F2FP.SATFINITE.E4M3.F32.PACK_AB_MERGE_C R66, R97, R66, RZ ;  /* 0x000000426142723e */ /* 0x000fe200048070ff */
[----:B------:R-:W-:Y:S01]  /*abe0*/  BSSY B0, `(.L_x_1897) ;  /* 0x0000348000007945 */ /* 0x000fe20003800000 */
[----:B------:R-:W-:Y:S02]  /*abf0*/  F2FP.SATFINITE.E4M3.F32.PACK_AB_MERGE_C R70, R99, R70, RZ ;  /* 0x000000466346723e */ /* 0x000fe400048070ff */
[----:B------:R-:W-:Y:S02]  /*ac00*/  F2FP.SATFINITE.E4M3.F32.PACK_AB_MERGE_C R74, R81, R74, RZ ;  /* 0x0000004a514a723e */ /* 0x000fe400048070ff */
[----:B------:R-:W-:-:S02]  /*ac10*/  F2FP.SATFINITE.E4M3.F32.PACK_AB_MERGE_C R78, R85, R78, RZ ;  /* 0x0000004e554e723e */ /* 0x000fc400048070ff */
[----:B------:R-:W-:Y:S01]  /*ac20*/  F2FP.SATFINITE.E4M3.F32.PACK_AB_MERGE_C R65, R80, R65, RZ ;  /* 0x000000415041723e */ /* 0x000fe200048070ff */
[----:B------:R-:W-:-:S01]  /*ac30*/  FADD.FTZ R21, R39, R54 ;  /* 0x0000003627157221 */ /* 0x000fc20000010000 */
        /* <DEDUP_REMOVED lines=13> */
[--C-:B------:R-:W-:Y:S01]  /*ad10*/  IMAD.MOV.U32 R48, RZ, RZ, R55.reuse ;  /* 0x000000ffff307224 */ /* 0x100fe200078e0037 */
        /* <DEDUP_REMOVED lines=9> */
[----:B------:R-:W-:Y:S01]  /*adb0*/  IMAD.MOV.U32 R43, RZ, RZ, R55 ;  /* 0x000000ffff2b7224 */ /* 0x000fe200078e0037 */
[----:B------:R-:W-:Y:S01]  /*adc0*/  F2FP.SATFINITE.E4M3.F32.PACK_AB_MERGE_C R146, R76, R61, R65 ;  /* 0x0000003d4c92723e */ /* 0x000fe20004807041 */
[----:B------:R-:W-:Y:S01]  /*add0*/  IMAD.MOV.U32 R42, RZ, RZ, R55 ;  /* 0x000000ffff2a7224 */ /* 0x000fe200078e0037 */
[----:B------:R-:W-:Y:S01]  /*ade0*/  F2FP.SATFINITE.E4M3.F32.PACK_AB_MERGE_C R136, R14, R9, R119 ;  /* 0x000000090e88723e */ /* 0x000fe20004807077 */
[----:B------:R-:W-:-:S02]  /*adf0*/  IMAD.MOV.U32 R41, RZ, RZ, R55 ;  /* 0x000000ffff297224 */ /* 0x000fc400078e0037 */
[--C-:B------:R-:W-:Y:S02]  /*ae00*/  IMAD.MOV.U32 R40, RZ, RZ, R55.reuse ;  /* 0x000000ffff287224 */ /* 0x100fe400078e0037 */
[--C-:B------:R-:W-:Y:S02]  /*ae10*/  IMAD.MOV.U32 R39, RZ, RZ, R55.reuse ;  /* 0x000000ffff277224 */ /* 0x100fe400078e0037 */
[--C-:B------:R-:W-:Y:S02]  /*ae20*/  IMAD.MOV.U32 R38, RZ, RZ, R55.reuse ;  /* 0x000000ffff267224 */ /* 0x100fe400078e0037 */
[--C-:B------:R-:W-:Y:S02]  /*ae30*/  IMAD.MOV.U32 R37, RZ, RZ, R55.reuse ;  /* 0x000000ffff257224 */ /* 0x100fe400078e0037 */
[--C-:B------:R-:W-:Y:S02]  /*ae40*/  IMAD.MOV.U32 R36, RZ, RZ, R55.reuse ;  /* 0x000000ffff247224 */ /* 0x100fe400078e0037 */
        /* <DEDUP_REMOVED lines=11> */
[----:B------:R-:W-:Y:S01]  /*af00*/  IMAD.MOV.U32 R24, RZ, RZ, R55 ;  /* 0x000000ffff187224 */ /* 0x000fe200078e0037 */
[----:B0-----:R-:W-:Y:S06]  /*af10*/  @!P0 BRA `(.L_x_1898) ;  /* 0x0000003000508947 */ /* 0x001fec0003800000 */
[----:B------:R-:W-:Y:S01]  /*af20*/  BSSY B1, `(.L_x_1898) ;  /* 0x0000313000017945 */ /* 0x000fe20003800000 */
[----:B------:R-:W-:Y:S01]  /*af30*/  IMAD.MOV.U32 R10, RZ, RZ, R0 ;  /* 0x000000ffff0a7224 */ /* 0x000fe200078e0000 */
        /* <DEDUP_REMOVED lines=18> */
[----:B------:R-:W-:-:S07]  /*b060*/  CS2R R24, SRZ ;  /* 0x0000000000187805 */ /* 0x000fce000001ff00 */
.L_x_1910:
[----:B------:R-:W-:-:S04]  /*b070*/  ISETP.NE.AND P0, PT, R8, 0x1, PT ;  /* 0x000000010800780c */ /* 0x000fc80003f05270 */
[----:B------:R-:W-:-:S04]  /*b080*/  SEL R0, RZ, 0x1, P0 ;  /* 0x00000001ff007807 */ /* 0x000fc80000000000 */
[----:B------:R-:W-:Y:S01]  /*b090*/  LOP3.LUT R157, R9, R0, RZ, 0x3c, !PT ;  /* 0x00000000099d7212 */ /* 0x000fe200078e3cff */
[----:B------:R-:W-:Y:S06]  /*b0a0*/  @!P1 BRA `(.L_x_1899) ;  /* 0x0000000000049947 */ /* 0x000fec0003800000 */
[----:B------:R-:W-:Y:S01]  /*b0b0*/  BPT.TRAP 0x1 ;  /* 0x000000040000795c */ /* 0x000fe20000300000 */
.L_x_1899:
[----:B------:R-:W-:Y:S01]  /*b0c0*/  VIADD R22, R8, 0x1 ;  /* 0x0000000108167836 */ /* 0x000fe20000000000 */
[----:B------:R-:W-:-:S04]  /*b0d0*/  SHF.L.U32 R14, R157, 0x1f, RZ ;  /* 0x0000001f9d0e7819 */ /* 0x000fc800000006ff */
[----:B------:R-:W-:-:S04]  /*b0e0*/  ISETP.NE.AND P0, PT, R22, 0x2, PT ;  /* 0x000000021600780c */ /* 0x000fc80003f05270 */
[----:B------:R-:W-:-:S05]  /*b0f0*/  SEL R22, R22, RZ, P0 ;  /* 0x000000ff16167207 */ /* 0x000fca0000000000 */
[----:B------:R-:W-:-:S04]  /*b100*/  IMAD R13, R22, 0x8, R16 ;  /* 0x00000008160d7824 */ /* 0x000fc800078e0210 */
[----:B------:R0:W1:Y:S01]  /*b110*/  SYNCS.PHASECHK.TRANS64.TRYWAIT P0, [R13+URZ+0x13230], R14 ;  /* 0x0132300e0d0075a7 */ /* 0x000062000800017f */
[----:B------:R-:W-:Y:S05]  /*b120*/  @!P1 BRA `(.L_x_1900) ;  /* 0x0000000000049947 */ /* 0x000fea0003800000 */
[----:B------:R-:W-:Y:S01]  /*b130*/  BPT.TRAP 0x1 ;  /* 0x000000040000795c */ /* 0x000fe20000300000 */
.L_x_1900:
        /* <DEDUP_REMOVED lines=8> */
.L_x_1902:
[----:B------:R-:W-:Y:S05]  /*b1c0*/  BSYNC B2 ;  /* 0x0000000000027941 */ /* 0x000fea0003800000 */
.L_x_1901:
        /* <DEDUP_REMOVED lines=87> */
.L_x_1904:
[----:B------:R-:W-:Y:S01]  /*b740*/  SHF.L.U32 R0, R9, 0x1f, RZ ;  /* 0x0000001f09007819 */ /* 0x000fe200000006ff */
[----:B------:R-:W-:-:S04]  /*b750*/  IMAD R20, R8, 0x8, R16 ;  /* 0x0000000808147824 */ /* 0x000fc800078e0210 */
[----:B------:R0:W1:Y:S01]  /*b760*/  SYNCS.PHASECHK.TRANS64.TRYWAIT P0, [R20+URZ+0x13250], R0 ;  /* 0x01325000140075a7 */ /* 0x000062000800017f */
[----:B------:R-:W-:Y:S05]  /*b770*/  @!P1 BRA `(.L_x_1905) ;  /* 0x0000000000049947 */ /* 0x000fea0003800000 */
[----:B------:R-:W-:Y:S01]  /*b780*/  BPT.TRAP 0x1 ;  /* 0x000000040000795c */ /* 0x000fe20000300000 */
.L_x_1905:
[----:B------:R-:W-:Y:S04]  /*b790*/  BSSY B2, `(.L_x_1906) ;  /* 0x0000004000027945 */ /* 0x000fe80003800000 */
[----:B-1----:R-:W-:Y:S05]  /*b7a0*/  @P0 BRA `(.L_x_1907) ;  /* 0x0000000000080947 */ /* 0x002fea0003800000 */
[----:B------:R-:W1:Y:S02]  /*b7b0*/  SYNCS.PHASECHK.TRANS64.TRYWAIT P0, [R20+URZ+0x13250], R0 ;  /* 0x01325000140075a7 */ /* 0x000e64000800017f */
[----:B-1----:R-:W-:Y:S05]  /*b7c0*/  @!P0 BRA `(.L_x_1908) ;  /* 0x000000d000508947 */ /* 0x002fea0003800000 */
.L_x_1907:
[----:B------:R-:W-:Y:S05]  /*b7d0*/  BSYNC B2 ;  /* 0x0000000000027941 */ /* 0x000fea0003800000 */
.L_x_1906:
[----:B01----:R-:W-:Y:S01]  /*b7e0*/  VIADD R0, R16, 0x1000 ;  /* 0x0000100010007836 */ /* 0x003fe20000000000 */
[----:B------:R-:W2:Y:S04]  /*b7f0*/  LDL R3, [R1+0x40] ;  /* 0x0000400001037983 */ /* 0x000ea80000100800 */
[----:B------:R-:W-:-:S04]  /*b800*/  SHF.R.U32.HI R0, RZ, 0x4, R0 ;  /* 0x00000004ff007819 */ /* 0x000fc80000011600 */
[----:B------:R-:W-:-:S04]  /*b810*/  LOP3.LUT R0, R0, 0x3fff, RZ, 0xc0, !PT ;  /* 0x00003fff00007812 */ /* 0x000fc800078ec0ff */
[----:B------:R-:W-:Y:S01]  /*b820*/  LOP3.LUT R0, R0, 0x10000, RZ, 0xfc, !PT ;  /* 0x0001000000007812 */ /* 0x000fe200078efcff */
[----:B------:R-:W-:-:S04]  /*b830*/  IMAD.MOV.U32 R9, RZ, RZ, -0x3ffffff0 ;  /* 0xc0000010ff097424 */ /* 0x000fc800078e00ff */
[----:B------:R-:W-:Y:S01]  /*b840*/  IMAD R8, R8, 0x280, R0 ;  /* 0x0000028008087824 */ /* 0x000fe200078e0200 */
[----:B------:R-:W-:Y:S01]  /*b850*/  R2UR UR7, R9 ;  /* 0x00000000090772ca */ /* 0x000fe200000e0000 */
[----:B------:R-:W-:Y:S01]  /*b860*/  WARPGROUP.ARRIVE ;  /* 0x00000000000079c5 */ /* 0x000fe20000000000 */
[----:B------:R-:W3:Y:S02]  /*b870*/  LDL R0, [R1+0x4] ;  /* 0x0000040001007983 */ /* 0x000ee40000100800 */
[----:B------:R-:W-:-:S13]  /*b880*/  R2UR UR6, R8 ;  /* 0x00000000080672ca */ /* 0x000fda00000e0000 */
[----:B------:R-:W-:Y:S03]  /*b890*/  QGMMA.64x64x32.F32.E4M3.E4M3 R24, R152, gdesc[UR4], R24, gsb0 ;  /* 0x00e0000498187df3 */ /* 0x000fe60008000818 */
[----:B------:R-:W-:Y:S02]  /*b8a0*/  WARPGROUP.DEPBAR.LE gsb0, 0x0 ;  /* 0x00008000000079c5 */ /* 0x000fe40000010000 */
[----:B------:R-:W4:Y:S04]  /*b8b0*/  LDL R153, [R1+0x24] ;  /* 0x0000240001997983 */ /* 0x000f280000100800 */
[----:B------:R-:W5:Y:S04]  /*b8c0*/  LDL R154, [R1+0x20] ;  /* 0x00002000019a7983 */ /* 0x000f680000100800 */
[----:B------:R-:W2:Y:S01]  /*b8d0*/  LDL R155, [R1+0x3c] ;  /* 0x00003c00019b7983 */ /* 0x000ea20000100800 */
[----:B------:R-:W-:Y:S01]  /*b8e0*/  VIADD R14, R8, 0x80 ;  /* 0x00000080080e7836 */ /* 0x000fe20000000000 */
[----:B------:R-:W-:Y:S01]  /*b8f0*/  WARPGROUP.ARRIVE ;  /* 0x00000000000079c5 */ /* 0x000fe20000000000 */
[----:B------:R-:W-:-:S03]  /*b900*/  IMAD.MOV.U32 R15, RZ, RZ, -0x3ffffff0 ;  /* 0xc0000010ff0f7424 */ /* 0x000fc600078e00ff */
[----:B------:R-:W-:Y:S01]  /*b910*/  R2UR UR6, R14 ;  /* 0x000000000e0672ca */ /* 0x000fe200000e0000 */
[----:B------:R-:W-:Y:S01]  /*b920*/  VIADD R14, R8, 0x100 ;  /* 0x00000100080e7836 */ /* 0x000fe20000000000 */
[----:B------:R-:W-:Y:S01]  /*b930*/  R2UR UR7, R15 ;  /* 0x000000000f0772ca */ /* 0x000fe200000e0000 */
[----:B------:R-:W-:-:S12]  /*b940*/  IMAD.MOV.U32 R15, RZ, RZ, -0x3ffffff0 ;  /* 0xc0000010ff0f7424 */ /* 0x000fd800078e00ff */
[----:B------:R-:W-:Y:S01]  /*b950*/  QGMMA.64x64x32.F32.E4M3.E4M3 R24, R148, gdesc[UR4], R24, gsb0 ;  /* 0x00e0000494187df3 */ /* 0x000fe20008000818 */
[----:B------:R-:W-:Y:S02]  /*b960*/  R2UR UR6, R14 ;  /* 0x000000000e0672ca */ /* 0x000fe400000e0000 */
[----:B------:R-:W-:Y:S01]  /*b970*/  R2UR UR7, R15 ;  /* 0x000000000f0772ca */ /* 0x000fe200000e0000 */
[----:B------:R-:W-:Y:S02]  /*b980*/  WARPGROUP.DEPBAR.LE gsb0, 0x0 ;  /* 0x00008000000079c5 */ /* 0x000fe40000010000 */
[----:B------:R-:W-:-:S10]  /*b990*/  WARPGROUP.ARRIVE ;  /* 0x00000000000079c5 */ /* 0x000fd40000000000 */
[----:B------:R-:W-:Y:S01]  /*b9a0*/  QGMMA.64x64x32.F32.E4M3.E4M3 R24, R144, gdesc[UR4], R24, gsb0 ;  /* 0x00e0000490187df3 */ /* 0x000fe20008000818 */
[----:B---3--:R-:W-:Y:S02]  /*b9b0*/  IMAD R0, R0, 0xc0, RZ ;  /* 0x000000c000007824 */ /* 0x008fe400078e02ff */
[----:B------:R-:W-:Y:S02]  /*b9c0*/  WARPGROUP.DEPBAR.LE gsb0, 0x0 ;  /* 0x00008000000079c5 */ /* 0x000fe40000010000 */
[----:B------:R-:W3:Y:S01]  /*b9d0*/  LDL.LU R144, [R1] ;  /* 0x0000000001907983 */ /* 0x000ee20000300800 */
[----:B------:R-:W-:-:S05]  /*b9e0*/  IMAD R0, R12, -0xa0, R0 ;  /* 0xffffff600c007824 */ /* 0x000fca00078e0200 */
[----:B----4-:R-:W-:-:S05]  /*b9f0*/  IADD3 R0, R0, 0x1, R153 ;  /* 0x0000000100007810 */ /* 0x010fca0007ffe099 */
[----:B-----5:R-:W-:-:S04]  /*ba00*/  IMAD.IADD R0, R0, 0x1, -R154 ;  /* 0x0000000100007824 */ /* 0x020fc800078e0a9a */
[----:B--2---:R-:W-:-:S04]  /*ba10*/  IMAD R0, R155, -0x2, R0 ;  /* 0xfffffffe9b007824 */ /* 0x004fc800078e0200 */
        /* <DEDUP_REMOVED lines=124> */
[----:B------:R-:W-:Y:S02]  /*c1e0*/  IMAD.MOV.U32 R15, RZ, RZ, -0x3ffffff0 ;  /* 0xc0000010ff0f7424 */ /* 0x000fe400078e00ff */
[----:B------:R-:W-:Y:S02]  /*c1f0*/  VIADD R0, R0, 0x8 ;  /* 0x0000000800007836 */ /* 0x000fe40000000000 */
[----:B------:R-:W-:Y:S01]  /*c200*/  VIADD R14, R8, 0x180 ;  /* 0x00000180080e7836 */ /* 0x000fe20000000000 */
[----:B------:R-:W-:Y:S02]  /*c210*/  R2UR UR7, R15 ;  /* 0x000000000f0772ca */ /* 0x000fe400000e0000 */
[----:B------:R-:W-:Y:S02]  /*c220*/  ISETP.GT.AND P3, PT, R0, RZ, PT ;  /* 0x000000ff0000720c */ /* 0x000fe40003f64270 */
[----:B0-----:R-:W-:-:S04]  /*c230*/  FMNMX.FTZ R3, R3, R9, !PT ;  /* 0x0000000903037209 */ /* 0x001fc80007810000 */
[----:B------:R-:W-:Y:S01]  /*c240*/  FSETP.NEU.FTZ.AND P0, PT, R3, -INF , PT ;  /* 0xff8000000300780b */ /* 0x000fe20003f1d000 */
[----:B------:R-:W-:-:S05]  /*c250*/  FFMA.FTZ R9, R2, R3, -8 ;  /* 0xc100000002097423 */ /* 0x000fca0000010003 */
[----:B------:R-:W-:Y:S02]  /*c260*/  FSEL R9, R9, RZ, P0 ;  /* 0x000000ff09097208 */ /* 0x000fe40000000000 */
[----:B------:R-:W-:-:S03]  /*c270*/  R2UR UR6, R14 ;  /* 0x000000000e0672ca */ /* 0x000fc600000e0000 */
[C-C-:B------:R-:W-:Y:S01]  /*c280*/  FFMA.FTZ R15, R2.reuse, R121, -R9.reuse ;  /* 0x00000079020f7223 */ /* 0x140fe20000010809 */
[----:B------:R-:W-:-:S01]  /*c290*/  FFMA.FTZ R121, R2, R125, -R9 ;  /* 0x0000007d02797223 */ /* 0x000fc20000010809 */
[C-C-:B------:R-:W-:Y:S01]  /*c2a0*/  FFMA.FTZ R125, R2.reuse, R129, -R9.reuse ;  /* 0x00000081027d7223 */ /* 0x140fe20000010809 */
[----:B------:R-:W-:-:S01]  /*c2b0*/  FFMA.FTZ R14, R2, R120, -R9 ;  /* 0x00000078020e7223 */ /* 0x000fc20000010809 */
[----:B------:R-:W-:Y:S01]  /*c2c0*/  ISETP.GT.AND P6, PT, R0, 0x1, PT ;  /* 0x000000010000780c */ /* 0x000fe20003fc4270 */
[----:B------:R-:W-:-:S01]  /*c2d0*/  FFMA.FTZ R120, R2, R124, -R9 ;  /* 0x0000007c02787223 */ /* 0x000fc20000010809 */
[----:B------:R-:W-:Y:S01]  /*c2e0*/  FSEL R129, R122, -INF , P3 ;  /* 0xff8000007a817808 */ /* 0x000fe20001800000 */
[----:B------:R-:W-:-:S01]  /*c2f0*/  FFMA.FTZ R124, R2, R128, -R9 ;  /* 0x00000080027c7223 */ /* 0x000fc20000010809 */
[----:B------:R-:W-:Y:S01]  /*c300*/  FFMA.FTZ R128, R2, R132, -R9 ;  /* 0x0000008402807223 */ /* 0x000fe20000010809 */
        /* <DEDUP_REMOVED lines=18> */
[----:B------:R-:W-:-:S01]  /*c430*/  FFMA.FTZ R133, R2, R133, -R9 ;  /* 0x0000008502857223 */ /* 0x000fc20000010809 */
[----:B------:R-:W-:Y:S02]  /*c440*/  FSEL R135, R135, -INF , P5 ;  /* 0xff80000087877808 */ /* 0x000fe40002800000 */
[----:B------:R-:W-:-:S02]  /*c450*/  ISETP.GT.AND P3, PT, R0, 0x20, PT ;  /* 0x000000200000780c */ /* 0x000fc40003f64270 */
[----:B------:R-:W-:Y:S01]  /*c460*/  FMNMX.FTZ R132, R134, R132, !PT ;  /* 0x0000008486847209 */ /* 0x000fe20007810000 */
[----:B------:R0:W-:Y:S01]  /*c470*/  MUFU.EX2 R122, R133 ;  /* 0x00000085007a7308 */ /* 0x0001e20000000800 */
[----:B------:R-:W-:Y:S02]  /*c480*/  ISETP.GT.AND P6, PT, R0, 0x21, PT ;  /* 0x000000210000780c */ /* 0x000fe40003fc4270 */
[----:B------:R-:W-:Y:S01]  /*c490*/  FMNMX.FTZ R132, R135, R132, !PT ;  /* 0x0000008487847209 */ /* 0x000fe20007810000 */
[----:B0-----:R-:W-:-:S01]  /*c4a0*/  FFMA.FTZ R133, R2, R109, -R9 ;  /* 0x0000006d02857223 */ /* 0x001fc20000010809 */
[----:B------:R-:W-:Y:S02]  /*c4b0*/  FSEL R109, R106, -INF , P3 ;  /* 0xff8000006a6d7808 */ /* 0x000fe40001800000 */
[----:B------:R-:W-:Y:S02]  /*c4c0*/  ISETP.GT.AND P5, PT, R0, 0x28, PT ;  /* 0x000000280000780c */ /* 0x000fe40003fa4270 */
[----:B------:R-:W-:-:S02]  /*c4d0*/  FSEL R107, R107, -INF , P6 ;  /* 0xff8000006b6b7808 */ /* 0x000fc40003000000 */
        /* <DEDUP_REMOVED lines=18> */
[----:B------:R-:W-:Y:S02]  /*c600*/  FSEL R119, R119, -INF , P5 ;  /* 0xff80000077777808 */ /* 0x000fe40002800000 */
[----:B------:R-:W-:-:S02]  /*c610*/  ISETP.GT.AND P3, PT, R0, 0x40, PT ;  /* 0x000000400000780c */ /* 0x000fc40003f64270 */
        /* <DEDUP_REMOVED lines=71> */
[----:B------:R-:W-:Y:S01]  /*ca90*/  ISETP.GT.AND P5, PT, R0, 0x99, PT ;  /* 0x000000990000780c */ /* 0x000fe20003fa4270 */
[----:B------:R-:W-:-:S01]  /*caa0*/  FFMA.FTZ R0, R2, R76, -R9 ;  /* 0x0000004c02007223 */ /* 0x000fc20000010809 */
[----:B------:R-:W-:Y:S02]  /*cab0*/  FSEL R76, R70, -INF , P6 ;  /* 0xff800000464c7808 */ /* 0x000fe40003000000 */
[----:B------:R-:W-:Y:S01]  /*cac0*/  FMNMX.FTZ R132, R67, R132, !PT ;  /* 0x0000008443847209 */ /* 0x000fe20007810000 */
[----:B------:R0:W-:Y:S01]  /*cad0*/  MUFU.EX2 R70, R0 ;  /* 0x0000000000467308 */ /* 0x0001e20000000800 */
[----:B------:R-:W-:Y:S02]  /*cae0*/  FSEL R71, R71, -INF , P5 ;  /* 0xff80000047477808 */ /* 0x000fe40002800000 */
[----:B0-----:R-:W-:-:S04]  /*caf0*/  FMNMX.FTZ R0, R76, R132, !PT ;  /* 0x000000844c007209 */ /* 0x001fc80007810000 */
[----:B------:R-:W-:-:S05]  /*cb00*/  FMNMX.FTZ R0, R71, R0, !PT ;  /* 0x0000000047007209 */ /* 0x000fca0007810000 */
[----:B------:R-:W0:Y:S02]  /*cb10*/  SHFL.BFLY PT, R132, R0, 0x2, 0x1f ;  /* 0x0c401f0000847f89 */ /* 0x000e2400000e0000 */
[----:B0-----:R-:W-:-:S05]  /*cb20*/  FMNMX.FTZ R0, R0, R132, !PT ;  /* 0x0000008400007209 */ /* 0x001fca0007810000 */
[----:B------:R-:W0:Y:S01]  /*cb30*/  SHFL.BFLY PT, R132, R0, 0x1, 0x1f ;  /* 0x0c201f0000847f89 */ /* 0x000e2200000e0000 */
        /* <DEDUP_REMOVED lines=11> */
[----:B------:R-:W-:Y:S01]  /*cbf0*/  FFMA.FTZ R101, R2, R101, -R9 ;  /* 0x0000006502657223 */ /* 0x000fe20000010809 */
[----:B0-----:R-:W-:-:S02]  /*cc00*/  FMNMX.FTZ R0, R0, R132, !PT ;  /* 0x0000008400007209 */ /* 0x001fc40007810000 */
[----:B------:R-:W-:Y:S02]  /*cc10*/  FSEL R132, R3, RZ, P0 ;  /* 0x000000ff03847208 */ /* 0x000fe40000000000 */
[----:B------:R-:W-:-:S03]  /*cc20*/  FSETP.NEU.FTZ.AND P0, PT, R0, -INF , PT ;  /* 0xff8000000000780b */ /* 0x000fc60003f1d000 */
[----:B------:R-:W-:Y:S01]  /*cc30*/  FADD.FTZ R132, -R132, R11 ;  /* 0x0000000b84847221 */ /* 0x000fe20000010100 */
[----:B------:R-:W-:-:S01]  /*cc40*/  FFMA.FTZ R72, R2, R72, -R9 ;  /* 0x0000004802487223 */ /* 0x000fc20000010809 */
[C-C-:B------:R-:W-:Y:S02]  /*cc50*/  FFMA.FTZ R73, R2.reuse, R73, -R9.reuse ;  /* 0x0000004902497223 */ /* 0x140fe40000010809 */
[C---:B------:R-:W-:Y:S01]  /*cc60*/  FMUL.FTZ R11, R2.reuse, R132 ;  /* 0x00000084020b7220 */ /* 0x040fe20000410000 */
        /* <DEDUP_REMOVED lines=13> */
[----:B------:R-:W-:Y:S01]  /*cd40*/  FSEL R9, R0, RZ, P0 ;  /* 0x000000ff00097208 */ /* 0x000fe20000000000 */
[----:B------:R-:W-:Y:S04]  /*cd50*/  MUFU.EX2 R14, R14 ;  /* 0x0000000e000e7308 */ /* 0x000fe80000000800 */
[----:B------:R-:W-:-:S04]  /*cd60*/  FADD.FTZ R9, -R9, R10 ;  /* 0x0000000a09097221 */ /* 0x000fc80000010100 */
[----:B------:R-:W3:Y:S01]  /*cd70*/  MUFU.EX2 R11, R11 ;  /* 0x0000000b000b7308 */ /* 0x000ee20000000800 */
[----:B------:R-:W-:Y:S01]  /*cd80*/  FMUL.FTZ R9, R2, R9 ;  /* 0x0000000902097220 */ /* 0x000fe20000410000 */
[----:B------:R-:W-:-:S06]  /*cd90*/  WARPGROUP.ARRIVE ;  /* 0x00000000000079c5 */ /* 0x000fcc0000000000 */
[----:B------:R-:W0:Y:S01]  /*cda0*/  MUFU.EX2 R15, R15 ;  /* 0x0000000f000f7308 */ /* 0x000e220000000800 */
[----:B------:R-:W-:Y:S07]  /*cdb0*/  QGMMA.64x64x32.F32.E4M3.E4M3 R24, R140, gdesc[UR4], R24, gsb0 ;  /* 0x00e000048c187df3 */ /* 0x000fee0008000818 */
[----:B------:R-:W1:Y:S08]  /*cdc0*/  MUFU.EX2 R120, R120 ;  /* 0x0000007800787308 */ /* 0x000e700000000800 */
[----:B------:R2:W-:Y:S08]  /*cdd0*/  MUFU.EX2 R86, R133 ;  /* 0x0000008500567308 */ /* 0x0005f00000000800 */
[----:B------:R4:W-:Y:S01]  /*cde0*/  MUFU.EX2 R10, R9 ;  /* 0x00000009000a7308 */ /* 0x0009e20000000800 */
[----:B--2---:R-:W-:-:S01]  /*cdf0*/  FFMA.FTZ R133, R2, R0, -8 ;  /* 0xc100000002857423 */ /* 0x004fc20000010000 */
[----:B------:R-:W-:-:S04]  /*ce00*/  VIADD R8, R8, 0x200 ;  /* 0x0000020008087836 */ /* 0x000fc80000000000 */
[----:B------:R-:W-:Y:S02]  /*ce10*/  FSEL R133, R133, RZ, P0 ;  /* 0x000000ff85857208 */ /* 0x000fe40000000000 */
[----:B------:R-:W2:Y:S01]  /*ce20*/  MUFU.EX2 R121, R121 ;  /* 0x0000007900797308 */ /* 0x000ea20000000800 */
[----:B----4-:R-:W-:Y:S02]  /*ce30*/  IMAD.MOV.U32 R9, RZ, RZ, -0x3ffffff0 ;  /* 0xc0000010ff097424 */ /* 0x010fe400078e00ff */
[----:B------:R-:W-:-:S03]  /*ce40*/  FFMA.FTZ R129, R2, R129, -R133 ;  /* 0x0000008102817223 */ /* 0x000fc60000010885 */
[----:B------:R-:W-:Y:S01]  /*ce50*/  R2UR UR7, R9 ;  /* 0x00000000090772ca */ /* 0x000fe200000e0000 */
[----:B---3--:R-:W-:-:S01]  /*ce60*/  FFMA.FTZ R9, R11, R144, R14 ;  /* 0x000000900b097223 */ /* 0x008fc2000001000e */
[----:B------:R-:W3:Y:S01]  /*ce70*/  MUFU.EX2 R124, R124 ;  /* 0x0000007c007c7308 */ /* 0x000ee20000000800 */
[----:B------:R-:W-:-:S02]  /*ce80*/  FFMA.FTZ R123, R2, R123, -R133 ;  /* 0x0000007b027b7223 */ /* 0x000fc40000010885 */
[----:B0-----:R-:W-:Y:S01]  /*ce90*/  FADD.FTZ R9, R15, R9 ;  /* 0x000000090f097221 */ /* 0x001fe20000010000 */
[----:B------:R-:W-:-:S04]  /*cea0*/  R2UR UR6, R8 ;  /* 0x00000000080672ca */ /* 0x000fc800000e0000 */
[----:B------:R-:W0:Y:S01]  /*ceb0*/  MUFU.EX2 R125, R125 ;  /* 0x0000007d007d7308 */ /* 0x000e220000000800 */
[----:B------:R-:W-:-:S01]  /*cec0*/  FFMA.FTZ R8, R2, R102, -R133 ;  /* 0x0000006602087223 */ /* 0x000fc20000010885 */
[----:B-1----:R-:W-:Y:S01]  /*ced0*/  FADD.FTZ R102, R120, R9 ;  /* 0x0000000978667221 */ /* 0x002fe20000010000 */
[----:B------:R-:W-:-:S05]  /*cee0*/  FFMA.FTZ R126, R2, R126, -R133 ;  /* 0x0000007e027e7223 */ /* 0x000fca0000010885 */
[----:B------:R-:W1:Y:S01]  /*cef0*/  MUFU.EX2 R128, R128 ;  /* 0x0000008000807308 */ /* 0x000e620000000800 */
[----:B--2---:R-:W-:-:S01]  /*cf00*/  FADD.FTZ R102, R121, R102 ;  /* 0x0000006679667221 */ /* 0x004fc20000010000 */
[----:B------:R-:W-:-:S06]  /*cf10*/  FFMA.FTZ R127, R2, R127, -R133 ;  /* 0x0000007f027f7223 */ /* 0x000fcc0000010885 */
[----:B------:R-:W2:Y:S01]  /*cf20*/  MUFU.EX2 R129, R129 ;  /* 0x0000008100817308 */ /* 0x000ea20000000800 */
[----:B---3--:R-:W-:-:S01]  /*cf30*/  FADD.FTZ R102, R124, R102 ;  /* 0x000000667c667221 */ /* 0x008fc20000010000 */
[----:B------:R-:W-:-:S06]  /*cf40*/  FFMA.FTZ R130, R2, R130, -R133 ;  /* 0x0000008202827223 */ /* 0x000fcc0000010885 */
[----:B------:R-:W3:Y:S01]  /*cf50*/  MUFU.EX2 R123, R123 ;  /* 0x0000007b007b7308 */ /* 0x000ee20000000800 */
[----:B0-----:R-:W-:-:S07]  /*cf60*/  FADD.FTZ R102, R125, R102 ;  /* 0x000000667d667221 */ /* 0x001fce0000010000 */
[----:B------:R-:W0:Y:S01]  /*cf70*/  MUFU.EX2 R104, R104 ;  /* 0x0000006800687308 */ /* 0x000e220000000800 */
[----:B------:R-:W-:-:S07]  /*cf80*/  FFMA.FTZ R131, R2, R131, -R133 ;  /* 0x0000008302837223 */ /* 0x000fce0000010885 */
[----:B------:R-:W4:Y:S01]  /*cf90*/  MUFU.EX2 R126, R126 ;  /* 0x0000007e007e7308 */ /* 0x000f220000000800 */
[----:B-1----:R-:W-:-:S01]  /*cfa0*/  FADD.FTZ R102, R128, R102 ;  /* 0x0000006680667221 */ /* 0x002fc20000010000 */
[----:B--2---:R-:W-:-:S06]  /*cfb0*/  FFMA.FTZ R21, R10, R21, R129 ;  /* 0x000000150a157223 */ /* 0x004fcc0000010081 */
[----:B------:R-:W1:Y:S01]  /*cfc0*/  MUFU.EX2 R105, R105 ;  /* 0x0000006900697308 */ /* 0x000e620000000800 */
[----:B------:R-:W-:-:S07]  /*cfd0*/  FFMA.FTZ R132, R2, R134, -R133 ;  /* 0x0000008602847223 */ /* 0x000fce0000010885 */
[----:B------:R-:W2:Y:S01]  /*cfe0*/  MUFU.EX2 R127, R127 ;  /* 0x0000007f007f7308 */ /* 0x000ea20000000800 */
[----:B------:R-:W-:-:S01]  /*cff0*/  FADD.FTZ R102, R122, R102 ;  /* 0x000000667a667221 */ /* 0x000fc20000010000 */
[----:B---3--:R-:W-:-:S06]  /*d000*/  FADD.FTZ R21, R123, R21 ;  /* 0x000000157b157221 */ /* 0x008fcc0000010000 */
[----:B------:R-:W3:Y:S01]  /*d010*/  MUFU.EX2 R108, R108 ;  /* 0x0000006c006c7308 */ /* 0x000ee20000000800 */
[----:B------:R-:W-:-:S07]  /*d020*/  FFMA.FTZ R134, R2, R135, -R133 ;  /* 0x0000008702867223 */ /* 0x000fce0000010885 */
[----:B------:R-:W5:Y:S01]  /*d030*/  MUFU.EX2 R130, R130 ;  /* 0x0000008200827308 */ /* 0x000f620000000800 */
[----:B0-----:R-:W-:-:S01]  /*d040*/  FADD.FTZ R102, R104, R102 ;  /* 0x0000006668667221 */ /* 0x001fc20000010000 */
[----:B----4-:R-:W-:-:S06]  /*d050*/  FADD.FTZ R21, R126, R21 ;  /* 0x000000157e157221 */ /* 0x010fcc0000010000 */
[----:B------:R-:W0:Y:S01]  /*d060*/  MUFU.EX2 R131, R131 ;  /* 0x0000008300837308 */ /* 0x000e220000000800 */
[----:B------:R-:W-:-:S01]  /*d070*/  FFMA.FTZ R109, R2, R109, -R133 ;  /* 0x0000006d026d7223 */ /* 0x000fc20000010885 */
[----:B-1----:R-:W-:Y:S01]  /*d080*/  FADD.FTZ R102, R105, R102 ;  /* 0x0000006669667221 */ /* 0x002fe20000010000 */
[----:B--2---:R-:W-:-:S05]  /*d090*/  FADD.FTZ R21, R127, R21 ;  /* 0x000000157f157221 */ /* 0x004fca0000010000 */
[----:B------:R-:W1:Y:S01]  /*d0a0*/  MUFU.EX2 R132, R132 ;  /* 0x0000008400847308 */ /* 0x000e620000000800 */
[----:B------:R-:W-:-:S01]  /*d0b0*/  FFMA.FTZ R107, R2, R107, -R133 ;  /* 0x0000006b026b7223 */ /* 0x000fc20000010885 */
[----:B---3--:R-:W-:-:S06]  /*d0c0*/  FADD.FTZ R102, R108, R102 ;  /* 0x000000666c667221 */ /* 0x008fcc0000010000 */
[----:B------:R-:W2:Y:S01]  /*d0d0*/  MUFU.EX2 R113, R113 ;  /* 0x0000007100717308 */ /* 0x000ea20000000800 */
[----:B-----5:R-:W-:-:S01]  /*d0e0*/  FADD.FTZ R21, R130, R21 ;  /* 0x0000001582157221 */ /* 0x020fc20000010000 */
[----:B------:R-:W-:-:S06]  /*d0f0*/  FFMA.FTZ R112, R2, R112, -R133 ;  /* 0x0000007002707223 */ /* 0x000fcc0000010885 */
[----:B------:R-:W3:Y:S01]  /*d100*/  MUFU.EX2 R134, R134 ;  /* 0x0000008600867308 */ /* 0x000ee20000000800 */
[----:B------:R-:W-:-:S01]  /*d110*/  FADD.FTZ R102, R106, R102 ;  /* 0x000000666a667221 */ /* 0x000fc20000010000 */
[----:B0-----:R-:W-:-:S06]  /*d120*/  FADD.FTZ R21, R131, R21 ;  /* 0x0000001583157221 */ /* 0x001fcc0000010000 */
[----:B------:R-:W0:Y:S01]  /*d130*/  MUFU.EX2 R116, R116 ;  /* 0x0000007400747308 */ /* 0x000e220000000800 */
[----:B------:R-:W-:-:S07]  /*d140*/  FFMA.FTZ R111, R2, R111, -R133 ;  /* 0x0000006f026f7223 */ /* 0x000fce0000010885 */
[----:B------:R-:W4:Y:S01]  /*d150*/  MUFU.EX2 R109, R109 ;  /* 0x0000006d006d7308 */ /* 0x000f220000000800 */
[----:B------:R-:W-:-:S01]  /*d160*/  FADD.FTZ R102, R110, R102 ;  /* 0x000000666e667221 */ /* 0x000fc20000010000 */
[----:B-1----:R-:W-:-:S06]  /*d170*/  FADD.FTZ R21, R132, R21 ;  /* 0x0000001584157221 */ /* 0x002fcc0000010000 */
[----:B------:R-:W1:Y:S01]  /*d180*/  MUFU.EX2 R117, R117 ;  /* 0x0000007500757308 */ /* 0x000e620000000800 */
[----:B------:R-:W-:-:S07]  /*d190*/  FFMA.FTZ R114, R2, R114, -R133 ;  /* 0x0000007202727223 */ /* 0x000fce0000010885 */
[----:B------:R-:W5:Y:S01]  /*d1a0*/  MUFU.EX2 R107, R107 ;  /* 0x0000006b006b7308 */ /* 0x000f620000000800 */
[----:B--2---:R-:W-:-:S01]  /*d1b0*/  FADD.FTZ R102, R113, R102 ;  /* 0x0000006671667221 */ /* 0x004fc20000010000 */
[----:B---3--:R-:W-:-:S06]  /*d1c0*/  FADD.FTZ R21, R134, R21 ;  /* 0x0000001586157221 */ /* 0x008fcc0000010000 */
[----:B------:R-:W2:Y:S01]  /*d1d0*/  MUFU.EX2 R88, R88 ;  /* 0x0000005800587308 */ /* 0x000ea20000000800 */
[----:B------:R-:W-:-:S07]  /*d1e0*/  FFMA.FTZ R115, R2, R115, -R133 ;  /* 0x0000007302737223 */ /* 0x000fce0000010885 */
[----:B------:R-:W3:Y:S01]  /*d1f0*/  MUFU.EX2 R112, R112 ;  /* 0x0000007000707308 */ /* 0x000ee20000000800 */
[----:B0-----:R-:W-:-:S01]  /*d200*/  FADD.FTZ R102, R116, R102 ;  /* 0x0000006674667221 */ /* 0x001fc20000010000 */
[----:B----4-:R-:W-:-:S06]  /*d210*/  FADD.FTZ R21, R109, R21 ;  /* 0x000000156d157221 */ /* 0x010fcc0000010000 */
[----:B------:R-:W0:Y:S01]  /*d220*/  MUFU.EX2 R89, R89 ;  /* 0x0000005900597308 */ /* 0x000e220000000800 */
[----:B------:R-:W-:-:S07]  /*d230*/  FFMA.FTZ R118, R2, R118, -R133 ;  /* 0x0000007602767223 */ /* 0x000fce0000010885 */
[----:B------:R-:W4:Y:S01]  /*d240*/  MUFU.EX2 R111, R111 ;  /* 0x0000006f006f7308 */ /* 0x000f220000000800 */
[----:B-1----:R-:W-:-:S01]  /*d250*/  FADD.FTZ R102, R117, R102 ;  /* 0x0000006675667221 */ /* 0x002fc20000010000 */
[----:B-----5:R-:W-:-:S06]  /*d260*/  FADD.FTZ R21, R107, R21 ;  /* 0x000000156b157221 */ /* 0x020fcc0000010000 */
        /* <DEDUP_REMOVED lines=11> */
[----:B------:R-:W-:-:S01]  /*d320*/  FFMA.FTZ R91, R2, R91, -R133 ;  /* 0x0000005b025b7223 */ /* 0x000fc20000010885 */
[----:B-1----:R-:W-:Y:S01]  /*d330*/  FADD.FTZ R102, R92, R102 ;  /* 0x000000665c667221 */ /* 0x002fe20000010000 */
[----:B-----5:R-:W-:-:S05]  /*d340*/  FADD.FTZ R21, R114, R21 ;  /* 0x0000001572157221 */ /* 0x020fca0000010000 */
[----:B------:R-:W1:Y:S01]  /*d350*/  MUFU.EX2 R119, R119 ;  /* 0x0000007700777308 */ /* 0x000e620000000800 */
[----:B------:R-:W-:-:S01]  /*d360*/  FFMA.FTZ R94, R2, R94, -R133 ;  /* 0x0000005e025e7223 */ /* 0x000fc20000010885 */
[----:B--2---:R-:W-:-:S06]  /*d370*/  FADD.FTZ R102, R93, R102 ;  /* 0x000000665d667221 */ /* 0x004fcc0000010000 */
[----:B------:R-:W2:Y:S01]  /*d380*/  MUFU.EX2 R100, R100 ;  /* 0x0000006400647308 */ /* 0x000ea20000000800 */
[----:B---3--:R-:W-:-:S01]  /*d390*/  FADD.FTZ R21, R115, R21 ;  /* 0x0000001573157221 */ /* 0x008fc20000010000 */
[----:B------:R-:W-:-:S06]  /*d3a0*/  FFMA.FTZ R95, R2, R95, -R133 ;  /* 0x0000005f025f7223 */ /* 0x000fcc0000010885 */
[----:B------:R-:W3:Y:S01]  /*d3b0*/  MUFU.EX2 R90, R90 ;  /* 0x0000005a005a7308 */ /* 0x000ee20000000800 */
[----:B------:R-:W-:-:S01]  /*d3c0*/  FADD.FTZ R102, R78, R102 ;  /* 0x000000664e667221 */ /* 0x000fc20000010000 */
[----:B------:R-:W-:-:S06]  /*d3d0*/  WARPGROUP.DEPBAR.LE gsb0, 0x0 ;  /* 0x00008000000079c5 */ /* 0x000fcc0000010000 */
[----:B------:R-:W4:Y:S01]  /*d3e0*/  MUFU.EX2 R101, R101 ;  /* 0x0000006500657308 */ /* 0x000f220000000800 */
[----:B0-----:R-:W-:-:S01]  /*d3f0*/  FADD.FTZ R21, R118, R21 ;  /* 0x0000001576157221 */ /* 0x001fc20000010000 */
[----:B------:R-:W-:-:S06]  /*d400*/  FFMA.FTZ R98, R2, R98, -R133 ;  /* 0x0000006202627223 */ /* 0x000fcc0000010885 */
[----:B------:R-:W0:Y:S01]  /*d410*/  MUFU.EX2 R91, R91 ;  /* 0x0000005b005b7308 */ /* 0x000e220000000800 */
[----:B------:R-:W-:Y:S01]  /*d420*/  WARPGROUP.ARRIVE ;  /* 0x00000000000079c5 */ /* 0x000fe20000000000 */
[----:B------:R-:W-:-:S06]  /*d430*/  FADD.FTZ R102, R86, R102 ;  /* 0x0000006656667221 */ /* 0x000fcc0000010000 */
[----:B------:R-:W5:Y:S01]  /*d440*/  MUFU.EX2 R72, R72 ;  /* 0x0000004800487308 */ /* 0x000f620000000800 */
[----:B-1----:R-:W-:-:S01]  /*d450*/  FADD.FTZ R21, R119, R21 ;  /* 0x0000001577157221 */ /* 0x002fc20000010000 */
[----:B------:R-:W-:-:S06]  /*d460*/  FFMA.FTZ R99, R2, R99, -R133 ;  /* 0x0000006302637223 */ /* 0x000fcc0000010885 */
[----:B------:R-:W1:Y:S01]  /*d470*/  MUFU.EX2 R94, R94 ;  /* 0x0000005e005e7308 */ /* 0x000e620000000800 */
[----:B--2---:R-:W-:-:S01]  /*d480*/  FADD.FTZ R102, R100, R102 ;  /* 0x0000006664667221 */ /* 0x004fc20000010000 */
[----:B------:R-:W-:Y:S06]  /*d490*/  QGMMA.64x64x32.F32.E4M3.E4M3 R24, R136, gdesc[UR4], R24, gsb0 ;  /* 0x00e0000488187df3 */ /* 0x000fec0008000818 */
[----:B------:R-:W2:Y:S01]  /*d4a0*/  MUFU.EX2 R73, R73 ;  /* 0x0000004900497308 */ /* 0x000ea20000000800 */
[----:B---3--:R-:W-:-:S07]  /*d4b0*/  FADD.FTZ R21, R90, R21 ;  /* 0x000000155a157221 */ /* 0x008fce0000010000 */
[----:B------:R-:W3:Y:S01]  /*d4c0*/  MUFU.EX2 R95, R95 ;  /* 0x0000005f005f7308 */ /* 0x000ee20000000800 */
[----:B----4-:R-:W-:-:S01]  /*d4d0*/  FADD.FTZ R102, R101, R102 ;  /* 0x0000006665667221 */ /* 0x010fc20000010000 */
[----:B0-----:R-:W-:-:S06]  /*d4e0*/  FADD.FTZ R21, R91, R21 ;  /* 0x000000155b157221 */ /* 0x001fcc0000010000 */
[----:B------:R-:W0:Y:S01]  /*d4f0*/  MUFU.EX2 R98, R98 ;  /* 0x0000006200627308 */ /* 0x000e220000000800 */
[----:B------:R-:W-:-:S01]  /*d500*/  FFMA.FTZ R103, R2, R103, -R133 ;  /* 0x0000006702677223 */ /* 0x000fc20000010885 */
[----:B-----5:R-:W-:-:S06]  /*d510*/  FADD.FTZ R102, R72, R102 ;  /* 0x0000006648667221 */ /* 0x020fcc0000010000 */
[----:B------:R-:W4:Y:S01]  /*d520*/  MUFU.EX2 R77, R77 ;  /* 0x0000004d004d7308 */ /* 0x000f220000000800 */
[----:B-1----:R-:W-:-:S01]  /*d530*/  FADD.FTZ R21, R94, R21 ;  /* 0x000000155e157221 */ /* 0x002fc20000010000 */
[----:B------:R-:W1:Y:S06]  /*d540*/  S2R R155, SR_TID.X ;  /* 0x00000000009b7919 */ /* 0x000e6c0000002100 */
[----:B------:R-:W5:Y:S01]  /*d550*/  MUFU.EX2 R99, R99 ;  /* 0x0000006300637308 */ /* 0x000f620000000800 */
[----:B------:R-:W-:-:S01]  /*d560*/  FFMA.FTZ R74, R2, R74, -R133 ;  /* 0x0000004a024a7223 */ /* 0x000fc20000010885 */
[----:B--2---:R-:W-:-:S06]  /*d570*/  FADD.FTZ R102, R73, R102 ;  /* 0x0000006649667221 */ /* 0x004fcc0000010000 */
[----:B------:R-:W2:Y:S01]  /*d580*/  MUFU.EX2 R80, R80 ;  /* 0x0000005000507308 */ /* 0x000ea20000000800 */
[----:B---3--:R-:W-:-:S01]  /*d590*/  FADD.FTZ R21, R95, R21 ;  /* 0x000000155f157221 */ /* 0x008fc20000010000 */
[----:B------:R-:W-:-:S06]  /*d5a0*/  FFMA.FTZ R75, R2, R75, -R133 ;  /* 0x0000004b024b7223 */ /* 0x000fcc0000010885 */
[----:B------:R-:W3:Y:S01]  /*d5b0*/  MUFU.EX2 R8, R8 ;  /* 0x0000000800087308 */ /* 0x000ee20000000800 */
[----:B------:R-:W-:-:S01]  /*d5c0*/  FADD.FTZ R102, R70, R102 ;  /* 0x0000006646667221 */ /* 0x000fc20000010000 */
[----:B0-----:R-:W-:-:S06]  /*d5d0*/  FADD.FTZ R21, R98, R21 ;  /* 0x0000001562157221 */ /* 0x001fcc0000010000 */
[----:B------:R-:W0:Y:S01]  /*d5e0*/  MUFU.EX2 R81, R81 ;  /* 0x0000005100517308 */ /* 0x000e220000000800 */
[----:B------:R-:W-:-:S07]  /*d5f0*/  FFMA.FTZ R96, R2, R96, -R133 ;  /* 0x0000006002607223 */ /* 0x000fce0000010885 */
[----:B------:R-:W1:Y:S01]  /*d600*/  MUFU.EX2 R9, R103 ;  /* 0x0000006700097308 */ /* 0x000e620000000800 */
[----:B----4-:R-:W-:-:S01]  /*d610*/  FADD.FTZ R102, R77, R102 ;  /* 0x000000664d667221 */ /* 0x010fc20000010000 */
[----:B-----5:R-:W-:-:S06]  /*d620*/  FADD.FTZ R21, R99, R21 ;  /* 0x0000001563157221 */ /* 0x020fcc0000010000 */
[----:B------:R-:W4:Y:S01]  /*d630*/  MUFU.EX2 R84, R84 ;  /* 0x0000005400547308 */ /* 0x000f220000000800 */
        /* <DEDUP_REMOVED lines=8> */
[----:B-1----:R-:W-:-:S06]  /*d6c0*/  FADD.FTZ R21, R9, R21 ;  /* 0x0000001509157221 */ /* 0x002fcc0000010000 */
        /* <DEDUP_REMOVED lines=16> */
[----:B------:R-:W-:Y:S01]  /*d7d0*/  LOP3.LUT R135, R155, 0x7f, RZ, 0xc0, !PT ;  /* 0x0000007f9b877812 */ /* 0x000fe200078ec0ff */
[----:B------:R-:W-:-:S06]  /*d7e0*/  FFMA.FTZ R58, R2, R58, -R133 ;  /* 0x0000003a023a7223 */ /* 0x000fcc0000010885 */
[----:B------:R-:W1:Y:S01]  /*d7f0*/  MUFU.EX2 R83, R83 ;  /* 0x0000005300537308 */ /* 0x000e620000000800 */
[----:B----4-:R-:W-:-:S01]  /*d800*/  FADD.FTZ R102, R57, R102 ;  /* 0x0000006639667221 */ /* 0x010fc20000010000 */
[----:B-----5:R-:W-:-:S06]  /*d810*/  FADD.FTZ R21, R79, R21 ;  /* 0x000000154f157221 */ /* 0x020fcc0000010000 */
[----:B------:R-:W4:Y:S01]  /*d820*/  MUFU.EX2 R64, R64 ;  /* 0x0000004000407308 */ /* 0x000f220000000800 */
[----:B------:R-:W-:Y:S01]  /*d830*/  ISETP.NE.AND P0, PT, R135, RZ, PT ;  /* 0x000000ff8700720c */ /* 0x000fe20003f05270 */
[----:B------:R-:W-:-:S06]  /*d840*/  FFMA.FTZ R59, R2, R59, -R133 ;  /* 0x0000003b023b7223 */ /* 0x000fcc0000010885 */
        /* <DEDUP_REMOVED lines=13> */
[----:B------:R-:W-:Y:S01]  /*d920*/  MUFU.EX2 R69, R69 ;  /* 0x0000004500457308 */ /* 0x000fe20000000800 */
[----:B------:R-:W-:-:S01]  /*d930*/  FFMA.FTZ R66, R2, R66, -R133 ;  /* 0x0000004202427223 */ /* 0x000fc20000010885 */
[----:B------:R-:W-:-:S06]  /*d940*/  @!P0 VIADD R13, R13, 0x13240 ;  /* 0x000132400d0d8836 */ /* 0x000fcc0000000000 */
[----:B------:R-:W4:Y:S01]  /*d950*/  MUFU.EX2 R59, R59 ;  /* 0x0000003b003b7308 */ /* 0x000f220000000800 */
[----:B--2---:R-:W-:-:S01]  /*d960*/  FADD.FTZ R102, R65, R102 ;  /* 0x0000006641667221 */ /* 0x004fc20000010000 */
[----:B---3--:R-:W-:-:S06]  /*d970*/  FADD.FTZ R21, R87, R21 ;  /* 0x0000001557157221 */ /* 0x008fcc0000010000 */
[----:B------:R-:W2:Y:S01]  /*d980*/  MUFU.EX2 R62, R62 ;  /* 0x0000003e003e7308 */ /* 0x000ea20000000800 */
[----:B------:R-:W-:-:S01]  /*d990*/  FFMA.FTZ R67, R2, R67, -R133 ;  /* 0x0000004302437223 */ /* 0x000fc20000010885 */
[----:B------:R-:W-:Y:S01]  /*d9a0*/  @!P0 PRMT R13, RZ, 0x654, R13 ;  /* 0x00000654ff0d8816 */ /* 0x000fe2000000000d */
[----:B0-----:R-:W-:-:S05]  /*d9b0*/  FADD.FTZ R102, R68, R102 ;  /* 0x0000006644667221 */ /* 0x001fca0000010000 */
[----:B------:R-:W0:Y:S01]  /*d9c0*/  MUFU.EX2 R63, R63 ;  /* 0x0000003f003f7308 */ /* 0x000e220000000800 */
[----:B-1----:R-:W-:-:S01]  /*d9d0*/  FADD.FTZ R21, R58, R21 ;  /* 0x000000153a157221 */ /* 0x002fc20000010000 */
[----:B------:R-:W-:Y:S02]  /*d9e0*/  WARPGROUP.DEPBAR.LE gsb0, 0x0 ;  /* 0x00008000000079c5 */ /* 0x000fe40000010000 */
[----:B------:R-:W-:-:S01]  /*d9f0*/  FFMA.FTZ R76, R2, R76, -R133 ;  /* 0x0000004c024c7223 */ /* 0x000fc20000010885 */
[----:B------:R1:W-:Y:S03]  /*da00*/  @!P0 SYNCS.ARRIVE.TRANS64.RED.A1T0 RZ, [R13+URZ], RZ ;  /* 0x000000ff0dff89a7 */ /* 0x0003e6000810043f */
[----:B------:R-:W3:Y:S01]  /*da10*/  MUFU.EX2 R66, R66 ;  /* 0x0000004200427308 */ /* 0x000ee20000000800 */
[----:B----4-:R-:W-:-:S01]  /*da20*/  FADD.FTZ R21, R59, R21 ;  /* 0x000000153b157221 */ /* 0x010fc20000010000 */
[----:B------:R-:W-:Y:S01]  /*da30*/  FFMA.FTZ R71, R2, R71, -R133 ;  /* 0x0000004702477223 */ /* 0x000fe20000010885 */
[----:B-1----:R-:W-:-:S05]  /*da40*/  FADD.FTZ R13, R69, R102 ;  /* 0x00000066450d7221 */ /* 0x002fca0000010000 */
[----:B------:R-:W1:Y:S01]  /*da50*/  MUFU.EX2 R67, R67 ;  /* 0x0000004300437308 */ /* 0x000e620000000800 */
[----:B--2---:R-:W-:-:S01]  /*da60*/  FADD.FTZ R21, R62, R21 ;  /* 0x000000153e157221 */ /* 0x004fc20000010000 */
[----:B------:R2:W-:Y:S06]  /*da70*/  STL [R1], R13 ;  /* 0x0000000d01007387 */ /* 0x0005ec0000100800 */
[----:B------:R-:W4:Y:S01]  /*da80*/  MUFU.EX2 R76, R76 ;  /* 0x0000004c004c7308 */ /* 0x000f220000000800 */
[----:B0-----:R-:W-:-:S07]  /*da90*/  FADD.FTZ R21, R63, R21 ;  /* 0x000000153f157221 */ /* 0x001fce0000010000 */
[----:B------:R-:W0:Y:S01]  /*daa0*/  MUFU.EX2 R71, R71 ;  /* 0x0000004700477308 */ /* 0x000e220000000800 */
[----:B---3--:R-:W-:-:S04]  /*dab0*/  FADD.FTZ R21, R66, R21 ;  /* 0x0000001542157221 */ /* 0x008fc80000010000 */
[----:B-1----:R-:W-:-:S04]  /*dac0*/  FADD.FTZ R21, R67, R21 ;  /* 0x0000001543157221 */ /* 0x002fc80000010000 */
[----:B----4-:R-:W-:-:S04]  /*dad0*/  FADD.FTZ R21, R76, R21 ;  /* 0x000000154c157221 */ /* 0x010fc80000010000 */
[----:B0-----:R-:W-:Y:S01]  /*dae0*/  FADD.FTZ R21, R71, R21 ;  /* 0x0000001547157221 */ /* 0x001fe20000010000 */
[----:B--2---:R-:W-:Y:S06]  /*daf0*/  @!P1 BRA `(.L_x_1909) ;  /* 0x0000000000049947 */ /* 0x004fec0003800000 */
[----:B------:R-:W-:Y:S01]  /*db00*/  BPT.TRAP 0x1 ;  /* 0x000000040000795c */ /* 0x000fe20000300000 */
.L_x_1909:
[----:B------:R-:W2:Y:S01]  /*db10*/  LDL R13, [R1+0x1c] ;  /* 0x00001c00010d7983 */ /* 0x000ea20000100800 */
[----:B------:R-:W-:-:S05]  /*db20*/  VIADD R20, R20, 0x13260 ;  /* 0x0001326014147836 */ /* 0x000fca0000000000 */
[----:B--2---:R-:W-:Y:S02]  /*db30*/  PRMT R20, R13, 0x654, R20 ;  /* 0x000006540d147816 */ /* 0x004fe40000000014 */
[----:B------:R-:W2:Y:S01]  /*db40*/  LDL R13, [R1+0x8] ;  /* 0x00000800010d7983 */ /* 0x000ea20000100800 */
[----:B------:R-:W-:Y:S01]  /*db50*/  F2FP.SATFINITE.E4M3.F32.PACK_AB_MERGE_C R8, R9, R8, RZ ;  /* 0x000000080908723e */ /* 0x000fe200048070ff */
[----:B------:R0:W-:Y:S01]  /*db60*/  SYNCS.ARRIVE.TRANS64.RED.A1T0 RZ, [R20+URZ], RZ ;  /* 0x000000ff14ff79a7 */ /* 0x0001e2000810043f */
        /* <DEDUP_REMOVED lines=75> */
[C---:B--2---:R-:W-:Y:S01]  /*e020*/  ISETP.GT.AND P0, PT, R12.reuse, R13, PT ;  /* 0x0000000d0c00720c */ /* 0x044fe20003f04270 */
[----:B------:R-:W-:-:S12]  /*e030*/  VIADD R12, R12, 0xffffffff ;  /* 0xffffffff0c0c7836 */ /* 0x000fd80000000000 */
[----:B0-----:R-:W-:Y:S05]  /*e040*/  @P0 BRA `(.L_x_1910) ;  /* 0xffffffd000080947 */ /* 0x001fea000383ffff */
[----:B------:R-:W-:Y:S05]  /*e050*/  BSYNC B1 ;  /* 0x0000000000017941 */ /* 0x000fea0003800000 */
.L_x_1898:
[----:B------:R-:W-:Y:S05]  /*e060*/  BSYNC B0 ;  /* 0x0000000000007941 */ /* 0x000fea0003800000 */
.L_x_1897:
[----:B------:R-:W-:Y:S01]  /*e070*/  ISETP.GE.AND P0, PT, R12, RZ, PT ;  /* 0x000000ff0c00720c */ /* 0x000fe20003f06270 */
[----:B------:R-:W-:-:S12]  /*e080*/  BSSY B0, `(.L_x_1911) ;  /* 0x0000252000007945 */ /* 0x000fd80003800000 */
[----:B------:R-:W-:Y:S05]  /*e090*/  @!P0 BRA `(.L_x_1912) ;  /* 0x0000002400408947 */ /* 0x000fea0003800000 */
[----:B------:R-:W-:Y:S02]  /*e0a0*/  IMAD.MOV.U32 R11, RZ, RZ, R0 ;  /* 0x000000ffff0b7224 */ /* 0x000fe400078e0000 */
[----:B------:R-:W-:Y:S02]  /*e0b0*/  IMAD.MOV.U32 R10, RZ, RZ, R3 ;  /* 0x000000ffff0a7224 */ /* 0x000fe400078e0003 */
[----:B------:R-:W-:Y:S02]  /*e0c0*/  IMAD.MOV.U32 R9, RZ, RZ, R157 ;  /* 0x000000ffff097224 */ /* 0x000fe400078e009d */
[----:B------:R-:W-:-:S07]  /*e0d0*/  IMAD.MOV.U32 R8, RZ, RZ, R22 ;  /* 0x000000ffff087224 */ /* 0x000fce00078e0016 */
.L_x_1924:
[----:B------:R-:W-:-:S05]  /*e0e0*/  VIADD R20, R8, 0x1 ;  /* 0x0000000108147836 */ /* 0x000fca0000000000 */
[----:B------:R-:W-:-:S04]  /*e0f0*/  ISETP.NE.AND P0, PT, R20, 0x2, PT ;  /* 0x000000021400780c */ /* 0x000fc80003f05270 */
[----:B------:R-:W-:Y:S02]  /*e100*/  SEL R20, R20, RZ, P0 ;  /* 0x000000ff14147207 */ /* 0x000fe40000000000 */
[----:B------:R-:W-:-:S03]  /*e110*/  SEL R0, RZ, 0x1, P0 ;  /* 0x00000001ff007807 */ /* 0x000fc60000000000 */
[----:B------:R-:W-:Y:S01]  /*e120*/  IMAD.MOV.U32 R22, RZ, RZ, R20 ;  /* 0x000000ffff167224 */ /* 0x000fe200078e0014 */
[----:B------:R-:W-:Y:S01]  /*e130*/  LOP3.LUT R157, R9, R0, RZ, 0x3c, !PT ;  /* 0x00000000099d7212 */ /* 0x000fe200078e3cff */
[----:B0-----:R-:W-:Y:S06]  /*e140*/  @!P1 BRA `(.L_x_1913) ;  /* 0x0000000000049947 */ /* 0x001fec0003800000 */
[----:B------:R-:W-:Y:S01]  /*e150*/  BPT.TRAP 0x1 ;  /* 0x000000040000795c */ /* 0x000fe20000300000 */
.L_x_1913:
[----:B------:R-:W-:Y:S01]  /*e160*/  IMAD R3, R22, 0x8, R16 ;  /* 0x0000000816037824 */ /* 0x000fe200078e0210 */
[----:B------:R-:W-:-:S04]  /*e170*/  SHF.L.U32 R14, R157, 0x1f, RZ ;  /* 0x0000001f9d0e7819 */ /* 0x000fc800000006ff */
[----:B------:R0:W1:Y:S01]  /*e180*/  SYNCS.PHASECHK.TRANS64.TRYWAIT P0, [R3+URZ+0x13230], R14 ;  /* 0x0132300e030075a7 */ /* 0x000062000800017f */
[----:B------:R-:W-:Y:S05]  /*e190*/  @!P1 BRA `(.L_x_1914) ;  /* 0x0000000000049947 */ /* 0x000fea0003800000 */
[----:B------:R-:W-:Y:S01]  /*e1a0*/  BPT.TRAP 0x1 ;  /* 0x000000040000795c */ /* 0x000fe20000300000 */
.L_x_1914:
        /* <DEDUP_REMOVED lines=8> */
.L_x_1916:
[----:B------:R-:W-:Y:S05]  /*e230*/  BSYNC B1 ;  /* 0x0000000000017941 */ /* 0x000fea0003800000 */
.L_x_1915:
        /* <DEDUP_REMOVED lines=87> */
.L_x_1918:
[----:B------:R-:W-:Y:S01]  /*e7b0*/  SHF.L.U32 R0, R9, 0x1f, RZ ;  /* 0x0000001f09007819 */ /* 0x000fe200000006ff */
[----:B------:R-:W-:-:S04]  /*e7c0*/  IMAD R13, R8, 0x8, R16 ;  /* 0x00000008080d7824 */ /* 0x000fc800078e0210 */
[----:B------:R0:W1:Y:S01]  /*e7d0*/  SYNCS.PHASECHK.TRANS64.TRYWAIT P0, [R13+URZ+0x13250], R0 ;  /* 0x013250000d0075a7 */ /* 0x000062000800017f */
[----:B------:R-:W-:Y:S05]  /*e7e0*/  @!P1 BRA `(.L_x_1919) ;  /* 0x0000000000049947 */ /* 0x000fea0003800000 */
[----:B------:R-:W-:Y:S01]  /*e7f0*/  BPT.TRAP 0x1 ;  /* 0x000000040000795c */ /* 0x000fe20000300000 */
.L_x_1919:
[----:B------:R-:W-:Y:S04]  /*e800*/  BSSY B1, `(.L_x_1920) ;  /* 0x0000004000017945 */ /* 0x000fe80003800000 */
[----:B-1----:R-:W-:Y:S05]  /*e810*/  @P0 BRA `(.L_x_1921) ;  /* 0x0000000000080947 */ /* 0x002fea0003800000 */
[----:B------:R-:W1:Y:S02]  /*e820*/  SYNCS.PHASECHK.TRANS64.TRYWAIT P0, [R13+URZ+0x13250], R0 ;  /* 0x013250000d0075a7 */ /* 0x000e64000800017f */
[----:B-1----:R-:W-:Y:S05]  /*e830*/  @!P0 BRA `(.L_x_1922) ;  /* 0x000000a0005c8947 */ /* 0x002fea0003800000 */
.L_x_1921:
[----:B------:R-:W-:Y:S05]  /*e840*/  BSYNC B1 ;  /* 0x0000000000017941 */ /* 0x000fea0003800000 */
.L_x_1920:
        /* <DEDUP_REMOVED lines=14> */
[----:B------:R-:W-:Y:S01]  /*e930*/  FMNMX.FTZ R0, R123, R0, !PT ;  /* 0x000000007b007209 */ /* 0x000fe20007810000 */
[----:B------:R-:W-:Y:S02]  /*e940*/  WARPGROUP.DEPBAR.LE gsb0, 0x0 ;  /* 0x00008000000079c5 */ /* 0x000fe40000010000 */
[----:B------:R-:W2:Y:S01]  /*e950*/  LDL.LU R155, [R1] ;  /* 0x00000000019b7983 */ /* 0x000ea20000300800 */
        /* <DEDUP_REMOVED lines=42> */
[----:B------:R-:W-:Y:S01]  /*ec00*/  R2UR UR6, R14 ;  /* 0x000000000e0672ca */ /* 0x000fe200000e0000 */
[----:B------:R-:W-:Y:S01]  /*ec10*/  VIADD R14, R8, 0x100 ;  /* 0x00000100080e7836 */ /* 0x000fe20000000000 */
[----:B------:R-:W-:Y:S01]  /*ec20*/  R2UR UR7, R15 ;  /* 0x000000000f0772ca */ /* 0x000fe200000e0000 */
[----:B------:R-:W-:Y:S01]  /*ec30*/  IMAD.MOV.U32 R15, RZ, RZ, -0x3ffffff0 ;  /* 0xc0000010ff0f7424 */ /* 0x000fe200078e00ff */
[----:B------:R-:W-:-:S02]  /*ec40*/  FMNMX.FTZ R9, R100, R9, !PT ;  /* 0x0000000964097209 */ /* 0x000fc40007810000 */
[----:B------:R-:W-:Y:S02]  /*ec50*/  FMNMX.FTZ R0, R102, R0, !PT ;  /* 0x0000000066007209 */ /* 0x000fe40007810000 */
[----:B------:R-:W-:Y:S02]  /*ec60*/  FMNMX.FTZ R9, R101, R9, !PT ;  /* 0x0000000965097209 */ /* 0x000fe40007810000 */
[----:B------:R-:W-:Y:S02]  /*ec70*/  FMNMX.FTZ R0, R103, R0, !PT ;  /* 0x0000000067007209 */ /* 0x000fe40007810000 */
[----:B------:R-:W-:Y:S02]  /*ec80*/  FMNMX.FTZ R9, R72, R9, !PT ;  /* 0x0000000948097209 */ /* 0x000fe40007810000 */
[----:B------:R-:W-:Y:S01]  /*ec90*/  FMNMX.FTZ R0, R74, R0, !PT ;  /* 0x000000004a007209 */ /* 0x000fe20007810000 */
[----:B------:R-:W-:Y:S01]  /*eca0*/  QGMMA.64x64x32.F32.E4M3.E4M3 R24, R148, gdesc[UR4], R24, gsb0 ;  /* 0x00e0000494187df3 */ /* 0x000fe20008000818 */
        /* <DEDUP_REMOVED lines=31> */
[----:B------:R-:W-:Y:S01]  /*eea0*/  R2UR UR7, R15 ;  /* 0x000000000f0772ca */ /* 0x000fe200000e0000 */
[----:B------:R-:W0:Y:S01]  /*eeb0*/  SHFL.BFLY PT, R14, R9, 0x2, 0x1f ;  /* 0x0c401f00090e7f89 */ /* 0x000e2200000e0000 */
[----:B------:R-:W-:-:S03]  /*eec0*/  IMAD.MOV.U32 R15, RZ, RZ, -0x3ffffff0 ;  /* 0xc0000010ff0f7424 */ /* 0x000fc600078e00ff */
[----:B------:R-:W1:Y:S01]  /*eed0*/  SHFL.BFLY PT, R3, R0, 0x2, 0x1f ;  /* 0x0c401f0000037f89 */ /* 0x000e6200000e0000 */
[----:B------:R-:W-:Y:S02]  /*eee0*/  WARPGROUP.DEPBAR.LE gsb0, 0x0 ;  /* 0x00008000000079c5 */ /* 0x000fe40000010000 */
[----:B------:R-:W-:-:S06]  /*eef0*/  WARPGROUP.ARRIVE ;  /* 0x00000000000079c5 */ /* 0x000fcc0000000000 */
[----:B------:R-:W-:Y:S01]  /*ef00*/  QGMMA.64x64x32.F32.E4M3.E4M3 R24, R144, gdesc[UR4], R24, gsb0 ;  /* 0x00e0000490187df3 */ /* 0x000fe20008000818 */
[----:B------:R-:W-:Y:S02]  /*ef10*/  R2UR UR7, R15 ;  /* 0x000000000f0772ca */ /* 0x000fe400000e0000 */
[----:B0-----:R-:W-:Y:S01]  /*ef20*/  FMNMX.FTZ R9, R9, R14, !PT ;  /* 0x0000000e09097209 */ /* 0x001fe20007810000 */
[----:B------:R-:W-:Y:S01]  /*ef30*/  VIADD R14, R8, 0x180 ;  /* 0x00000180080e7836 */ /* 0x000fe20000000000 */
[----:B-1----:R-:W-:-:S03]  /*ef40*/  FMNMX.FTZ R0, R0, R3, !PT ;  /* 0x0000000300007209 */ /* 0x002fc60007810000 */
[----:B------:R-:W0:Y:S01]  /*ef50*/  SHFL.BFLY PT, R3, R9, 0x1, 0x1f ;  /* 0x0c201f0009037f89 */ /* 0x000e2200000e0000 */
[----:B------:R-:W-:-:S03]  /*ef60*/  R2UR UR6, R14 ;  /* 0x000000000e0672ca */ /* 0x000fc600000e0000 */
[----:B------:R-:W1:Y:S01]  /*ef70*/  SHFL.BFLY PT, R14, R0, 0x1, 0x1f ;  /* 0x0c201f00000e7f89 */ /* 0x000e6200000e0000 */
        /* <DEDUP_REMOVED lines=16> */
[----:B------:R-:W-:-:S02]  /*f080*/  IMAD.MOV.U32 R57, RZ, RZ, -0x3ffffff0 ;  /* 0xc0000010ff397424 */ /* 0x000fc400078e00ff */
        /* <DEDUP_REMOVED lines=20> */
[----:B------:R-:W-:-:S01]  /*f1d0*/  FFMA.FTZ R72, R2, R72, -R11 ;  /* 0x0000004802487223 */ /* 0x000fc2000001080b */
[----:B------:R-:W-:Y:S01]  /*f1e0*/  FFMA.FTZ R73, R2, R73, -R11 ;  /* 0x0000004902497223 */ /* 0x000fe2000001080b */
[----:B------:R-:W-:-:S02]  /*f1f0*/  WARPGROUP.DEPBAR.LE gsb0, 0x0 ;  /* 0x00008000000079c5 */ /* 0x000fc40000010000 */
[----:B------:R-:W-:Y:S01]  /*f200*/  WARPGROUP.ARRIVE ;  /* 0x00000000000079c5 */ /* 0x000fe20000000000 */
        /* <DEDUP_REMOVED lines=14> */
[----:B------:R-:W-:Y:S01]  /*f2f0*/  QGMMA.64x64x32.F32.E4M3.E4M3 R24, R140, gdesc[UR4], R24, gsb0 ;  /* 0x00e000048c187df3 */ /* 0x000fe20008000818 */
[----:B------:R-:W-:-:S01]  /*f300*/  FFMA.FTZ R69, R2, R0, -8 ;  /* 0xc100000002457423 */ /* 0x000fc20000010000 */
[----:B------:R-:W4:Y:S01]  /*f310*/  MUFU.EX2 R124, R124 ;  /* 0x0000007c007c7308 */ /* 0x000f220000000800 */
[----:B------:R-:W-:Y:S01]  /*f320*/  R2UR UR7, R57 ;  /* 0x00000000390772ca */ /* 0x000fe200000e0000 */
[----:B------:R-:W-:-:S02]  /*f330*/  VIADD R56, R8, 0x200 ;  /* 0x0000020008387836 */ /* 0x000fc40000000000 */
[----:B------:R-:W-:-:S01]  /*f340*/  FFMA.FTZ R122, R2, R122, -R69 ;  /* 0x0000007a027a7223 */ /* 0x000fc20000010845 */
[C-C-:B------:R-:W-:Y:S01]  /*f350*/  FFMA.FTZ R123, R2.reuse, R123, -R69.reuse ;  /* 0x0000007b027b7223 */ /* 0x140fe20000010845 */
[----:B------:R-:W-:-:S01]  /*f360*/  FFMA.FTZ R8, R2, R99, -R69 ;  /* 0x0000006302087223 */ /* 0x000fc20000010845 */
[C-C-:B------:R-:W-:Y:S01]  /*f370*/  FFMA.FTZ R126, R2.reuse, R126, -R69.reuse ;  /* 0x0000007e027e7223 */ /* 0x140fe20000010845 */
[----:B------:R-:W-:-:S01]  /*f380*/  FFMA.FTZ R127, R2, R127, -R69 ;  /* 0x0000007f027f7223 */ /* 0x000fc20000010845 */
[----:B------:R-:W5:Y:S01]  /*f390*/  MUFU.EX2 R125, R125 ;  /* 0x0000007d007d7308 */ /* 0x000f620000000800 */
[----:B------:R-:W-:-:S01]  /*f3a0*/  FFMA.FTZ R130, R2, R130, -R69 ;  /* 0x0000008202827223 */ /* 0x000fc20000010845 */
[C-C-:B------:R-:W-:Y:S01]  /*f3b0*/  FFMA.FTZ R131, R2.reuse, R131, -R69.reuse ;  /* 0x0000008302837223 */ /* 0x140fe20000010845 */
        /* <DEDUP_REMOVED lines=11> */
[----:B------:R-:W-:Y:S01]  /*f470*/  FFMA.FTZ R90, R2, R90, -R69 ;  /* 0x0000005a025a7223 */ /* 0x000fe20000010845 */
[----:B--2---:R-:W-:-:S01]  /*f480*/  FFMA.FTZ R57, R10, R155, R14 ;  /* 0x0000009b0a397223 */ /* 0x004fc2000001000e */
[----:B------:R-:W-:Y:S01]  /*f490*/  MUFU.EX2 R9, R9 ;  /* 0x0000000900097308 */ /* 0x000fe20000000800 */
[----:B------:R-:W-:-:S01]  /*f4a0*/  FFMA.FTZ R91, R2, R91, -R69 ;  /* 0x0000005b025b7223 */ /* 0x000fc20000010845 */
[----:B------:R-:W-:Y:S01]  /*f4b0*/  FFMA.FTZ R94, R2, R94, -R69 ;  /* 0x0000005e025e7223 */ /* 0x000fe20000010845 */
[----:B0-----:R-:W-:-:S01]  /*f4c0*/  FADD.FTZ R57, R15, R57 ;  /* 0x000000390f397221 */ /* 0x001fc20000010000 */
[----:B------:R-:W-:Y:S01]  /*f4d0*/  R2UR UR6, R56 ;  /* 0x00000000380672ca */ /* 0x000fe200000e0000 */
[----:B------:R-:W-:-:S01]  /*f4e0*/  FFMA.FTZ R95, R2, R95, -R69 ;  /* 0x0000005f025f7223 */ /* 0x000fc20000010845 */
[----:B------:R-:W-:Y:S01]  /*f4f0*/  FFMA.FTZ R98, R2, R98, -R69 ;  /* 0x0000006202627223 */ /* 0x000fe20000010845 */
[----:B-1----:R-:W-:-:S01]  /*f500*/  FADD.FTZ R99, R120, R57 ;  /* 0x0000003978637221 */ /* 0x002fc20000010000 */
[----:B------:R-:W0:Y:S01]  /*f510*/  MUFU.EX2 R122, R122 ;  /* 0x0000007a007a7308 */ /* 0x000e220000000800 */
[----:B------:R-:W-:-:S01]  /*f520*/  FFMA.FTZ R56, R2, R102, -R69 ;  /* 0x0000006602387223 */ /* 0x000fc20000010845 */
[----:B------:R-:W1:Y:S01]  /*f530*/  S2R R155, SR_TID.X ;  /* 0x00000000009b7919 */ /* 0x000e620000002100 */
[----:B---3--:R-:W-:-:S01]  /*f540*/  FADD.FTZ R99, R121, R99 ;  /* 0x0000006379637221 */ /* 0x008fc20000010000 */
[C-C-:B------:R-:W-:Y:S01]  /*f550*/  FFMA.FTZ R103, R2.reuse, R103, -R69.reuse ;  /* 0x0000006702677223 */ /* 0x140fe20000010845 */
[----:B------:R-:W-:-:S01]  /*f560*/  FFMA.FTZ R74, R2, R74, -R69 ;  /* 0x0000004a024a7223 */ /* 0x000fc20000010845 */
[----:B------:R-:W-:Y:S01]  /*f570*/  FFMA.FTZ R75, R2, R75, -R69 ;  /* 0x0000004b024b7223 */ /* 0x000fe20000010845 */
[----:B----4-:R-:W-:-:S01]  /*f580*/  FADD.FTZ R99, R124, R99 ;  /* 0x000000637c637221 */ /* 0x010fc20000010000 */
[----:B------:R-:W2:Y:S01]  /*f590*/  MUFU.EX2 R129, R129 ;  /* 0x0000008100817308 */ /* 0x000ea20000000800 */
[----:B------:R-:W-:-:S01]  /*f5a0*/  FFMA.FTZ R78, R2, R78, -R69 ;  /* 0x0000004e024e7223 */ /* 0x000fc20000010845 */
[----:B------:R-:W-:Y:S01]  /*f5b0*/  FFMA.FTZ R79, R2, R79, -R69 ;  /* 0x0000004f024f7223 */ /* 0x000fe20000010845 */
[----:B-----5:R-:W-:-:S01]  /*f5c0*/  FADD.FTZ R99, R125, R99 ;  /* 0x000000637d637221 */ /* 0x020fc20000010000 */
[C-C-:B------:R-:W-:Y:S01]  /*f5d0*/  FFMA.FTZ R82, R2.reuse, R82, -R69.reuse ;  /* 0x0000005202527223 */ /* 0x140fe20000010845 */
[----:B------:R-:W-:-:S01]  /*f5e0*/  FFMA.FTZ R83, R2, R83, -R69 ;  /* 0x0000005302537223 */ /* 0x000fc20000010845 */
[----:B------:R-:W-:Y:S01]  /*f5f0*/  FFMA.FTZ R86, R2, R86, -R69 ;  /* 0x0000005602567223 */ /* 0x000fe20000010845 */
[----:B------:R-:W-:-:S01]  /*f600*/  FADD.FTZ R99, R128, R99 ;  /* 0x0000006380637221 */ /* 0x000fc20000010000 */
[----:B------:R-:W3:Y:S01]  /*f610*/  MUFU.EX2 R123, R123 ;  /* 0x0000007b007b7308 */ /* 0x000ee20000000800 */
[----:B0-----:R-:W-:-:S01]  /*f620*/  FFMA.FTZ R21, R9, R21, R122 ;  /* 0x0000001509157223 */ /* 0x001fc2000001007a */
[C-C-:B------:R-:W-:Y:S01]  /*f630*/  FFMA.FTZ R87, R2.reuse, R87, -R69.reuse ;  /* 0x0000005702577223 */ /* 0x140fe20000010845 */
        /* <DEDUP_REMOVED lines=11> */
[----:B---3--:R-:W-:-:S01]  /*f6f0*/  FADD.FTZ R21, R123, R21 ;  /* 0x000000157b157221 */ /* 0x008fc20000010000 */
[----:B-1----:R-:W-:-:S04]  /*f700*/  LOP3.LUT R102, R155, 0x7f, RZ, 0xc0, !PT ;  /* 0x0000007f9b667812 */ /* 0x002fc800078ec0ff */
[----:B------:R-:W-:Y:S02]  /*f710*/  ISETP.NE.AND P0, PT, R102, RZ, PT ;  /* 0x000000ff6600720c */ /* 0x000fe40003f05270 */
[----:B------:R-:W1:Y:S01]  /*f720*/  MUFU.EX2 R105, R105 ;  /* 0x0000006900697308 */ /* 0x000e620000000800 */
[----:B0-----:R-:W-:-:S01]  /*f730*/  FADD.FTZ R99, R104, R99 ;  /* 0x0000006368637221 */ /* 0x001fc20000010000 */
[----:B------:R-:W-:Y:S02]  /*f740*/  WARPGROUP.DEPBAR.LE gsb0, 0x0 ;  /* 0x00008000000079c5 */ /* 0x000fe40000010000 */
[----:B------:R-:W-:-:S04]  /*f750*/  WARPGROUP.ARRIVE ;  /* 0x00000000000079c5 */ /* 0x000fc80000000000 */
[----:B------:R-:W0:Y:S01]  /*f760*/  MUFU.EX2 R127, R127 ;  /* 0x0000007f007f7308 */ /* 0x000e220000000800 */
[----:B--2---:R-:W-:-:S02]  /*f770*/  FADD.FTZ R21, R126, R21 ;  /* 0x000000157e157221 */ /* 0x004fc40000010000 */
[----:B------:R-:W-:Y:S01]  /*f780*/  @!P0 IMAD R20, R20, 0x8, R16 ;  /* 0x0000000814148824 */ /* 0x000fe200078e0210 */
[----:B------:R-:W-:Y:S03]  /*f790*/  QGMMA.64x64x32.F32.E4M3.E4M3 R24, R136, gdesc[UR4], R24, gsb0 ;  /* 0x00e0000488187df3 */ /* 0x000fe60008000818 */
[----:B------:R-:W-:Y:S01]  /*f7a0*/  @!P0 VIADD R20, R20, 0x13240 ;  /* 0x0001324014148836 */ /* 0x000fe20000000000 */
[----:B------:R-:W2:Y:S01]  /*f7b0*/  MUFU.EX2 R108, R108 ;  /* 0x0000006c006c7308 */ /* 0x000ea20000000800 */
[----:B-1----:R-:W-:-:S03]  /*f7c0*/  FADD.FTZ R99, R105, R99 ;  /* 0x0000006369637221 */ /* 0x002fc60000010000 */
[----:B------:R-:W-:-:S04]  /*f7d0*/  @!P0 PRMT R20, RZ, 0x654, R20 ;  /* 0x00000654ff148816 */ /* 0x000fc80000000014 */
        /* <DEDUP_REMOVED lines=18> */
[----:B------:R-:W-:Y:S02]  /*f900*/  WARPGROUP.DEPBAR.LE gsb0, 0x0 ;  /* 0x00008000000079c5 */ /* 0x000fe40000010000 */
[----:B------:R1:W-:Y:S04]  /*f910*/  @!P0 SYNCS.ARRIVE.TRANS64.RED.A1T0 RZ, [R20+URZ], RZ ;  /* 0x000000ff14ff89a7 */ /* 0x0003e8000810043f */
[----:B------:R-:W3:Y:S01]  /*f920*/  MUFU.EX2 R117, R117 ;  /* 0x0000007500757308 */ /* 0x000ee20000000800 */
[----:B0-----:R-:W-:-:S07]  /*f930*/  FADD.FTZ R99, R116, R99 ;  /* 0x0000006374637221 */ /* 0x001fce0000010000 */
[----:B------:R-:W0:Y:S01]  /*f940*/  MUFU.EX2 R107, R107 ;  /* 0x0000006b006b7308 */ /* 0x000e220000000800 */
[----:B--2---:R-:W-:-:S07]  /*f950*/  FADD.FTZ R21, R106, R21 ;  /* 0x000000156a157221 */ /* 0x004fce0000010000 */
[----:B------:R-:W2:Y:S01]  /*f960*/  MUFU.EX2 R88, R88 ;  /* 0x0000005800587308 */ /* 0x000ea20000000800 */
[----:B---3--:R-:W-:-:S07]  /*f970*/  FADD.FTZ R99, R117, R99 ;  /* 0x0000006375637221 */ /* 0x008fce0000010000 */
        /* <DEDUP_REMOVED lines=90> */
[----:B------:R-:W1:Y:S01]  /*ff20*/  MUFU.EX2 R11, R11 ;  /* 0x0000000b000b7308 */ /* 0x000e620000000800 */
[----:B0-----:R-:W-:-:S07]  /*ff30*/  FADD.FTZ R99, R68, R99 ;  /* 0x0000006344637221 */ /* 0x001fce0000010000 */
[----:B------:R-:W0:Y:S01]  /*ff40*/  MUFU.EX2 R59, R59 ;  /* 0x0000003b003b7308 */ /* 0x000e220000000800 */
[----:B--2---:R-:W-:-:S07]  /*ff50*/  FADD.FTZ R21, R58, R21 ;  /* 0x000000153a157221 */ /* 0x004fce0000010000 */
[----:B------:R-:W2:Y:S01]  /*ff60*/  MUFU.EX2 R62, R62 ;  /* 0x0000003e003e7308 */ /* 0x000ea20000000800 */
[----:B-1----:R-:W-:-:S05]  /*ff70*/  FADD.FTZ R20, R11, R99 ;  /* 0x000000630b147221 */ /* 0x002fca0000010000 */
[----:B------:R1:W-:Y:S02]  /*ff80*/  STL [R1], R20 ;  /* 0x0000001401007387 */ /* 0x0003e40000100800 */
        /* <DEDUP_REMOVED lines=9> */
[----:B--2---:R-:W-:-:S04]  /*10020*/  FADD.FTZ R21, R67, R21 ;  /* 0x0000001543157221 */ /* 0x004fc80000010000 */
[----:B---3--:R-:W-:-:S04]  /*10030*/  FADD.FTZ R21, R70, R21 ;  /* 0x0000001546157221 */ /* 0x008fc80000010000 */
[----:B0-----:R-:W-:Y:S01]  /*10040*/  FADD.FTZ R21, R69, R21 ;  /* 0x0000001545157221 */ /* 0x001fe20000010000 */
[----:B-1----:R-:W-:Y:S06]  /*10050*/  @!P1 BRA `(.L_x_1923) ;  /* 0x0000000000049947 */ /* 0x002fec0003800000 */
[----:B------:R-:W-:Y:S01]  /*10060*/  BPT.TRAP 0x1 ;  /* 0x000000040000795c */ /* 0x000fe20000300000 */
.L_x_1923:
[----:B------:R-:W2:Y:S01]  /*10070*/  LDL R20, [R1+0x1c] ;  /* 0x00001c0001147983 */ /* 0x000ea20000100800 */
[----:B------:R-:W-:Y:S01]  /*10080*/  ISETP.GT.AND P0, PT, R12, RZ, PT ;  /* 0x000000ff0c00720c */ /* 0x000fe20003f04270 */
[----:B------:R-:W-:Y:S01]  /*10090*/  VIADD R13, R13, 0x13260 ;  /* 0x000132600d0d7836 */ /* 0x000fe20000000000 */
        /* <DEDUP_REMOVED lines=77> */
[----:B--2---:R-:W-:-:S04]  /*10570*/  PRMT R13, R20, 0x654, R13 ;  /* 0x00000654140d7816 */ /* 0x004fc8000000000d */
[----:B------:R0:W-:Y:S01]  /*10580*/  SYNCS.ARRIVE.TRANS64.RED.A1T0 RZ, [R13+URZ], RZ ;  /* 0x000000ff0dff79a7 */ /* 0x0001e2000810043f */
[----:B------:R-:W-:Y:S05]  /*10590*/  @P0 BRA `(.L_x_1924) ;  /* 0xffffffd800d00947 */ /* 0x000fea000383ffff */
.L_x_1912:
[----:B------:R-:W-:Y:S05]  /*105a0*/  BSYNC B0 ;  /* 0x0000000000007941 */ /* 0x000fea0003800000 */
.L_x_1911:
[----:B------:R-:W-:Y:S06]  /*105b0*/  BAR.ARV 0x8, 0x1a0 ;  /* 0x0206800000007b1d */ /* 0x000fec0000002000 */
[----:B------:R-:W-:Y:S05]  /*105c0*/  @!P1 BRA `(.L_x_1925) ;  /* 0x0000000000049947 */ /* 0x000fea0003800000 */
[----:B------:R-:W-:Y:S01]  /*105d0*/  BPT.TRAP 0x1 ;  /* 0x000000040000795c */ /* 0x000fe20000300000 */
.L_x_1925:
[----:B0-----:R-:W-:Y:S01]  /*105e0*/  IMAD R13, R22, 0x8, R16 ;  /* 0x00000008160d7824 */ /* 0x001fe200078e0210 */
[----:B------:R-:W-:-:S04]  /*105f0*/  SHF.L.U32 R4, R157, 0x1f, RZ ;  /* 0x0000001f9d047819 */ /* 0x000fc800000006ff */
[----:B------:R0:W1:Y:S01]  /*10600*/  SYNCS.PHASECHK.TRANS64.TRYWAIT P0, [R13+URZ+0x13250], R4 ;  /* 0x013250040d0075a7 */ /* 0x000062000800017f */
[----:B------:R-:W-:Y:S05]  /*10610*/  @!P1 BRA `(.L_x_1926) ;  /* 0x0000000000049947 */ /* 0x000fea0003800000 */
[----:B------:R-:W-:Y:S01]  /*10620*/  BPT.TRAP 0x1 ;  /* 0x000000040000795c */ /* 0x000fe20000300000 */
.L_x_1926:
[----:B------:R-:W-:Y:S04]  /*10630*/  BSSY B0, `(.L_x_1927) ;  /* 0x0000004000007945 */ /* 0x000fe80003800000 */
[----:B-1----:R-:W-:Y:S05]  /*10640*/  @P0 BRA `(.L_x_1928) ;  /* 0x0000000000080947 */ /* 0x002fea0003800000 */
[----:B------:R-:W1:Y:S02]  /*10650*/  SYNCS.PHASECHK.TRANS64.TRYWAIT P0, [R13+URZ+0x13250], R4 ;  /* 0x013250040d0075a7 */ /* 0x000e64000800017f */
[----:B-1----:R-:W-:Y:S05]  /*10660*/  @!P0 BRA `(.L_x_1929) ;  /* 0x0000008000e48947 */ /* 0x002fea0003800000 */
.L_x_1928:
[----:B------:R-:W-:Y:S05]  /*10670*/  BSYNC B0 ;  /* 0x0000000000007941 */ /* 0x000fea0003800000 */
.L_x_1927:
[----:B------:R-:W2:Y:S04]  /*10680*/  LDL R8, [R1+0x5c] ;  /* 0x00005c0001087983 */ /* 0x000ea80000100800 */
[----:B------:R-:W3:Y:S01]  /*10690*/  LDL R9, [R1+0x44] ;  /* 0x0000440001097983 */ /* 0x000ee20000100800 */
[----:B------:R-:W-:-:S03]  /*106a0*/  ULDC.64 UR4, c[0x0][0x9a0] ;  /* 0x0002680000047ab9 */ /* 0x000fc60000000a00 */
[----:B------:R-:W4:Y:S04]  /*106b0*/  LDL.LU R14, [R1+0x64] ;  /* 0x00006400010e7983 */ /* 0x000f280000300800 */
[----:B------:R-:W5:Y:S01]  /*106c0*/  LDL.LU R12, [R1] ;  /* 0x00000000010c7983 */ /* 0x000f620000300800 */
[----:B------:R-:W-:Y:S01]  /*106d0*/  VIADD R16, R16, 0x1000 ;  /* 0x0000100010107836 */ /* 0x000fe20000000000 */
[----:B------:R-:W-:Y:S01]  /*106e0*/  ISETP.NE.U32.AND P0, PT, RZ, UR4, PT ;  /* 0x00000004ff007c0c */ /* 0x000fe2000bf05070 */
[----:B------:R-:W-:-:S03]  /*106f0*/  WARPGROUP.ARRIVE ;  /* 0x00000000000079c5 */ /* 0x000fc60000000000 */
[----:B------:R-:W-:Y:S02]  /*10700*/  SHF.R.U32.HI R16, RZ, 0x4, R16 ;  /* 0x00000004ff107819 */ /* 0x000fe40000011610 */
[----:B------:R-:W-:Y:S02]  /*10710*/  ISETP.NE.AND.EX P0, PT, RZ, UR5, PT, P0 ;  /* 0x00000005ff007c0c */ /* 0x000fe4000bf05300 */
[----:B------:R-:W-:-:S04]  /*10720*/  LOP3.LUT R16, R16, 0x3fff, RZ, 0xc0, !PT ;  /* 0x00003fff10107812 */ /* 0x000fc800078ec0ff */
[----:B------:R-:W-:-:S05]  /*10730*/  LOP3.LUT R5, R16, 0x10000, RZ, 0xfc, !PT ;  /* 0x0001000010057812 */ /* 0x000fca00078efcff */
[----:B01----:R-:W-:Y:S02]  /*10740*/  IMAD R4, R22, 0x280, R5 ;  /* 0x0000028016047824 */ /* 0x003fe400078e0205 */
[----:B------:R-:W-:Y:S01]  /*10750*/  IMAD.MOV.U32 R5, RZ, RZ, -0x3ffffff0 ;  /* 0xc0000010ff057424 */ /* 0x000fe200078e00ff */
[----:B------:R-:W2:Y:S02]  /*10760*/  @P0 LDC.64 R10, c[0x0][0x9c8] ;  /* 0x00027200ff0a0b82 */ /* 0x000ea40000000a00 */
[----:B------:R-:W-:Y:S02]  /*10770*/  R2UR UR6, R4 ;  /* 0x00000000040672ca */ /* 0x000fe400000e0000 */
[----:B------:R-:W-:-:S04]  /*10780*/  R2UR UR7, R5 ;  /* 0x00000000050772ca */ /* 0x000fc800000e0000 */
[----:B------:R-:W0:Y:S09]  /*10790*/  @P0 LDC.64 R6, c[0x0][0x9d0] ;  /* 0x00027400ff060b82 */ /* 0x000e320000000a00 */
[----:B------:R-:W-:Y:S03]  /*107a0*/  QGMMA.64x64x32.F32.E4M3.E4M3 R24, R152, gdesc[UR4], R24, gsb0 ;  /* 0x00e0000498187df3 */ /* 0x000fe60008000818 */
[----:B------:R-:W-:-:S02]  /*107b0*/  WARPGROUP.DEPBAR.LE gsb0, 0x0 ;  /* 0x00008000000079c5 */ /* 0x000fc40000010000 */
[----:B------:R-:W-:Y:S01]  /*107c0*/  WARPGROUP.ARRIVE ;  /* 0x00000000000079c5 */ /* 0x000fe20000000000 */
[----:B--2---:R-:W-:-:S04]  /*107d0*/  @P0 IMAD R8, R8, R10, RZ ;  /* 0x0000000a08080224 */ /* 0x004fc800078e02ff */
[C---:B---3--:R-:W-:Y:S02]  /*107e0*/  @P0 IMAD R11, R9.reuse, R11, R8 ;  /* 0x0000000b090b0224 */ /* 0x048fe400078e0208 */
[----:B------:R-:W-:Y:S01]  /*107f0*/  @P0 IMAD.WIDE.U32 R8, R9, R10, RZ ;  /* 0x0000000a09080225 */ /* 0x000fe200078e00ff */
[----:B----4-:R-:W-:-:S03]  /*10800*/  @P0 SHF.R.S32.HI R5, RZ, 0x1f, R14 ;  /* 0x0000001fff050819 */ /* 0x010fc6000001140e */
[----:B------:R-:W-:Y:S02]  /*10810*/  @P0 IMAD.IADD R9, R9, 0x1, R11 ;  /* 0x0000000109090824 */ /* 0x000fe400078e020b */
[----:B0-----:R-:W-:-:S04]  /*10820*/  @P0 IMAD R10, R5, R6, RZ ;  /* 0x00000006050a0224 */ /* 0x001fc800078e02ff */
        /* <DEDUP_REMOVED lines=13> */
[----:B-----5:R-:W-:Y:S01]  /*10900*/  SHFL.BFLY PT, R5, R12, 0x2, 0x1f ;  /* 0x0c401f000c057f89 */ /* 0x020fe200000e0000 */
[----:B------:R-:W-:-:S03]  /*10910*/  IMAD.MOV.U32 R20, RZ, RZ, -0x800000 ;  /* 0xff800000ff147424 */ /* 0x000fc600078e00ff */
        /* <DEDUP_REMOVED lines=9> */
[----:B------:R-:W-:Y:S01]  /*109b0*/  IMAD.MOV.U32 R21, RZ, RZ, -0x800000 ;  /* 0xff800000ff157424 */ /* 0x000fe200078e00ff */
[----:B------:R-:W-:-:S02]  /*109c0*/  WARPGROUP.DEPBAR.LE gsb0, 0x0 ;  /* 0x00008000000079c5 */ /* 0x000fc40000010000 */
        /* <DEDUP_REMOVED lines=40> */
.L_x_1930:
[----:B------:R-:W2:Y:S01]  /*10c50*/  LDL.LU R3, [R1+0x1c] ;  /* 0x00001c0001037983 */ /* 0x000ea20000300800 */
[----:B------:R-:W-:Y:S02]  /*10c60*/  VIADD R0, R13, 0x13260 ;  /* 0x000132600d007836 */ /* 0x000fe40000000000 */
[-C--:B------:R-:W-:Y:S01]  /*10c70*/  FMUL.FTZ R60, R25, R5.reuse ;  /* 0x00000005193c7220 */ /* 0x080fe20000410000 */
[-C--:B------:R-:W-:Y:S02]  /*10c80*/  FMUL.FTZ R62, R24, R5.reuse ;  /* 0x00000005183e7220 */ /* 0x080fe40000410000 */
[----:B--2---:R-:W-:Y:S02]  /*10c90*/  PRMT R0, R3, 0x654, R0 ;  /* 0x0000065403007816 */ /* 0x004fe40000000000 */
[----:B------:R-:W2:Y:S01]  /*10ca0*/  LDL.LU R3, [R1+0x58] ;  /* 0x0000580001037983 */ /* 0x000ea20000300800 */
[----:B------:R-:W-:Y:S01]  /*10cb0*/  VIADD R22, R22, 0x1 ;  /* 0x0000000116167836 */ /* 0x000fe20000000000 */
[----:B------:R0:W-:Y:S01]  /*10cc0*/  SYNCS.ARRIVE.TRANS64.RED.A1T0 RZ, [R0+URZ], RZ ;  /* 0x000000ff00ff79a7 */ /* 0x0001e2000810043f */
[-C--:B------:R-:W-:Y:S01]  /*10cd0*/  FMUL.FTZ R57, R29, R5.reuse ;  /* 0x000000051d397220 */ /* 0x080fe20000410000 */
[-C--:B------:R-:W-:Y:S01]  /*10ce0*/  FMUL.FTZ R58, R32, R5.reuse ;  /* 0x00000005203a7220 */ /* 0x080fe20000410000 */
[-C--:B------:R-:W-:Y:S01]  /*10cf0*/  FMUL.FTZ R56, R33, R5.reuse ;  /* 0x0000000521387220 */ /* 0x080fe20000410000 */
[----:B------:R-:W-:Y:S01]  /*10d00*/  ISETP.NE.AND P1, PT, R22, 0x2, PT ;  /* 0x000000021600780c */ /* 0x000fe20003f25270 */
[-C--:B------:R-:W-:Y:S01]  /*10d10*/  FMUL.FTZ R33, R36, R5.reuse ;  /* 0x0000000524217220 */ /* 0x080fe20000410000 */
[-C--:B------:R-:W-:Y:S01]  /*10d20*/  FMUL.FTZ R29, R37, R5.reuse ;  /* 0x00000005251d7220 */ /* 0x080fe20000410000 */
[-C--:B------:R-:W-:Y:S01]  /*10d30*/  FMUL.FTZ R32, R40, R5.reuse ;  /* 0x0000000528207220 */ /* 0x080fe20000410000 */
[----:B0-----:R-:W-:Y:S01]  /*10d40*/  SEL R0, RZ, 0x1, P1 ;  /* 0x00000001ff007807 */ /* 0x001fe20000800000 */
        /* <DEDUP_REMOVED lines=25> */
[----:B------:R-:W-:-:S02]  /*10ee0*/  LOP3.LUT R157, R157, R0, RZ, 0x3c, !PT ;  /* 0x000000009d9d7212 */ /* 0x000fc400078e3cff */
[----:B------:R-:W-:Y:S01]  /*10ef0*/  SEL R22, R22, RZ, P1 ;  /* 0x000000ff16167207 */ /* 0x000fe20000800000 */
[----:B--2---:R-:W-:-:S05]  /*10f00*/  VIADD R3, R3, 0x1 ;  /* 0x0000000103037836 */ /* 0x004fca0000000000 */
[----:B------:R0:W-:Y:S02]  /*10f10*/  STL [R1+0x58], R3 ;  /* 0x0000580301007387 */ /* 0x0001e40000100800 */
.L_x_1864:
[----:B------:R-:W1:Y:S08]  /*10f20*/  S2UR UR4, SR_CgaCtaId ;  /* 0x00000000000479c3 */ /* 0x000e700000008800 */
[----:B------:R-:W-:Y:S01]  /*10f30*/  BAR.SYNC.DEFER_BLOCKING 0x5, 0x200 ;  /* 0x0148000000007b1d */ /* 0x000fe20000010000 */
[----:B------:R-:W-:-:S05]  /*10f40*/  MOV R16, 0x400 ;  /* 0x0000040000107802 */ /* 0x000fca0000000f00 */
[----:B------:R-:W-:Y:S01]  /*10f50*/  BSSY B0, `(.L_x_1931) ;  /* 0x00001c8000007945 */ /* 0x000fe20003800000 */
[----:B-1----:R-:W-:-:S05]  /*10f60*/  IMAD.U32 R0, RZ, RZ, UR4 ;  /* 0x00000004ff007e24 */ /* 0x002fca000f8e00ff */
[----:B------:R-:W-:Y:S01]  /*10f70*/  LEA R16, R0, R16, 0x18 ;  /* 0x0000001000107211 */ /* 0x000fe200078ec0ff */
[----:B------:R-:W-:Y:S04]  /*10f80*/  STL [R1+0x1c], R0 ;  /* 0x00001c0001007387 */ /* 0x000fe80000100800 */
[----:B------:R-:W1:Y:S04]  /*10f90*/  LDS.128 R44, [R16+0x132d0] ;  /* 0x0132d000102c7984 */ /* 0x000e680000000c00 */
[----:B-1----:R1:W-:Y:S04]  /*10fa0*/  STL.64 [R1], R44 ;  /* 0x0000002c01007387 */ /* 0x0023e80000100a00 */
[----:B------:R1:W-:Y:S01]  /*10fb0*/  STL.64 [R1+0x8], R46 ;  /* 0x0000082e01007387 */ /* 0x0003e20000100a00 */
[----:B------:R-:W-:Y:S06]  /*10fc0*/  BAR.ARV 0x4, 0x200 ;  /* 0x0108000000007b1d */ /* 0x000fec0000002000 */
[----:B------:R-:W-:Y:S05]  /*10fd0*/  @P0 BRA `(.L_x_1932) ;  /* 0x0000001000a00947 */ /* 0x000fea0003800000 */
[----:B------:R-:W2:Y:S01]  /*10fe0*/  S2R R34, SR_TID.X ;  /* 0x0000000000227919 */ /* 0x000ea20000002100 */
[----:B------:R-:W-:Y:S01]  /*10ff0*/  ULDC.64 UR4, c[0x4][0x38] ;  /* 0x01000e0000047ab9 */ /* 0x000fe20000000a00 */
[----:B-----5:R-:W3:Y:S04]  /*11000*/  LDL R28, [R1+0x70] ;  /* 0x00007000011c7983 */ /* 0x020ee80000100800 */
[----:B-1----:R-:W4:Y:S04]  /*11010*/  LDL.LU R44, [R1+0x50] ;  /* 0x00005000012c7983 */ /* 0x002f280000300800 */
[----:B------:R-:W4:Y:S01]  /*11020*/  LDL.LU R42, [R1+0x54] ;  /* 0x00005400012a7983 */ /* 0x000f220000300800 */
[----:B--2---:R-:W-:-:S05]  /*11030*/  IMAD.SHL.U32 R0, R34, 0x4, RZ ;  /* 0x0000000422007824 */ /* 0x004fca00078e00ff */
[----:B------:R-:W-:-:S04]  /*11040*/  LOP3.LUT R0, R0, 0xc, RZ, 0xc0, !PT ;  /* 0x0000000c00007812 */ /* 0x000fc800078ec0ff */
[----:B------:R-:W-:-:S05]  /*11050*/  IADD3 R2, P0, R0, UR4, RZ ;  /* 0x0000000400027c10 */ /* 0x000fca000ff1e0ff */
[----:B0-----:R-:W-:Y:S01]  /*11060*/  IMAD.X R3, RZ, RZ, UR5, P0 ;  /* 0x00000005ff037e24 */ /* 0x001fe200080e06ff */
[----:B------:R-:W0:Y:S01]  /*11070*/  S2R R43, SR_SWINHI ;  /* 0x00000000002b7919 */ /* 0x000e220000002f00 */
[----:B------:R-:W-:Y:S01]  /*11080*/  F2FP.BF16.F32.PACK_AB R12, R11, R12 ;  /* 0x0000000c0b0c723e */ /* 0x000fe200000010ff */
[----:B------:R-:W-:Y:S02]  /*11090*/  ULDC.64 UR4, c[0x0][0xbd8] ;  /* 0x0002f60000047ab9 */ /* 0x000fe40000000a00 */
[----:B------:R1:W2:Y:S01]  /*110a0*/  LDG.E.CONSTANT R0, desc[UR40][R2.64] ;  /* 0x0000002802007981 */ /* 0x0002a2000c1e9900 */
[----:B------:R-:W-:Y:S02]  /*110b0*/  F2FP.BF16.F32.PACK_AB R9, R9, R10 ;  /* 0x0000000a0909723e */ /* 0x000fe400000010ff */
[----:B------:R-:W-:Y:S02]  /*110c0*/  F2FP.BF16.F32.PACK_AB R30, R30, R31 ;  /* 0x0000001f1e1e723e */ /* 0x000fe400000010ff */
[----:B------:R-:W-:-:S02]  /*110d0*/  F2FP.BF16.F32.PACK_AB R27, R26, R27 ;  /* 0x0000001b1a1b723e */ /* 0x000fc400000010ff */
[----:B------:R-:W-:Y:S02]  /*110e0*/  F2FP.BF16.F32.PACK_AB R15, R15, R24 ;  /* 0x000000180f0f723e */ /* 0x000fe400000010ff */
[----:B------:R-:W-:Y:S02]  /*110f0*/  F2FP.BF16.F32.PACK_AB R59, R59, R62 ;  /* 0x0000003e3b3b723e */ /* 0x000fe400000010ff */
[----:B-1----:R-:W-:Y:S02]  /*11100*/  LOP3.LUT P0, R2, R34, 0x3, RZ, 0xc0, !PT ;  /* 0x0000000322027812 */ /* 0x002fe4000780c0ff */
[----:B------:R-:W-:Y:S02]  /*11110*/  F2FP.BF16.F32.PACK_AB R60, R57, R60 ;  /* 0x0000003c393c723e */ /* 0x000fe400000010ff */
[----:B------:R-:W-:Y:S02]  /*11120*/  ISETP.EQ.OR P0, PT, R2, 0x3, !P0 ;  /* 0x000000030200780c */ /* 0x000fe40004702670 */
[----:B------:R-:W-:-:S02]  /*11130*/  F2FP.BF16.F32.PACK_AB R25, R25, R32 ;  /* 0x000000201919723e */ /* 0x000fc400000010ff */
[----:B------:R-:W-:Y:S02]  /*11140*/  F2FP.BF16.F32.PACK_AB R14, R13, R14 ;  /* 0x0000000e0d0e723e */ /* 0x000fe400000010ff */
[----:B------:R-:W-:Y:S02]  /*11150*/  F2FP.BF16.F32.PACK_AB R40, R40, R41 ;  /* 0x000000292828723e */ /* 0x000fe400000010ff */
[----:B------:R-:W-:Y:S02]  /*11160*/  F2FP.BF16.F32.PACK_AB R37, R36, R37 ;  /* 0x000000252425723e */ /* 0x000fe400000010ff */
[----:B------:R-:W-:Y:S02]  /*11170*/  F2FP.BF16.F32.PACK_AB R7, R7, R8 ;  /* 0x000000080707723e */ /* 0x000fe400000010ff */
[----:B------:R-:W-:Y:S02]  /*11180*/  F2FP.BF16.F32.PACK_AB R4, R55, R4 ;  /* 0x000000043704723e */ /* 0x000fe400000010ff */
[----:B------:R-:W-:-:S02]  /*11190*/  MOV R2, R16 ;  /* 0x0000001000027202 */ /* 0x000fc40000000f00 */
[----:B0-----:R-:W-:Y:S02]  /*111a0*/  MOV R3, R43 ;  /* 0x0000002b00037202 */ /* 0x001fe40000000f00 */
        /* <DEDUP_REMOVED lines=11> */
[----:B------:R-:W-:Y:S02]  /*11260*/  F2FP.BF16.F32.PACK_AB R33, R33, R58 ;  /* 0x0000003a2121723e */ /* 0x000fe400000010ff */
[----:B------:R-:W-:Y:S02]  /*11270*/  F2FP.BF16.F32.PACK_AB R56, R29, R56 ;  /* 0x000000381d38723e */ /* 0x000fe400000010ff */
[----:B------:R-:W-:Y:S02]  /*11280*/  SEL R37, R37, R40, P0 ;  /* 0x0000002825257207 */ /* 0x000fe40000000000 */
[----:B------:R-:W-:Y:S01]  /*11290*/  F2FP.BF16.F32.PACK_AB R6, R5, R6 ;  /* 0x000000060506723e */ /* 0x000fe200000010ff */
[----:B------:R-:W4:Y:S01]  /*112a0*/  LDL R40, [R1+0x48] ;  /* 0x0000480001287983 */ /* 0x000f220000100800 */
[----:B------:R-:W-:Y:S02]  /*112b0*/  SEL R29, R33, R56, P0 ;  /* 0x00000038211d7207 */ /* 0x000fe40000000000 */
[----:B------:R-:W-:-:S02]  /*112c0*/  SEL R33, R56, R33, P0 ;  /* 0x0000002138217207 */ /* 0x000fc40000000000 */
[----:B------:R-:W-:Y:S02]  /*112d0*/  SEL R35, R9, R6, P0 ;  /* 0x0000000609237207 */ /* 0x000fe40000000000 */
[----:B------:R-:W-:Y:S01]  /*112e0*/  SEL R39, R6, R9, P0 ;  /* 0x0000000906277207 */ /* 0x000fe20000000000 */
[----:B---3--:R-:W-:-:S03]  /*112f0*/  IMAD.WIDE R10, R28, 0x2, R2 ;  /* 0x000000021c0a7825 */ /* 0x008fc600078e0202 */
[C---:B------:R-:W-:Y:S02]  /*11300*/  LOP3.LUT R27, R10.reuse, 0x380, RZ, 0xc0, !PT ;  /* 0x000003800a1b7812 */ /* 0x040fe400078ec0ff */
[C---:B------:R-:W-:Y:S02]  /*11310*/  IADD3 R57, P1, R10.reuse, 0x60, RZ ;  /* 0x000000600a397810 */ /* 0x040fe40007f3e0ff */
[----:B------:R-:W-:Y:S02]  /*11320*/  IADD3 R53, P3, R10, 0x20, RZ ;  /* 0x000000200a357810 */ /* 0x000fe40007f7e0ff */
[----:B------:R-:W-:Y:S02]  /*11330*/  SHF.R.U64 R27, R27, 0x3, RZ ;  /* 0x000000031b1b7819 */ /* 0x000fe400000012ff */
[----:B------:R-:W-:Y:S02]  /*11340*/  LOP3.LUT R4, R53, 0x380, RZ, 0xc0, !PT ;  /* 0x0000038035047812 */ /* 0x000fe400078ec0ff */
        /* <DEDUP_REMOVED lines=8> */
[----:B------:R-:W-:Y:S01]  /*113d0*/  LOP3.LUT R4, R14, R57, RZ, 0x3c, !PT ;  /* 0x000000390e047212 */ /* 0x000fe200078e3cff */
[----:B------:R-:W-:Y:S01]  /*113e0*/  IMAD.X R9, RZ, RZ, R11, P3 ;  /* 0x000000ffff097224 */ /* 0x000fe200018e060b */
[----:B------:R-:W-:-:S02]  /*113f0*/  MOV R11, R10 ;  /* 0x0000000a000b7202 */ /* 0x000fc40000000f00 */
        /* <DEDUP_REMOVED lines=8> */
[----:B------:R1:W3:Y:S04]  /*11480*/  SHFL.IDX PT, R10, R25, R12, 0x1c1f ;  /* 0x001c1f0c190a7589 */ /* 0x0002e800000e0000 */
[----:B------:R-:W-:Y:S04]  /*11490*/  SHFL.IDX PT, R43, R43, R0, 0x1c1f ;  /* 0x001c1f002b2b7589 */ /* 0x000fe800000e0000 */
[----:B------:R-:W4:Y:S04]  /*114a0*/  SHFL.IDX PT, R32, R45, R12, 0x1c1f ;  /* 0x001c1f0c2d207589 */ /* 0x000f2800000e0000 */
[----:B------:R-:W-:Y:S04]  /*114b0*/  SHFL.IDX PT, R47, R47, R0, 0x1c1f ;  /* 0x001c1f002f2f7589 */ /* 0x000fe800000e0000 */
[----:B------:R-:W4:Y:S04]  /*114c0*/  SHFL.IDX PT, R34, R15, R12, 0x1c1f ;  /* 0x001c1f0c0f227589 */ /* 0x000f2800000e0000 */
[----:B------:R-:W-:Y:S04]  /*114d0*/  SHFL.IDX PT, R35, R35, R0, 0x1c1f ;  /* 0x001c1f0023237589 */ /* 0x000fe800000e0000 */
[----:B------:R-:W4:Y:S04]  /*114e0*/  SHFL.IDX PT, R28, R39, R12, 0x1c1f ;  /* 0x001c1f0c271c7589 */ /* 0x000f2800000e0000 */
[----:B------:R-:W-:Y:S04]  /*114f0*/  SHFL.IDX PT, R49, R49, R0, 0x1c1f ;  /* 0x001c1f0031317589 */ /* 0x000fe800000e0000 */
[----:B------:R4:W4:Y:S01]  /*11500*/  SHFL.IDX PT, R36, R51, R12, 0x1c1f ;  /* 0x001c1f0c33247589 */ /* 0x00092200000e0000 */
        /* <DEDUP_REMOVED lines=9> */
[----:B------:R-:W-:Y:S02]  /*115a0*/  MOV R37, R6 ;  /* 0x0000000600257202 */ /* 0x000fe40000000f00 */
[----:B------:R-:W-:Y:S02]  /*115b0*/  MOV R30, R4 ;  /* 0x00000004001e7202 */ /* 0x000fe40000000f00 */
[----:B--2---:R-:W-:Y:S02]  /*115c0*/  SEL R4, R29, R14, P0 ;  /* 0x0000000e1d047207 */ /* 0x004fe40000000000 */
[----:B------:R-:W-:Y:S02]  /*115d0*/  SEL R6, R14, R29, P0 ;  /* 0x0000001d0e067207 */ /* 0x000fe40000000000 */
[----:B---3--:R-:W-:Y:S02]  /*115e0*/  SEL R8, R31, R10, P0 ;  /* 0x0000000a1f087207 */ /* 0x008fe40000000000 */
[----:B----4-:R-:W-:-:S02]  /*115f0*/  SEL R5, R43, R32, P0 ;  /* 0x000000202b057207 */ /* 0x010fc40000000000 */
[----:B------:R-:W-:Y:S02]  /*11600*/  SEL R7, R32, R43, P0 ;  /* 0x0000002b20077207 */ /* 0x000fe40000000000 */
[----:B------:R-:W-:Y:S02]  /*11610*/  SEL R10, R10, R31, P0 ;  /* 0x0000001f0a0a7207 */ /* 0x000fe40000000000 */
[----:B------:R-:W-:Y:S02]  /*11620*/  SEL R9, R47, R34, P0 ;  /* 0x000000222f097207 */ /* 0x000fe40000000000 */
[----:B------:R-:W-:Y:S01]  /*11630*/  SEL R12, R35, R28, P0 ;  /* 0x0000001c230c7207 */ /* 0x000fe20000000000 */
[----:B------:R0:W-:Y:S01]  /*11640*/  STSM.16.M88.4 [R11], R24 ;  /* 0x000000180b007844 */ /* 0x0001e20000000200 */
[----:B------:R-:W-:Y:S02]  /*11650*/  SEL R14, R28, R35, P0 ;  /* 0x000000231c0e7207 */ /* 0x000fe40000000000 */
[----:B------:R-:W-:-:S02]  /*11660*/  SEL R13, R49, R36, P0 ;  /* 0x00000024310d7207 */ /* 0x000fc40000000000 */
[----:B------:R-:W-:Y:S02]  /*11670*/  SEL R15, R36, R49, P0 ;  /* 0x00000031240f7207 */ /* 0x000fe40000000000 */
[----:B------:R-:W-:Y:S01]  /*11680*/  ISETP.NE.U32.AND P1, PT, RZ, UR4, PT ;  /* 0x00000004ff007c0c */ /* 0x000fe2000bf25070 */
[----:B------:R1:W-:Y:S01]  /*11690*/  STSM.16.M88.4 [R38], R4 ;  /* 0x0000000426007844 */ /* 0x0003e20000000200 */
[----:B0-----:R-:W-:Y:S02]  /*116a0*/  SEL R11, R34, R47, P0 ;  /* 0x0000002f220b7207 */ /* 0x001fe40000000000 */
[----:B------:R-:W-:Y:S02]  /*116b0*/  IADD3 R26, P2, R44, UR4, RZ ;  /* 0x000000042c1a7c10 */ /* 0x000fe4000ff5e0ff */
[----:B------:R-:W-:Y:S01]  /*116c0*/  ISETP.NE.AND.EX P1, PT, RZ, UR5, PT, P1 ;  /* 0x00000005ff007c0c */ /* 0x000fe2000bf25310 */
[----:B------:R1:W-:Y:S01]  /*116d0*/  STSM.16.M88.4 [R37], R8 ;  /* 0x0000000825007844 */ /* 0x0003e20000000200 */
[----:B------:R-:W-:Y:S01]  /*116e0*/  IADD3.X R27, R42, UR5, RZ, P2, !PT ;  /* 0x000000052a1b7c10 */ /* 0x000fe200097fe4ff */
[----:B------:R-:W-:-:S02]  /*116f0*/  ULDC.64 UR4, c[0x0][0xbe0] ;  /* 0x0002f80000047ab9 */ /* 0x000fc40000000a00 */
[----:B------:R1:W-:Y:S01]  /*11700*/  STSM.16.M88.4 [R30], R12 ;  /* 0x0000000c1e007844 */ /* 0x0003e20000000200 */
        /* <DEDUP_REMOVED lines=17> */
.L_x_1933:
        /* <DEDUP_REMOVED lines=22> */
[----:B------:R-:W-:Y:S01]  /*11980*/  IMAD R6, R35, UR5, R6 ;  /* 0x0000000523067c24 */ /* 0x000fe2000f8e0206 */
[----:B------:R-:W-:Y:S01]  /*11990*/  ULDC.64 UR4, c[0x0][0xb40] ;  /* 0x0002d00000047ab9 */ /* 0x000fe20000000a00 */
[----:B----4-:R-:W-:Y:S02]  /*119a0*/  IMAD.MOV.U32 R38, RZ, RZ, R12 ;  /* 0x000000ffff267224 */ /* 0x010fe400078e000c */
[----:B------:R-:W-:Y:S02]  /*119b0*/  IMAD R11, R37, 0xc0, R9 ;  /* 0x000000c0250b7824 */ /* 0x000fe400078e0209 */
[----:B------:R-:W-:-:S03]  /*119c0*/  IMAD R7, R38, 0x40, R41 ;  /* 0x0000004026077824 */ /* 0x000fc600078e0229 */
[----:B------:R-:W-:Y:S01]  /*119d0*/  IADD3 R4, P1, R11, R4, RZ ;  /* 0x000000040b047210 */ /* 0x000fe20007f3e0ff */
[----:B------:R-:W-:-:S03]  /*119e0*/  IMAD.WIDE R2, R7, 0x2, R2 ;  /* 0x0000000207027825 */ /* 0x000fc600078e0202 */
[----:B------:R-:W-:Y:S02]  /*119f0*/  LEA R30, P2, R4, UR4, 0x2 ;  /* 0x00000004041e7c11 */ /* 0x000fe4000f8410ff */
[C---:B------:R-:W-:Y:S02]  /*11a00*/  IADD3 R7, P3, R2.reuse, 0x3000, RZ ;  /* 0x0000300002077810 */ /* 0x040fe40007f7e0ff */
[----:B------:R-:W-:Y:S01]  /*11a10*/  LOP3.LUT R15, R2, 0x380, RZ, 0xc0, !PT ;  /* 0x00000380020f7812 */ /* 0x000fe200078ec0ff */
[----:B0-----:R-:W-:Y:S01]  /*11a20*/  VIADD R9, R8, 0xffffff80 ;  /* 0xffffff8008097836 */ /* 0x001fe20000000000 */
[----:B------:R-:W-:Y:S01]  /*11a30*/  SHF.R.S32.HI R29, RZ, 0x1f, R41 ;  /* 0x0000001fff1d7819 */ /* 0x000fe20000011429 */
[----:B------:R-:W-:Y:S01]  /*11a40*/  IMAD.X R13, RZ, RZ, R3, P3 ;  /* 0x000000ffff0d7224 */ /* 0x000fe200018e0603 */
[----:B------:R-:W-:Y:S02]  /*11a50*/  SHF.R.U64 R15, R15, 0x3, RZ ;  /* 0x000000030f0f7819 */ /* 0x000fe400000012ff */
[----:B------:R-:W-:-:S04]  /*11a60*/  SHF.R.S32.HI R8, RZ, 0x1f, R9 ;  /* 0x0000001fff087819 */ /* 0x000fc80000011409 */
[----:B------:R-:W-:-:S04]  /*11a70*/  LEA.HI R8, R8, R9, RZ, 0x7 ;  /* 0x0000000908087211 */ /* 0x000fc800078f38ff */
[----:B------:R-:W-:-:S05]  /*11a80*/  LOP3.LUT R8, R8, 0xffffff80, RZ, 0xc0, !PT ;  /* 0xffffff8008087812 */ /* 0x000fca00078ec0ff */
[----:B------:R-:W-:Y:S01]  /*11a90*/  IMAD.IADD R8, R9, 0x1, -R8 ;  /* 0x0000000109087824 */ /* 0x000fe200078e0a08 */
[----:B------:R-:W-:-:S04]  /*11aa0*/  SHF.R.S32.HI R9, RZ, 0x1f, R11 ;  /* 0x0000001fff097819 */ /* 0x000fc8000001140b */
[----:B------:R-:W-:Y:S01]  /*11ab0*/  IADD3.X R9, R9, R5, R6, P1, !PT ;  /* 0x0000000509097210 */ /* 0x000fe20000ffe406 */
[C---:B------:R-:W-:Y:S01]  /*11ac0*/  VIADD R5, R11.reuse, 0x8 ;  /* 0x000000080b057836 */ /* 0x040fe20000000000 */
[----:B------:R-:W-:Y:S02]  /*11ad0*/  LOP3.LUT P0, RZ, R8, 0x3, RZ, 0xc0, !PT ;  /* 0x0000000308ff7812 */ /* 0x000fe4000780c0ff */
[----:B------:R-:W-:Y:S01]  /*11ae0*/  LEA.HI.X R31, R4, UR5, R9, 0x2, P2 ;  /* 0x00000005041f7c11 */ /* 0x000fe200090f1409 */
[----:B------:R-:W-:Y:S01]  /*11af0*/  ULDC.64 UR4, c[0x0][0xaa0] ;  /* 0x0002a80000047ab9 */ /* 0x000fe20000000a00 */
[-C--:B-----5:R-:W-:Y:S02]  /*11b00*/  ISETP.GE.OR P1, PT, R11, R0.reuse, P0 ;  /* 0x000000000b00720c */ /* 0x0a0fe40000726670 */
[----:B------:R-:W-:Y:S02]  /*11b10*/  ISETP.GE.OR P0, PT, R5, R0, P0 ;  /* 0x000000000500720c */ /* 0x000fe40000706670 */
[----:B------:R-:W-:-:S02]  /*11b20*/  IADD3 R11, P2, R2, 0x1800, RZ ;  /* 0x00001800020b7810 */ /* 0x000fc40007f5e0ff */
[----:B------:R-:W-:Y:S02]  /*11b30*/  IADD3 R5, P4, R2, 0x4800, RZ ;  /* 0x0000480002057810 */ /* 0x000fe40007f9e0ff */
[----:B------:R-:W-:Y:S01]  /*11b40*/  LOP3.LUT R8, R11, 0x380, RZ, 0xc0, !PT ;  /* 0x000003800b087812 */ /* 0x000fe200078ec0ff */
[--C-:B------:R-:W-:Y:S01]  /*11b50*/  IMAD.X R9, RZ, RZ, R3.reuse, P2 ;  /* 0x000000ffff097224 */ /* 0x100fe200010e0603 */
[----:B------:R-:W-:Y:S01]  /*11b60*/  LOP3.LUT R6, R7, 0x380, RZ, 0xc0, !PT ;  /* 0x0000038007067812 */ /* 0x000fe200078ec0ff */
[----:B------:R-:W-:Y:S01]  /*11b70*/  IMAD.X R25, RZ, RZ, R3, P4 ;  /* 0x000000ffff197224 */ /* 0x000fe200020e0603 */
[----:B------:R-:W-:Y:S01]  /*11b80*/  LOP3.LUT R4, R5, 0x380, RZ, 0xc0, !PT ;  /* 0x0000038005047812 */ /* 0x000fe200078ec0ff */
[----:B------:R-:W-:Y:S01]  /*11b90*/  IMAD.MOV.U32 R28, RZ, RZ, R41 ;  /* 0x000000ffff1c7224 */ /* 0x000fe200078e0029 */
[----:B------:R-:W-:Y:S01]  /*11ba0*/  SHF.R.U64 R8, R8, 0x3, RZ ;  /* 0x0000000308087819 */ /* 0x000fe200000012ff */
[----:B------:R-:W-:Y:S01]  /*11bb0*/  IMAD R32, R32, UR4, RZ ;  /* 0x0000000420207c24 */ /* 0x000fe2000f8e02ff */
[----:B------:R-:W-:Y:S01]  /*11bc0*/  SHF.R.U64 R6, R6, 0x3, RZ ;  /* 0x0000000306067819 */ /* 0x000fe200000012ff */
[----:B------:R0:W-:Y:S01]  /*11bd0*/  @!P1 STG.E desc[UR40][R30.64], R20 ;  /* 0x000000141e009986 */ /* 0x0001e2000c101928 */
[----:B------:R-:W-:-:S02]  /*11be0*/  SHF.R.U64 R4, R4, 0x3, RZ ;  /* 0x0000000304047819 */ /* 0x000fc400000012ff */
[----:B------:R-:W-:Y:S01]  /*11bf0*/  LOP3.LUT R8, R8, R11, RZ, 0x3c, !PT ;  /* 0x0000000b08087212 */ /* 0x000fe200078e3cff */
[----:B------:R1:W-:Y:S01]  /*11c00*/  @!P0 STG.E desc[UR40][R30.64+0x20], R21 ;  /* 0x000020151e008986 */ /* 0x0003e2000c101928 */
[----:B------:R-:W-:Y:S02]  /*11c10*/  LOP3.LUT R12, R6, R7, RZ, 0x3c, !PT ;  /* 0x00000007060c7212 */ /* 0x000fe400078e3cff */
[----:B------:R-:W-:Y:S02]  /*11c20*/  LOP3.LUT R24, R4, R5, RZ, 0x3c, !PT ;  /* 0x0000000504187212 */ /* 0x000fe400078e3cff */
[----:B------:R-:W-:Y:S01]  /*11c30*/  LOP3.LUT R2, R15, R2, RZ, 0x3c, !PT ;  /* 0x000000020f027212 */ /* 0x000fe200078e3cff */
[----:B------:R-:W5:Y:S01]  /*11c40*/  LD.E.128 R8, desc[UR40][R8.64] ;  /* 0x0000002808087980 */ /* 0x000f62000c101d00 */
[C---:B------:R-:W-:Y:S01]  /*11c50*/  IMAD.WIDE.U32 R28, R33.reuse, UR4, R28 ;  /* 0x00000004211c7c25 */ /* 0x040fe2000f8e001c */
[----:B------:R-:W-:Y:S01]  /*11c60*/  SHF.R.S32.HI R39, RZ, 0x1f, R38 ;  /* 0x0000001fff277819 */ /* 0x000fe20000011426 */
[----:B------:R-:W-:Y:S01]  /*11c70*/  ULDC UR4, c[0x0][0xa8c] ;  /* 0x0002a30000047ab9 */ /* 0x000fe20000000800 */
[----:B------:R2:W5:Y:S01]  /*11c80*/  LD.E.128 R4, desc[UR40][R2.64] ;  /* 0x0000002802047980 */ /* 0x000562000c101d00 */
[----:B------:R-:W-:-:S03]  /*11c90*/  IMAD R33, R33, UR5, R32 ;  /* 0x0000000521217c24 */ /* 0x000fc6000f8e0220 */
[----:B------:R-:W5:Y:S04]  /*11ca0*/  LD.E.128 R12, desc[UR40][R12.64] ;  /* 0x000000280c0c7980 */ /* 0x000f68000c101d00 */
[----:B------:R-:W5:Y:S01]  /*11cb0*/  LD.E.128 R24, desc[UR40][R24.64] ;  /* 0x0000002818187980 */ /* 0x000f62000c101d00 */
[----:B------:R-:W-:Y:S01]  /*11cc0*/  @!PT LDS RZ, [RZ] ;  /* 0x00000000fffff984 */ /* 0x000fe20000000800 */
[----:B------:R-:W-:Y:S01]  /*11cd0*/  @!PT LDS RZ, [RZ] ;  /* 0x00000000fffff984 */ /* 0x000fe20000000800 */
[----:B------:R-:W-:Y:S01]  /*11ce0*/  @!PT LDS RZ, [RZ] ;  /* 0x00000000fffff984 */ /* 0x000fe20000000800 */
[----:B------:R-:W-:Y:S01]  /*11cf0*/  @!PT LDS RZ, [RZ] ;  /* 0x00000000fffff984 */ /* 0x000fe20000000800 */
[----:B------:R3:W-:Y:S06]  /*11d00*/  MEMBAR.ALL.CTA ;  /* 0x0000000000007992 */ /* 0x0007ec0000008000 */
[----:B---3--:R-:W3:Y:S01]  /*11d10*/  FENCE.VIEW.ASYNC.S ;  /* 0x00000000000073c6 */ /* 0x008ee20000000000 */
[----:B------:R-:W-:-:S02]  /*11d20*/  IMAD.IADD R29, R29, 0x1, R33 ;  /* 0x000000011d1d7824 */ /* 0x000fc400078e0221 */
[----:B------:R-:W-:Y:S01]  /*11d30*/  IMAD R33, R37, -0xc0, R0 ;  /* 0xffffff4025217824 */ /* 0x000fe200078e0200 */
[----:B------:R-:W-:Y:S01]  /*11d40*/  ISETP.GE.AND P0, PT, R41, UR4, PT ;  /* 0x0000000429007c0c */ /* 0x000fe2000bf06270 */
[C---:B0-----:R-:W-:Y:S01]  /*11d50*/  VIADD R20, R38.reuse, 0x30 ;  /* 0x0000003026147836 */ /* 0x041fe20000000000 */
[----:B------:R0:W-:Y:S01]  /*11d60*/  STL [R1+0x2c], R39 ;  /* 0x00002c2701007387 */ /* 0x0001e20000100800 */
[C---:B-1----:R-:W-:Y:S01]  /*11d70*/  VIADD R21, R38.reuse, 0x60 ;  /* 0x0000006026157836 */ /* 0x042fe20000000000 */
[----:B------:R-:W-:Y:S01]  /*11d80*/  ULDC.64 UR4, c[0x0][0xae8] ;  /* 0x0002ba0000047ab9 */ /* 0x000fe20000000a00 */
[----:B------:R-:W-:Y:S01]  /*11d90*/  VIADD R0, R38, 0x90 ;  /* 0x0000009026007836 */ /* 0x000fe20000000000 */
[-C--:B------:R-:W-:Y:S01]  /*11da0*/  ISETP.GE.OR P3, PT, R20, R33.reuse, P0 ;  /* 0x000000211400720c */ /* 0x080fe20000766670 */
[----:B--2---:R-:W-:Y:S01]  /*11db0*/  IMAD R2, R34, UR6, RZ ;  /* 0x0000000622027c24 */ /* 0x004fe2000f8e02ff */
[-C--:B------:R-:W-:Y:S02]  /*11dc0*/  ISETP.GE.OR P1, PT, R21, R33.reuse, P0 ;  /* 0x000000211500720c */ /* 0x080fe40000726670 */
[----:B------:R-:W-:-:S02]  /*11dd0*/  ISETP.GE.OR P2, PT, R0, R33, P0 ;  /* 0x000000210000720c */ /* 0x000fc40000746670 */
[----:B------:R-:W-:Y:S01]  /*11de0*/  ISETP.GE.OR P0, PT, R38, R33, P0 ;  /* 0x000000212600720c */ /* 0x000fe20000706670 */
[C---:B------:R-:W-:Y:S02]  /*11df0*/  IMAD R31, R40.reuse, UR7, R2 ;  /* 0x00000007281f7c24 */ /* 0x040fe4000f8e0202 */
[----:B------:R-:W-:-:S04]  /*11e00*/  IMAD.WIDE.U32 R2, R40, UR6, R28 ;  /* 0x0000000628027c25 */ /* 0x000fc8000f8e001c */
[----:B------:R-:W-:Y:S02]  /*11e10*/  VIADD R0, R16, 0x13220 ;  /* 0x0001322010007836 */ /* 0x000fe40000000000 */
[----:B------:R-:W-:Y:S02]  /*11e20*/  IMAD.IADD R3, R3, 0x1, R31 ;  /* 0x0000000103037824 */ /* 0x000fe400078e021f */
[----:B------:R-:W-:Y:S01]  /*11e30*/  IMAD R20, R36, UR4, RZ ;  /* 0x0000000424147c24 */ /* 0x000fe2000f8e02ff */
[----:B------:R-:W-:Y:S01]  /*11e40*/  PRMT R0, RZ, 0x654, R0 ;  /* 0x00000654ff007816 */ /* 0x000fe20000000000 */
[----:B------:R-:W-:-:S03]  /*11e50*/  IMAD.WIDE.U32 R30, R35, UR4, R2 ;  /* 0x00000004231e7c25 */ /* 0x000fc6000f8e0002 */
[----:B---3--:R0:W-:Y:S01]  /*11e60*/  SYNCS.ARRIVE.TRANS64.RED.A1T0 RZ, [R0+URZ], RZ ;  /* 0x000000ff00ff79a7 */ /* 0x0081e2000810043f */
        /* <DEDUP_REMOVED lines=15> */
.L_x_1935:
[----:B------:R-:W-:Y:S05]  /*11f60*/  BSYNC B1 ;  /* 0x0000000000017941 */ /* 0x000fea0003800000 */
.L_x_1934:
        /* <DEDUP_REMOVED lines=15> */
.L_x_1937:
[----:B------:R-:W-:Y:S05]  /*12060*/  BSYNC B1 ;  /* 0x0000000000017941 */ /* 0x000fea0003800000 */
.L_x_1936:
        /* <DEDUP_REMOVED lines=15> */
.L_x_1939:
[----:B------:R-:W-:Y:S05]  /*12160*/  BSYNC B1 ;  /* 0x0000000000017941 */ /* 0x000fea0003800000 */
.L_x_1938:
        /* <DEDUP_REMOVED lines=15> */
.L_x_1932:
[----:B------:R-:W2:Y:S01]  /*12260*/  LDL.LU R4, [R1+0x50] ;  /* 0x0000500001047983 */ /* 0x000ea20000300800 */
[----:B------:R-:W-:-:S03]  /*12270*/  ULDC.64 UR4, c[0x0][0xbd8] ;  /* 0x0002f60000047ab9 */ /* 0x000fc60000000a00 */
[----:B------:R-:W0:Y:S01]  /*12280*/  LDL.LU R0, [R1+0x54] ;  /* 0x0000540001007983 */ /* 0x000e220000300800 */
[----:B------:R-:W-:Y:S01]  /*12290*/  ISETP.NE.U32.AND P0, PT, RZ, UR4, PT ;  /* 0x00000004ff007c0c */ /* 0x000fe2000bf05070 */
[----:B------:R-:W-:-:S03]  /*122a0*/  IMAD.MOV.U32 R7, RZ, RZ, RZ ;  /* 0x000000ffff077224 */ /* 0x000fc600078e00ff */
[----:B------:R-:W-:Y:S02]  /*122b0*/  ISETP.NE.AND.EX P0, PT, RZ, UR5, PT, P0 ;  /* 0x00000005ff007c0c */ /* 0x000fe4000bf05300 */
[----:B--2---:R-:W-:-:S04]  /*122c0*/  IADD3 R2, P1, R4, UR4, RZ ;  /* 0x0000000404027c10 */ /* 0x004fc8000ff3e0ff */
[----:B0-----:R-:W-:Y:S01]  /*122d0*/  IADD3.X R3, R0, UR5, RZ, P1, !PT ;  /* 0x0000000500037c10 */ /* 0x001fe20008ffe4ff */
        /* <DEDUP_REMOVED lines=17> */
.L_x_1941:
        /* <DEDUP_REMOVED lines=34> */
.L_x_1943:
[----:B------:R-:W-:Y:S05]  /*12610*/  BSYNC B1 ;  /* 0x0000000000017941 */ /* 0x000fea0003800000 */
.L_x_1942:
        /* <DEDUP_REMOVED lines=44> */
.L_x_1945:
[----:B------:R-:W-:Y:S05]  /*128e0*/  BSYNC B1 ;  /* 0x0000000000017941 */ /* 0x000fea0003800000 */
.L_x_1944:
        /* <DEDUP_REMOVED lines=15> */
.L_x_1947:
[----:B------:R-:W-:Y:S05]  /*129e0*/  BSYNC B1 ;  /* 0x0000000000017941 */ /* 0x000fea0003800000 */
.L_x_1946:
        /* <DEDUP_REMOVED lines=15> */
.L_x_1949:
[----:B------:R-:W-:Y:S05]  /*12ae0*/  BSYNC B1 ;  /* 0x0000000000017941 */ /* 0x000fea0003800000 */
.L_x_1948:
        /* <DEDUP_REMOVED lines=14> */
.L_x_1940:
[----:B------:R-:W-:Y:S05]  /*12bd0*/  BSYNC B0 ;  /* 0x0000000000007941 */ /* 0x000fea0003800000 */
.L_x_1931:
[----:B------:R-:W3:Y:S01]  /*12be0*/  LDL R0, [R1+0xc] ;  /* 0x00000c0001007983 */ /* 0x000ee20000100800 */
[----:B------:R-:W-:Y:S02]  /*12bf0*/  ULDC UR4, c[0x0][0xc14] ;  /* 0x0003050000047ab9 */ /* 0x000fe40000000800 */
[----:B---3--:R-:W-:-:S13]  /*12c00*/  ISETP.GE.AND P0, PT, R0, UR4, PT ;  /* 0x0000000400007c0c */ /* 0x008fda000bf06270 */
[----:B------:R-:W-:Y:S05]  /*12c10*/  @!P0 BRA `(.L_x_1950) ;  /* 0xfffffee400188947 */ /* 0x000fea000383ffff */
[----:B------:R-:W-:Y:S05]  /*12c20*/  BRA `(.L_x_1823) ;  /* 0x0000005400587947 */ /* 0x000fea0003800000 */
.L_x_1821:
[----:B------:R-:W-:-:S08]  /*12c30*/  NOP ;  /* 0x0000000000007918 */ /* 0x000fd00000000000 */
[----:B--2---:R-:W0:-:S00]  /*12c40*/  USETMAXREG.DEALLOC.CTAPOOL 0x20 ;  /* 0x00000020000079c8 */ /* 0x004e0000080e0500 */
        /* <DEDUP_REMOVED lines=14> */
.L_x_1951:
        /* <DEDUP_REMOVED lines=42> */
.L_x_1957:
        /* <DEDUP_REMOVED lines=12> */
.L_x_1956:
[----:B------:R-:W-:Y:S05]  /*13090*/  BSYNC B0 ;  /* 0x0000000000007941 */ /* 0x000fea0003800000 */
.L_x_1955:
        /* <DEDUP_REMOVED lines=22> */
.L_x_1953:
        /* <DEDUP_REMOVED lines=21> */
.L_x_1958:
        /* <DEDUP_REMOVED lines=55> */
.L_x_1954:
[----:B------:R-:W-:Y:S02]  /*136c0*/  IMAD.MOV.U32 R17, RZ, RZ, RZ ;  /* 0x000000ffff117224 */ /* 0x000fe400078e00ff */
[----:B------:R-:W-:Y:S02]  /*136d0*/  IMAD.U32 R16, RZ, RZ, UR6 ;  /* 0x00000006ff107e24 */ /* 0x000fe4000f8e00ff */
[----:B------:R-:W-:-:S07]  /*136e0*/  IMAD.MOV.U32 R18, RZ, RZ, RZ ;  /* 0x000000ffff127224 */ /* 0x000fce00078e00ff */
.L_x_1959:
[----:B------:R-:W-:-:S13]  /*136f0*/  ISETP.NE.AND P0, PT, R5, RZ, PT ;  /* 0x000000ff0500720c */ /* 0x000fda0003f05270 */
[----:B------:R-:W0:Y:S01]  /*13700*/  @!P0 S2R R3, SR_CgaCtaId ;  /* 0x0000000000038919 */ /* 0x000e220000008800 */
[----:B------:R-:W-:-:S04]  /*13710*/  @!P0 MOV R0, 0x400 ;  /* 0x0000040000008802 */ /* 0x000fc80000000f00 */
[----:B0-----:R-:W-:-:S05]  /*13720*/  @!P0 LEA R0, R3, R0, 0x18 ;  /* 0x0000000003008211 */ /* 0x001fca00078ec0ff */
[----:B------:R1:W-:Y:S01]  /*13730*/  @!P0 STS.128 [R0+0x132d0], R16 ;  /* 0x0132d01000008388 */ /* 0x0003e20000000c00 */
[----:B------:R-:W-:Y:S06]  /*13740*/  BAR.ARV 0x5, 0x200 ;  /* 0x0148000000007b1d */ /* 0x000fec0000002000 */
.L_x_1952:
        /* <DEDUP_REMOVED lines=13> */
[----:B------:R-:W-:Y:S01]  /*13820*/  LOP3.LUT R0, R29, 0x180, RZ, 0xc0, !PT ;  /* 0x000001801d007812 */ /* 0x000fe200078ec0ff */
[----:B------:R-:W-:-:S03]  /*13830*/  IMAD.SHL.U32 R2, R8, 0x20, RZ ;  /* 0x0000002008027824 */ /* 0x000fc600078e00ff */
[----:B------:R-:W-:Y:S02]  /*13840*/  LOP3.LUT R5, R4, 0x600, RZ, 0xc0, !PT ;  /* 0x0000060004057812 */ /* 0x000fe400078ec0ff */
[----:B------:R-:W-:Y:S01]  /*13850*/  LOP3.LUT R0, R0, 0x30, R3, 0xf8, !PT ;  /* 0x0000003000007812 */ /* 0x000fe200078ef803 */
[----:B------:R-:W-:Y:S01]  /*13860*/  IMAD.SHL.U32 R3, R8, 0x8, RZ ;  /* 0x0000000808037824 */ /* 0x000fe200078e00ff */
[----:B------:R-:W-:-:S04]  /*13870*/  LOP3.LUT R5, R5, 0x60, R2, 0xf8, !PT ;  /* 0x0000006005057812 */ /* 0x000fc800078ef802 */
[----:B------:R-:W-:Y:S02]  /*13880*/  LOP3.LUT R0, R0, 0x30, R3, 0x78, !PT ;  /* 0x0000003000007812 */ /* 0x000fe400078e7803 */
[----:B------:R-:W-:Y:S02]  /*13890*/  LOP3.LUT R4, R2, 0x80, RZ, 0xc0, !PT ;  /* 0x0000008002047812 */ /* 0x000fe400078ec0ff */
[----:B------:R-:W-:Y:S02]  /*138a0*/  LOP3.LUT R5, R5, 0x100, R2, 0xf8, !PT ;  /* 0x0000010005057812 */ /* 0x000fe400078ef802 */
[----:B------:R-:W-:Y:S01]  /*138b0*/  LOP3.LUT R29, R0, 0x640, R29, 0xf8, !PT ;  /* 0x00000640001d7812 */ /* 0x000fe200078ef81d */
[----:B------:R-:W-:Y:S01]  /*138c0*/  IMAD.SHL.U32 R7, R8, 0x4, RZ ;  /* 0x0000000408077824 */ /* 0x000fe200078e00ff */
[----:B------:R-:W-:Y:S01]  /*138d0*/  LOP3.LUT R4, R4, 0x10, R8, 0xf8, !PT ;  /* 0x0000001004047812 */ /* 0x000fe200078ef808 */
[----:B------:R-:W-:Y:S03]  /*138e0*/  BSSY B7, `(.L_x_1960) ;  /* 0x000044c000077945 */ /* 0x000fe60003800000 */
[----:B------:R-:W-:Y:S01]  /*138f0*/  LOP3.LUT R4, R4, 0x10, R7, 0x78, !PT ;  /* 0x0000001004047812 */ /* 0x000fe200078e7807 */
[----:B------:R-:W-:-:S02]  /*13900*/  IMAD.MOV.U32 R26, RZ, RZ, 0x1 ;  /* 0x00000001ff1a7424 */ /* 0x000fc400078e00ff */
[----:B------:R-:W-:Y:S01]  /*13910*/  IMAD.MOV.U32 R24, RZ, RZ, RZ ;  /* 0x000000ffff187224 */ /* 0x000fe200078e00ff */
[----:B------:R-:W-:Y:S01]  /*13920*/  LOP3.LUT R28, R5, R4, RZ, 0xfc, !PT ;  /* 0x00000004051c7212 */ /* 0x000fe200078efcff */
[----:B------:R-:W-:Y:S02]  /*13930*/  IMAD.MOV.U32 R22, RZ, RZ, RZ ;  /* 0x000000ffff167224 */ /* 0x000fe400078e00ff */
[----:B------:R-:W-:Y:S01]  /*13940*/  IMAD.MOV.U32 R25, RZ, RZ, 0x1 ;  /* 0x00000001ff197424 */ /* 0x000fe200078e00ff */
[----:B------:R-:W-:Y:S01]  /*13950*/  ULDC UR36, c[0x0][0xc] ;  /* 0x0000030000247ab9 */ /* 0x000fe20000000800 */
[----:B------:R-:W-:Y:S01]  /*13960*/  ULDC.64 UR38, c[0x0][0x198] ;  /* 0x0000660000267ab9 */ /* 0x000fe20000000a00 */
[C---:B--2---:R-:W-:Y:S02]  /*13970*/  LOP3.LUT R2, R6.reuse, 0x1, RZ, 0xfc, !PT ;  /* 0x0000000106027812 */ /* 0x044fe400078efcff */
[----:B------:R-:W-:-:S03]  /*13980*/  LOP3.LUT R0, R6, 0x2, RZ, 0xfc, !PT ;  /* 0x0000000206007812 */ /* 0x000fc600078efcff */
[----:B------:R0:W-:Y:S04]  /*13990*/  STL [R1+0x28], R2 ;  /* 0x0000280201007387 */ /* 0x0001e80000100800 */
[----:B------:R0:W-:Y:S04]  /*139a0*/  STL [R1+0x14], R0 ;  /* 0x0000140001007387 */ /* 0x0001e80000100800 */
[----:B------:R0:W-:Y:S02]  /*139b0*/  STL [R1+0x1c], RZ ;  /* 0x00001cff01007387 */ /* 0x0001e40000100800 */
.L_x_2057:
[----:B0-----:R-:W0:Y:S02]  /*139c0*/  LDC.64 R2, c[0x0][0xc60] ;  /* 0x00031800ff027b82 */ /* 0x001e240000000a00 */
[----:B0-----:R-:W-:-:S05]  /*139d0*/  IMAD.WIDE R2, R19, 0x4, R2 ;  /* 0x0000000413027825 */ /* 0x001fca00078e0202 */
[----:B------:R-:W2:Y:S01]  /*139e0*/  LDG.E R14, desc[UR40][R2.64] ;  /* 0x00000028020e7981 */ /* 0x000ea2000c1e1900 */
[----:B------:R-:W-:Y:S05]  /*139f0*/  YIELD ;  /* 0x0000000000007946 */ /* 0x000fea0003800000 */
[----:B------:R-:W-:Y:S01]  /*13a00*/  ULDC.64 UR4, c[0x0][0xa28] ;  /* 0x00028a0000047ab9 */ /* 0x000fe20000000a00 */
[----:B------:R-:W-:Y:S01]  /*13a10*/  ULDC.64 UR8, c[0x0][0xa18] ;  /* 0x0002860000087ab9 */ /* 0x000fe20000000a00 */
[----:B------:R-:W-:Y:S01]  /*13a20*/  ISETP.NE.U32.AND P0, PT, RZ, UR4, PT ;  /* 0x00000004ff007c0c */ /* 0x000fe2000bf05070 */
[----:B------:R-:W-:Y:S01]  /*13a30*/  ULDC.64 UR6, c[0x0][0xa00] ;  /* 0x0002800000067ab9 */ /* 0x000fe20000000a00 */
[----:B------:R-:W-:-:S02]  /*13a40*/  CS2R R8, SRZ ;  /* 0x0000000000087805 */ /* 0x000fc4000001ff00 */
[----:B------:R-:W-:Y:S02]  /*13a50*/  ISETP.NE.AND.EX P1, PT, RZ, UR5, PT, P0 ;  /* 0x00000005ff007c0c */ /* 0x000fe4000bf25300 */
[----:B------:R-:W-:Y:S02]  /*13a60*/  ISETP.NE.U32.AND P3, PT, RZ, UR8, PT ;  /* 0x00000008ff007c0c */ /* 0x000fe4000bf65070 */
[----:B------:R-:W-:Y:S02]  /*13a70*/  ISETP.NE.U32.AND P0, PT, RZ, UR6, PT ;  /* 0x00000006ff007c0c */ /* 0x000fe4000bf05070 */
[----:B------:R-:W-:Y:S02]  /*13a80*/  ISETP.NE.AND.EX P3, PT, RZ, UR9, PT, P3 ;  /* 0x00000009ff007c0c */ /* 0x000fe4000bf65330 */
[----:B------:R-:W-:Y:S01]  /*13a90*/  ISETP.NE.AND.EX P0, PT, RZ, UR7, PT, P0 ;  /* 0x00000007ff007c0c */ /* 0x000fe2000bf05300 */
[----:B------:R-:W-:Y:S01]  /*13aa0*/  IMAD.MOV.U32 R27, RZ, RZ, RZ ;  /* 0x000000ffff1b7224 */ /* 0x000fe200078e00ff */
[----:B--2---:R-:W-:Y:S01]  /*13ab0*/  SHF.R.S32.HI R0, RZ, 0x1f, R14 ;  /* 0x0000001fff007819 */ /* 0x004fe2000001140e */
[----:B------:R-:W-:-:S02]  /*13ac0*/  IMAD.SHL.U32 R20, R14, 0x4, RZ ;  /* 0x000000040e147824 */ /* 0x000fc400078e00ff */
[C---:B------:R-:W-:Y:S01]  /*13ad0*/  @P1 LEA R4, P2, R14.reuse, UR4, 0x2 ;  /* 0x000000040e041c11 */ /* 0x040fe2000f8410ff */
[----:B------:R-:W-:Y:S01]  /*13ae0*/  STL [R1], R14 ;  /* 0x0000000e01007387 */ /* 0x000fe20000100800 */
[C-C-:B------:R-:W-:Y:S02]  /*13af0*/  SHF.L.U64.HI R15, R14.reuse, 0x2, R0.reuse ;  /* 0x000000020e0f7819 */ /* 0x140fe40000010200 */
[----:B------:R-:W-:Y:S01]  /*13b00*/  @P1 LEA.HI.X R5, R14, UR5, R0, 0x2, P2 ;  /* 0x000000050e051c11 */ /* 0x000fe200090f1400 */
[----:B------:R-:W-:Y:S01]  /*13b10*/  ULDC.64 UR4, c[0x0][0xa08] ;  /* 0x0002820000047ab9 */ /* 0x000fe20000000a00 */
[C---:B------:R-:W-:Y:S01]  /*13b20*/  IADD3 R2, P2, R20.reuse, UR6, RZ ;  /* 0x0000000614027c10 */ /* 0x040fe2000ff5e0ff */
[----:B------:R-:W-:Y:S01]  /*13b30*/  STL [R1+0x8], R20 ;  /* 0x0000081401007387 */ /* 0x000fe20000100800 */
[----:B------:R-:W-:Y:S02]  /*13b40*/  IADD3 R6, P4, R20, UR4, RZ ;  /* 0x0000000414067c10 */ /* 0x000fe4000ff9e0ff */
[----:B------:R-:W-:Y:S01]  /*13b50*/  IADD3.X R3, R15, UR7, RZ, P2, !PT ;  /* 0x000000070f037c10 */ /* 0x000fe200097fe4ff */
[----:B------:R-:W-:Y:S01]  /*13b60*/  ULDC.64 UR6, c[0x0][0xa10] ;  /* 0x0002840000067ab9 */ /* 0x000fe20000000a00 */
[----:B------:R0:W5:Y:S01]  /*13b70*/  @P1 LDG.E R8, desc[UR40][R4.64] ;  /* 0x0000002804081981 */ /* 0x000162000c1e1900 */
[----:B------:R-:W-:-:S02]  /*13b80*/  ISETP.NE.U32.AND P1, PT, RZ, UR4, PT ;  /* 0x00000004ff007c0c */ /* 0x000fc4000bf25070 */
[----:B------:R-:W-:Y:S01]  /*13b90*/  ISETP.NE.U32.AND P2, PT, RZ, UR6, PT ;  /* 0x00000006ff007c0c */ /* 0x000fe2000bf45070 */
[----:B------:R-:W2:Y:S01]  /*13ba0*/  @P0 LDG.E R9, desc[UR40][R2.64] ;  /* 0x0000002802090981 */ /* 0x000ea2000c1e1900 */
[----:B------:R-:W-:Y:S02]  /*13bb0*/  IADD3.X R7, R15, UR5, RZ, P4, !PT ;  /* 0x000000050f077c10 */ /* 0x000fe4000a7fe4ff */
[----:B------:R-:W-:Y:S01]  /*13bc0*/  ISETP.NE.AND.EX P1, PT, RZ, UR5, PT, P1 ;  /* 0x00000005ff007c0c */ /* 0x000fe2000bf25310 */
[----:B------:R-:W-:Y:S01]  /*13bd0*/  IMAD.MOV.U32 R0, RZ, RZ, RZ ;  /* 0x000000ffff007224 */ /* 0x000fe200078e00ff */
[----:B------:R-:W-:Y:S01]  /*13be0*/  ISETP.NE.AND.EX P2, PT, RZ, UR7, PT, P2 ;  /* 0x00000007ff007c0c */ /* 0x000fe2000bf45320 */
[----:B------:R-:W-:Y:S01]  /*13bf0*/  STL [R1+0xc], R15 ;  /* 0x00000c0f01007387 */ /* 0x000fe20000100800 */
[----:B0-----:R-:W-:Y:S01]  /*13c00*/  IADD3 R4, P4, R20, UR6, RZ ;  /* 0x0000000614047c10 */ /* 0x001fe2000ff9e0ff */
[----:B------:R-:W-:-:S03]  /*13c10*/  ULDC UR4, c[0x0][0x288] ;  /* 0x0000a20000047ab9 */ /* 0x000fc60000000800 */
[C---:B------:R-:W-:Y:S02]  /*13c20*/  IADD3.X R5, R15.reuse, UR7, RZ, P4, !PT ;  /* 0x000000070f057c10 */ /* 0x040fe4000a7fe4ff */
[----:B------:R-:W-:Y:S01]  /*13c30*/  @P3 IADD3 R12, P4, R20, UR8, RZ ;  /* 0x00000008140c3c10 */ /* 0x000fe2000ff9e0ff */
[----:B------:R-:W-:Y:S01]  /*13c40*/  IMAD.U32 R10, RZ, RZ, UR4 ;  /* 0x00000004ff0a7e24 */ /* 0x000fe2000f8e00ff */
[----:B------:R-:W-:Y:S01]  /*13c50*/  ULDC.64 UR4, c[0x0][0x3f8] ;  /* 0x0000fe0000047ab9 */ /* 0x000fe20000000a00 */
[----:B------:R0:W5:Y:S01]  /*13c60*/  @P1 LDG.E R27, desc[UR40][R6.64] ;  /* 0x00000028061b1981 */ /* 0x000162000c1e1900 */
[----:B------:R-:W-:-:S03]  /*13c70*/  @P3 IADD3.X R13, R15, UR9, RZ, P4, !PT ;  /* 0x000000090f0d3c10 */ /* 0x000fc6000a7fe4ff */
[----:B------:R0:W5:Y:S04]  /*13c80*/  @P2 LDG.E R0, desc[UR40][R4.64] ;  /* 0x0000002804002981 */ /* 0x000168000c1e1900 */
        /* <DEDUP_REMOVED lines=10> */
[----:B-1----:R-:W-:Y:S01]  /*13d30*/  IMAD.U32 R9, RZ, RZ, UR5 ;  /* 0x00000005ff097e24 */ /* 0x002fe2000f8e00ff */
[----:B0-----:R-:W-:Y:S06]  /*13d40*/  @P3 BRA `(.L_x_1961) ;  /* 0x0000000000103947 */ /* 0x001fec0003800000 */
[----:B------:R-:W-:Y:S05]  /*13d50*/  @!P0 BRA `(.L_x_1961) ;  /* 0x00000000000c8947 */ /* 0x000fea0003800000 */
[----:B-----5:R-:W2:Y:S04]  /*13d60*/  LDG.E R10, desc[UR40][R2.64] ;  /* 0x00000028020a7981 */ /* 0x020ea8000c1e1900 */
[----:B------:R-:W2:Y:S02]  /*13d70*/  LDG.E R2, desc[UR40][R2.64+0x4] ;  /* 0x0000042802027981 */ /* 0x000ea4000c1e1900 */
[----:B--2---:R-:W-:-:S07]  /*13d80*/  IMAD.IADD R10, R2, 0x1, -R10 ;  /* 0x00000001020a7824 */ /* 0x004fce00078e0a0a */
.L_x_1961:
[----:B------:R-:W-:Y:S01]  /*13d90*/  ULDC.64 UR4, c[0x0][0xa20] ;  /* 0x0002880000047ab9 */ /* 0x000fe20000000a00 */
[----:B-----5:R-:W-:Y:S01]  /*13da0*/  IMAD.IADD R27, R27, 0x1, R8 ;  /* 0x000000011b1b7824 */ /* 0x020fe200078e0208 */
[----:B------:R-:W-:-:S04]  /*13db0*/  ISETP.NE.U32.AND P0, PT, RZ, UR4, PT ;  /* 0x00000004ff007c0c */ /* 0x000fc8000bf05070 */
[----:B------:R-:W-:-:S13]  /*13dc0*/  ISETP.NE.AND.EX P0, PT, RZ, UR5, PT, P0 ;  /* 0x00000005ff007c0c */ /* 0x000fda000bf05300 */
[----:B------:R-:W-:Y:S05]  /*13dd0*/  @!P0 BRA `(.L_x_1962) ;  /* 0x0000000000108947 */ /* 0x000fea0003800000 */
[----:B------:R-:W-:-:S04]  /*13de0*/  IADD3 R2, P0, R20, UR4, RZ ;  /* 0x0000000414027c10 */ /* 0x000fc8000ff1e0ff */
[----:B------:R-:W-:-:S05]  /*13df0*/  IADD3.X R3, R15, UR5, RZ, P0, !PT ;  /* 0x000000050f037c10 */ /* 0x000fca00087fe4ff */
[----:B------:R0:W5:Y:S01]  /*13e00*/  LDG.E R11, desc[UR40][R2.64] ;  /* 0x00000028020b7981 */ /* 0x000162000c1e1900 */
[----:B------:R-:W-:Y:S05]  /*13e10*/  BRA `(.L_x_1963) ;  /* 0x0000000000107947 */ /* 0x000fea0003800000 */
.L_x_1962:
[----:B------:R-:W-:Y:S05]  /*13e20*/  @!P1 BRA `(.L_x_1963) ;  /* 0x00000000000c9947 */ /* 0x000fea0003800000 */
[----:B------:R-:W2:Y:S04]  /*13e30*/  LDG.E R11, desc[UR40][R6.64] ;  /* 0x00000028060b7981 */ /* 0x000ea8000c1e1900 */
[----:B------:R-:W2:Y:S02]  /*13e40*/  LDG.E R6, desc[UR40][R6.64+0x4] ;  /* 0x0000042806067981 */ /* 0x000ea4000c1e1900 */
[----:B--2---:R-:W-:-:S07]  /*13e50*/  IMAD.IADD R11, R6, 0x1, -R11 ;  /* 0x00000001060b7824 */ /* 0x004fce00078e0a0b */
.L_x_1963:
[----:B0-----:R-:W2:Y:S01]  /*13e60*/  @P2 LDG.E R2, desc[UR40][R4.64] ;  /* 0x0000002804022981 */ /* 0x001ea2000c1e1900 */
[----:B-----5:R-:W-:-:S03]  /*13e70*/  IMAD.IADD R11, R11, 0x1, -R8 ;  /* 0x000000010b0b7824 */ /* 0x020fc600078e0a08 */
[----:B------:R0:W2:Y:S02]  /*13e80*/  @P2 LDG.E R3, desc[UR40][R4.64+0x4] ;  /* 0x0000042804032981 */ /* 0x0000a4000c1e1900 */
[----:B0-----:R-:W-:-:S05]  /*13e90*/  IMAD.MOV R4, RZ, RZ, -R11 ;  /* 0x000000ffff047224 */ /* 0x001fca00078e0a0b */
[----:B------:R-:W-:Y:S01]  /*13ea0*/  VIMNMX R4, RZ, R4, !PT ;  /* 0x00000004ff047248 */ /* 0x000fe20007fe0100 */
[----:B------:R-:W-:Y:S01]  /*13eb0*/  BSSY B0, `(.L_x_1964) ;  /* 0x00000ea000007945 */ /* 0x000fe20003800000 */
[----:B--2---:R-:W-:Y:S02]  /*13ec0*/  @P2 IMAD.IADD R9, R3, 0x1, -R2 ;  /* 0x0000000103092824 */ /* 0x004fe400078e0a02 */
[----:B------:R-:W-:-:S05]  /*13ed0*/  IMAD R3, R17, 0xc0, RZ ;  /* 0x000000c011037824 */ /* 0x000fca00078e02ff */
[----:B------:R-:W-:Y:S01]  /*13ee0*/  IADD3 R10, -R10, 0x15f, R3 ;  /* 0x0000015f0a0a7810 */ /* 0x000fe20007ffe103 */
[----:B------:R-:W-:-:S04]  /*13ef0*/  IMAD.IADD R3, R11, 0x1, R9 ;  /* 0x000000010b037824 */ /* 0x000fc800078e0209 */
[C---:B------:R-:W-:Y:S02]  /*13f00*/  VIADD R2, R3.reuse, 0x9f ;  /* 0x0000009f03027836 */ /* 0x040fe40000000000 */
[----:B------:R-:W-:Y:S02]  /*13f10*/  IMAD.IADD R10, R3, 0x1, R10 ;  /* 0x00000001030a7824 */ /* 0x000fe400078e020a */
[----:B------:R-:W-:-:S04]  /*13f20*/  IMAD.HI R3, R2, 0x66666667, RZ ;  /* 0x6666666702037827 */ /* 0x000fc800078e02ff */
[----:B------:R-:W-:Y:S01]  /*13f30*/  IMAD.HI R2, R10, 0x66666667, RZ ;  /* 0x666666670a027827 */ /* 0x000fe200078e02ff */
[----:B------:R-:W-:-:S04]  /*13f40*/  SHF.R.U32.HI R6, RZ, 0x1f, R3 ;  /* 0x0000001fff067819 */ /* 0x000fc80000011603 */
[----:B------:R-:W-:Y:S02]  /*13f50*/  SHF.R.U32.HI R5, RZ, 0x1f, R2 ;  /* 0x0000001fff057819 */ /* 0x000fe40000011602 */
[----:B------:R-:W-:Y:S02]  /*13f60*/  LEA.HI.SX32 R3, R3, R6, 0x1a ;  /* 0x0000000603037211 */ /* 0x000fe400078fd2ff */
[----:B------:R-:W-:-:S04]  /*13f70*/  LEA.HI.SX32 R2, R2, R5, 0x1a ;  /* 0x0000000502027211 */ /* 0x000fc800078fd2ff */
[----:B------:R-:W-:-:S05]  /*13f80*/  VIMNMX R7, R3, R2, PT ;  /* 0x0000000203077248 */ /* 0x000fca0003fe0100 */
[----:B------:R-:W-:-:S05]  /*13f90*/  IMAD R2, R7, 0xa0, -R11 ;  /* 0x000000a007027824 */ /* 0x000fca00078e0a0b */
[----:B------:R-:W-:-:S04]  /*13fa0*/  VIMNMX R9, R2, R9, PT ;  /* 0x0000000902097248 */ /* 0x000fc80003fe0100 */
[----:B------:R-:W-:Y:S01]  /*13fb0*/  ISETP.GT.AND P0, PT, R9, R4, PT ;  /* 0x000000040900720c */ /* 0x000fe20003f04270 */
[----:B------:R-:W-:-:S05]  /*13fc0*/  IMAD.WIDE.U32 R4, R4, -0x33333333, RZ ;  /* 0xcccccccd04047825 */ /* 0x000fca00078e00ff */
[----:B------:R-:W-:-:S07]  /*13fd0*/  SHF.R.U32.HI R4, RZ, 0x7, R5 ;  /* 0x00000007ff047819 */ /* 0x000fce0000011605 */
[----:B------:R-:W-:-:S04]  /*13fe0*/  @P0 VIADD R2, R9, 0x9f ;  /* 0x0000009f09020836 */ /* 0x000fc80000000000 */
[----:B------:R-:W-:Y:S01]  /*13ff0*/  @P0 IMAD.HI R2, R2, 0x66666667, RZ ;  /* 0x6666666702020827 */ /* 0x000fe200078e02ff */
[----:B------:R0:W-:Y:S04]  /*14000*/  STL [R1+0x10], R7 ;  /* 0x0000100701007387 */ /* 0x0001e80000100800 */
[----:B------:R-:W-:Y:S01]  /*14010*/  @P0 SHF.R.U32.HI R3, RZ, 0x1f, R2 ;  /* 0x0000001fff030819 */ /* 0x000fe20000011602 */
[----:B------:R-:W-:-:S03]  /*14020*/  IMAD.MOV.U32 R6, RZ, RZ, R4 ;  /* 0x000000ffff067224 */ /* 0x000fc600078e0004 */
[----:B------:R-:W-:-:S04]  /*14030*/  @P0 LEA.HI.SX32 R6, R2, R3, 0x1a ;  /* 0x0000000302060211 */ /* 0x000fc800078fd2ff */
[----:B------:R-:W-:Y:S02]  /*14040*/  ISETP.GT.AND P1, PT, R6, R4, PT ;  /* 0x000000040600720c */ /* 0x000fe40003f24270 */
[----:B------:R-:W-:-:S11]  /*14050*/  PLOP3.LUT P0, PT, PT, PT, PT, 0x80, 0x0 ;  /* 0x000000000000781c */ /* 0x000fd60003f0f070 */
[----:B0-----:R-:W-:Y:S05]  /*14060*/  @!P1 BRA `(.L_x_1965) ;  /* 0x0000000c00389947 */ /* 0x001fea0003800000 */
        /* <DEDUP_REMOVED lines=14> */
.L_x_2104:
[----:B-1----:R-:W-:Y:S02]  /*14150*/  ISETP.NE.AND P0, PT, R14, RZ, PT ;  /* 0x000000ff0e00720c */ /* 0x002fe40003f05270 */
[----:B------:R-:W-:-:S11]  /*14160*/  PLOP3.LUT P6, PT, PT, PT, PT, 0x8, 0x0 ;  /* 0x000000000000781c */ /* 0x000fd60003fce170 */
[----:B------:R-:W-:Y:S05]  /*14170*/  @P0 BRA `(.L_x_1967) ;  /* 0x00000000000c0947 */ /* 0x000fea0003800000 */
[----:B------:R-:W-:-:S03]  /*14180*/  UMOV UR4, 0xffffffff ;  /* 0xffffffff00047882 */ /* 0x000fc60000000000 */
[----:B------:R-:W-:Y:S05]  /*14190*/  BRA.DIV UR4, `(.L_x_1968) ;  /* 0x0000004a04607947 */ /* 0x000fea000b800000 */
[----:B------:R-:W-:-:S13]  /*141a0*/  ELECT P6, URZ, PT ;  /* 0x00000000003f782f */ /* 0x000fda00038c0000 */
.L_x_1967:
        /* <DEDUP_REMOVED lines=12> */
.L_x_2107:
[----:B------:R-:W-:Y:S05]  /*14270*/  BSYNC B1 ;  /* 0x0000000000017941 */ /* 0x000fea0003800000 */
.L_x_1969:
[----:B------:R-:W-:Y:S04]  /*14280*/  BSSY B1, `(.L_x_1971) ;  /* 0x000004d000017945 */ /* 0x000fe80003800000 */
[----:B------:R-:W-:Y:S05]  /*14290*/  @!P6 BRA `(.L_x_1972) ;  /* 0x00000004002ce947 */ /* 0x000fea0003800000 */
[----:B------:R-:W1:Y:S01]  /*142a0*/  S2R R8, SR_TID.X ;  /* 0x0000000000087919 */ /* 0x000e620000002100 */
[----:B0-----:R-:W-:Y:S01]  /*142b0*/  SHF.L.U32 R7, R26, 0x1f, RZ ;  /* 0x0000001f1a077819 */ /* 0x001fe200000006ff */
[----:B------:R-:W-:Y:S01]  /*142c0*/  BSSY B2, `(.L_x_1973) ;  /* 0x0000006000027945 */ /* 0x000fe20003800000 */
[----:B-1----:R-:W-:Y:S01]  /*142d0*/  LOP3.LUT R9, R8, 0x7f, RZ, 0xc0, !PT ;  /* 0x0000007f08097812 */ /* 0x002fe200078ec0ff */
[----:B------:R-:W-:-:S03]  /*142e0*/  IMAD R8, R24, 0x8, R5 ;  /* 0x0000000818087824 */ /* 0x000fc600078e0205 */
[----:B------:R-:W-:Y:S01]  /*142f0*/  ISETP.NE.AND P1, PT, R9, RZ, PT ;  /* 0x000000ff0900720c */ /* 0x000fe20003f25270 */
[----:B------:R-:W0:Y:S02]  /*14300*/  SYNCS.PHASECHK.TRANS64.TRYWAIT P0, [R8+URZ+0x132a0], R7 ;  /* 0x0132a007080075a7 */ /* 0x000e24000800017f */
[----:B0-----:R-:W-:Y:S10]  /*14310*/  @!P0 BRA `(.L_x_1974) ;  /* 0x0000004800348947 */ /* 0x001ff40003800000 */
.L_x_2108:
[----:B------:R-:W-:Y:S05]  /*14320*/  BSYNC B2 ;  /* 0x0000000000027941 */ /* 0x000fea0003800000 */
.L_x_1973:
        /* <DEDUP_REMOVED lines=9> */
.L_x_1976:
[----:B------:R-:W-:Y:S05]  /*143c0*/  BSYNC B2 ;  /* 0x0000000000027941 */ /* 0x000fea0003800000 */
.L_x_1975:
        /* <DEDUP_REMOVED lines=12> */
.L_x_1977:
        /* <DEDUP_REMOVED lines=13> */
.L_x_2109:
[----:B------:R-:W-:Y:S05]  /*14560*/  BSYNC B2 ;  /* 0x0000000000027941 */ /* 0x000fea0003800000 */
.L_x_1978:
        /* <DEDUP_REMOVED lines=11> */
.L_x_1981:
[----:B------:R-:W-:Y:S05]  /*14620*/  BSYNC B2 ;  /* 0x0000000000027941 */ /* 0x000fea0003800000 */
.L_x_1980:
        /* <DEDUP_REMOVED lines=8> */
.L_x_1982:
        /* <DEDUP_REMOVED lines=10> */
.L_x_1972:
[----:B------:R-:W-:Y:S05]  /*14750*/  BSYNC B1 ;  /* 0x0000000000017941 */ /* 0x000fea0003800000 */
.L_x_1971:
        /* <DEDUP_REMOVED lines=9> */
.L_x_1995:
        /* <DEDUP_REMOVED lines=11> */
.L_x_2110:
[----:B------:R-:W-:Y:S05]  /*148a0*/  BSYNC B2 ;  /* 0x0000000000027941 */ /* 0x000fea0003800000 */
.L_x_1985:
        /* <DEDUP_REMOVED lines=9> */
.L_x_1988:
[----:B------:R-:W-:Y:S05]  /*14940*/  BSYNC B2 ;  /* 0x0000000000027941 */ /* 0x000fea0003800000 */
.L_x_1987:
        /* <DEDUP_REMOVED lines=11> */
.L_x_1989:
        /* <DEDUP_REMOVED lines=13> */
.L_x_2111:
[----:B------:R-:W-:Y:S05]  /*14ad0*/  BSYNC B2 ;  /* 0x0000000000027941 */ /* 0x000fea0003800000 */
.L_x_1990:
        /* <DEDUP_REMOVED lines=11> */
.L_x_1993:
[----:B------:R-:W-:Y:S05]  /*14b90*/  BSYNC B2 ;  /* 0x0000000000027941 */ /* 0x000fea0003800000 */
.L_x_1992:
        /* <DEDUP_REMOVED lines=8> */
.L_x_1994:
        /* <DEDUP_REMOVED lines=10> */
.L_x_1984:
[----:B------:R-:W-:Y:S05]  /*14cc0*/  BSYNC B1 ;  /* 0x0000000000017941 */ /* 0x000fea0003800000 */
.L_x_1983:
        /* <DEDUP_REMOVED lines=8> */
.L_x_1965:
[----:B------:R-:W-:Y:S05]  /*14d50*/  BSYNC B0 ;  /* 0x0000000000007941 */ /* 0x000fea0003800000 */
.L_x_1964:
        /* <DEDUP_REMOVED lines=23> */
.L_x_1997:
        /* <DEDUP_REMOVED lines=22> */
.L_x_1999:
        /* <DEDUP_REMOVED lines=24> */
.L_x_2000:
        /* <DEDUP_REMOVED lines=22> */
.L_x_2001:
        /* <DEDUP_REMOVED lines=22> */
.L_x_2002:
[----:B------:R-:W2:Y:S01]  /*15470*/  LDL.LU R2, [R1+0x8] ;  /* 0x0000080001027983 */ /* 0x000ea20000300800 */
[----:B------:R-:W-:Y:S01]  /*15480*/  ULDC.64 UR4, c[0x0][0x9f8] ;  /* 0x00027e0000047ab9 */ /* 0x000fe20000000a00 */
[----:B------:R-:W0:Y:S02]  /*15490*/  LDC R0, c[0x0][0x428] ;  /* 0x00010a00ff007b82 */ /* 0x000e240000000800 */
[----:B------:R-:W3:Y:S04]  /*154a0*/  LDL.LU R20, [R1+0xc] ;  /* 0x00000c0001147983 */ /* 0x000ee80000300800 */
[----:B------:R-:W4:Y:S04]  /*154b0*/  LDL.LU R6, [R1+0x24] ;  /* 0x0000240001067983 */ /* 0x000f280000300800 */
[----:B------:R-:W4:Y:S01]  /*154c0*/  LDL.LU R21, [R1] ;  /* 0x0000000001157983 */ /* 0x000f220000300800 */
[----:B------:R-:W-:Y:S01]  /*154d0*/  ISETP.NE.U32.AND P0, PT, RZ, UR4, PT ;  /* 0x00000004ff007c0c */ /* 0x000fe2000bf05070 */
[----:B------:R-:W1:Y:S03]  /*154e0*/  S2R R4, SR_TID.X ;  /* 0x0000000000047919 */ /* 0x000e660000002100 */
[----:B------:R-:W-:-:S02]  /*154f0*/  ISETP.NE.AND.EX P0, PT, RZ, UR5, PT, P0 ;  /* 0x00000005ff007c0c */ /* 0x000fc4000bf05300 */
[----:B-1----:R-:W-:-:S11]  /*15500*/  LOP3.LUT R7, R4, 0x7f, RZ, 0xc0, !PT ;  /* 0x0000007f04077812 */ /* 0x002fd600078ec0ff */
[----:B--2---:R-:W-:-:S04]  /*15510*/  @P0 IADD3 R2, P1, R2, UR4, RZ ;  /* 0x0000000402020c10 */ /* 0x004fc8000ff3e0ff */
[----:B---3--:R-:W-:Y:S01]  /*15520*/  @P0 IADD3.X R3, R20, UR5, RZ, P1, !PT ;  /* 0x0000000514030c10 */ /* 0x008fe20008ffe4ff */
[----:B------:R-:W-:Y:S01]  /*15530*/  ULDC.64 UR4, c[0x0][0xa00] ;  /* 0x0002800000047ab9 */ /* 0x000fe20000000a00 */
[----:B----4-:R-:W-:-:S06]  /*15540*/  IMAD.MOV.U32 R20, RZ, RZ, R21 ;  /* 0x000000ffff147224 */ /* 0x010fcc00078e0015 */
[----:B------:R1:W5:Y:S01]  /*15550*/  @P0 LDG.E R20, desc[UR40][R2.64] ;  /* 0x0000002802140981 */ /* 0x000362000c1e1900 */
[----:B0-----:R-:W-:Y:S01]  /*15560*/  ISETP.NE.AND P0, PT, R0, 0x1, PT ;  /* 0x000000010000780c */ /* 0x001fe20003f05270 */
[----:B------:R-:W-:Y:S01]  /*15570*/  IMAD.MOV.U32 R0, RZ, RZ, R18 ;  /* 0x000000ffff007224 */ /* 0x000fe200078e0012 */
[----:B------:R-:W-:Y:S01]  /*15580*/  ISETP.NE.AND P1, PT, R7, RZ, PT ;  /* 0x000000ff0700720c */ /* 0x000fe20003f25270 */
[----:B------:R-:W-:-:S03]  /*15590*/  IMAD R6, R17, 0xc0, R6 ;  /* 0x000000c011067824 */ /* 0x000fc600078e0206 */
        /* <DEDUP_REMOVED lines=12> */
.L_x_2003:
        /* <DEDUP_REMOVED lines=22> */
.L_x_2114:
[----:B-1----:R-:W-:Y:S02]  /*157c0*/  ISETP.NE.AND P0, PT, R14, RZ, PT ;  /* 0x000000ff0e00720c */ /* 0x002fe40003f05270 */
[----:B------:R-:W-:-:S11]  /*157d0*/  PLOP3.LUT P6, PT, PT, PT, PT, 0x8, 0x0 ;  /* 0x000000000000781c */ /* 0x000fd60003fce170 */
[----:B------:R-:W-:Y:S05]  /*157e0*/  @P0 BRA `(.L_x_2005) ;  /* 0x0000000400ac0947 */ /* 0x000fea0003800000 */
[----:B------:R-:W-:-:S03]  /*157f0*/  UMOV UR4, 0xffffffff ;  /* 0xffffffff00047882 */ /* 0x000fc60000000000 */
[----:B------:R-:W-:Y:S05]  /*15800*/  BRA.DIV UR4, `(.L_x_2006) ;  /* 0x00000036047c7947 */ /* 0x000fea000b800000 */
[----:B------:R-:W-:-:S13]  /*15810*/  ELECT P6, URZ, PT ;  /* 0x00000000003f782f */ /* 0x000fda00038c0000 */
.L_x_2117:
        /* <DEDUP_REMOVED lines=23> */
.L_x_2008:
        /* <DEDUP_REMOVED lines=10> */
.L_x_2118:
        /* <DEDUP_REMOVED lines=8> */
.L_x_2010:
        /* <DEDUP_REMOVED lines=20> */
.L_x_2119:
        /* <DEDUP_REMOVED lines=8> */
.L_x_2012:
        /* <DEDUP_REMOVED lines=14> */
.L_x_2007:
        /* <DEDUP_REMOVED lines=21> */
.L_x_2005:
[----:B------:R-:W2:Y:S04]  /*15ea0*/  LDL.LU R7, [R1+0x1c] ;  /* 0x00001c0001077983 */ /* 0x000ea80000300800 */
[----:B------:R-:W3:Y:S01]  /*15eb0*/  LDL R4, [R1+0x10] ;  /* 0x0000100001047983 */ /* 0x000ee20000100800 */
        /* <DEDUP_REMOVED lines=13> */
.L_x_2120:
[----:B------:R-:W-:Y:S05]  /*15f90*/  BSYNC B0 ;  /* 0x0000000000007941 */ /* 0x000fea0003800000 */
.L_x_2013:
[----:B------:R-:W-:Y:S05]  /*15fa0*/  @!P2 BRA `(.L_x_2015) ;  /* 0x0000000c0004a947 */ /* 0x000fea0003800000 */
[----:B0-----:R-:W2:Y:S01]  /*15fb0*/  LDL.LU R4, [R1+0x10] ;  /* 0x0000100001047983 */ /* 0x001ea20000300800 */
[----:B------:R-:W-:Y:S02]  /*15fc0*/  IMAD.MOV.U32 R8, RZ, RZ, R22 ;  /* 0x000000ffff087224 */ /* 0x000fe400078e0016 */
[----:B------:R-:W-:Y:S02]  /*15fd0*/  IMAD.MOV.U32 R9, RZ, RZ, R25 ;  /* 0x000000ffff097224 */ /* 0x000fe400078e0019 */
[----:B--2---:R-:W-:-:S07]  /*15fe0*/  VIADD R3, R4, 0xfffffffe ;  /* 0xfffffffe04037836 */ /* 0x004fce0000000000 */
.L_x_2035:
        /* <DEDUP_REMOVED lines=14> */
[----:B------:R-:W-:Y:S02]  /*160d0*/  ULDC.64 UR6, c[0x0][0x408] ;  /* 0x0001020000067ab9 */ /* 0x000fe40000000a00 */
[----:B------:R-:W-:Y:S01]  /*160e0*/  IMAD R7, R17, UR6, RZ ;  /* 0x0000000611077c24 */ /* 0x000fe2000f8e02ff */
        /* <DEDUP_REMOVED lines=8> */
[C---:B------:R-:W-:Y:S02]  /*16170*/  IMAD R2, R20.reuse, UR7, R7 ;  /* 0x0000000714027c24 */ /* 0x040fe4000f8e0207 */
[----:B------:R-:W-:-:S04]  /*16180*/  IMAD.WIDE.U32 R4, R20, UR6, R4 ;  /* 0x0000000614047c25 */ /* 0x000fc8000f8e0004 */
[----:B------:R-:W-:Y:S01]  /*16190*/  IMAD.IADD R2, R2, 0x1, R5 ;  /* 0x0000000102027824 */ /* 0x000fe200078e0205 */
[----:B------:R-:W-:-:S04]  /*161a0*/  LEA R6, P0, R4, UR4, 0x2 ;  /* 0x0000000404067c11 */ /* 0x000fc8000f8010ff */
[----:B------:R-:W-:-:S05]  /*161b0*/  LEA.HI.X R7, R4, UR5, R2, 0x2, P0 ;  /* 0x0000000504077c11 */ /* 0x000fca00080f1402 */
[----:B------:R0:W5:Y:S04]  /*161c0*/  LDG.E R2, desc[UR40][R6.64] ;  /* 0x0000002806027981 */ /* 0x000168000c1e1900 */
.L_x_2018:
        /* <DEDUP_REMOVED lines=11> */
.L_x_2121:
[----:B------:R-:W-:Y:S05]  /*16280*/  BSYNC B1 ;  /* 0x0000000000017941 */ /* 0x000fea0003800000 */
.L_x_2019:
        /* <DEDUP_REMOVED lines=9> */
.L_x_2022:
[----:B------:R-:W-:Y:S05]  /*16320*/  BSYNC B1 ;  /* 0x0000000000017941 */ /* 0x000fea0003800000 */
.L_x_2021:
        /* <DEDUP_REMOVED lines=14> */
.L_x_2023:
        /* <DEDUP_REMOVED lines=13> */
.L_x_2122:
[----:B------:R-:W-:Y:S05]  /*164e0*/  BSYNC B1 ;  /* 0x0000000000017941 */ /* 0x000fea0003800000 */
.L_x_2024:
        /* <DEDUP_REMOVED lines=11> */
.L_x_2027:
[----:B------:R-:W-:Y:S05]  /*165a0*/  BSYNC B1 ;  /* 0x0000000000017941 */ /* 0x000fea0003800000 */
.L_x_2026:
        /* <DEDUP_REMOVED lines=8> */
.L_x_2028:
        /* <DEDUP_REMOVED lines=10> */
.L_x_2017:
[----:B------:R-:W-:Y:S05]  /*166d0*/  BSYNC B0 ;  /* 0x0000000000007941 */ /* 0x000fea0003800000 */
.L_x_2016:
[----:B------:R-:W2:Y:S02]  /*166e0*/  LDL R5, [R1+0x28] ;  /* 0x0000280001057983 */ /* 0x000ea40000100800 */
[----:B--2---:R-:W-:-:S13]  /*166f0*/  ISETP.NE.AND P0, PT, R5, 0x3, PT ;  /* 0x000000030500780c */ /* 0x004fda0003f05270 */
[----:B------:R-:W-:Y:S05]  /*16700*/  @!P0 BRA `(.L_x_2029) ;  /* 0x0000000000048947 */ /* 0x000fea0003800000 */
[----:B------:R-:W-:Y:S01]  /*16710*/  BPT.TRAP 0x1 ;  /* 0x000000040000795c */ /* 0x000fe20000300000 */
.L_x_2029:
        /* <DEDUP_REMOVED lines=11> */
.L_x_2123:
[----:B------:R-:W-:Y:S05]  /*167d0*/  BSYNC B0 ;  /* 0x0000000000007941 */ /* 0x000fea0003800000 */
.L_x_2030:
[----:B------:R-:W-:Y:S05]  /*167e0*/  @!P0 BRA `(.L_x_2032) ;  /* 0x0000000000048947 */ /* 0x000fea0003800000 */
[----:B------:R-:W-:Y:S01]  /*167f0*/  BPT.TRAP 0x1 ;  /* 0x000000040000795c */ /* 0x000fe20000300000 */
.L_x_2032:
[----:B0-----:R-:W-:Y:S01]  /*16800*/  SHF.L.U32 R4, R9, 0x1f, RZ ;  /* 0x0000001f09047819 */ /* 0x001fe200000006ff */
[----:B------:R-:W-:-:S03]  /*16810*/  IMAD R10, R8, 0x2800, RZ ;  /* 0x00002800080a7824 */ /* 0x000fc600078e02ff */
[----:B------:R-:W0:Y:S02]  /*16820*/  SYNCS.PHASECHK.TRANS64.TRYWAIT P2, [R13+URZ+0x13260], R4 ;  /* 0x013260040d0075a7 */ /* 0x000e24000804017f */
[----:B0-----:R-:W-:Y:S05]  /*16830*/  @!P2 BRA `(.L_x_2033) ;  /* 0x000000280014a947 */ /* 0x001fea0003800000 */
.L_x_2124:
[----:B------:R-:W1:Y:S01]  /*16840*/  S2R R18, SR_CgaCtaId ;  /* 0x0000000000127919 */ /* 0x000e620000008800 */
[----:B------:R-:W-:Y:S01]  /*16850*/  MOV R15, 0x400 ;  /* 0x00000400000f7802 */ /* 0x000fe20000000f00 */
[----:B------:R-:W-:Y:S05]  /*16860*/  WARPSYNC.ALL ;  /* 0x0000000000007948 */ /* 0x000fea0003800000 */
[C---:B------:R-:W-:Y:S02]  /*16870*/  LOP3.LUT R12, R10.reuse, R29, RZ, 0xfc, !PT ;  /* 0x0000001d0a0c7212 */ /* 0x040fe400078efcff */
[----:B------:R-:W-:Y:S02]  /*16880*/  LOP3.LUT R14, R10, R28, RZ, 0xfc, !PT ;  /* 0x0000001c0a0e7212 */ /* 0x000fe400078efcff */
[----:B-1----:R-:W-:-:S05]  /*16890*/  LEA R15, R18, R15, 0x18 ;  /* 0x0000000f120f7211 */ /* 0x002fca00078ec0ff */
[C---:B------:R-:W-:Y:S02]  /*168a0*/  IMAD.IADD R12, R15.reuse, 0x1, R12 ;  /* 0x000000010f0c7824 */ /* 0x040fe400078e020c */
[----:B------:R-:W-:-:S03]  /*168b0*/  IMAD.IADD R14, R15, 0x1, R14 ;  /* 0x000000010f0e7824 */ /* 0x000fc600078e020e */
        /* <DEDUP_REMOVED lines=38> */
.L_x_2034:
[----:B-1----:R1:W-:Y:S01]  /*16b20*/  SYNCS.ARRIVE.TRANS64.A1T0 RZ, [R13+URZ+0x13250], RZ ;  /* 0x013250ff0dff79a7 */ /* 0x0023e2000810003f */
[----:B------:R-:W-:Y:S01]  /*16b30*/  BAR.SYNC.DEFER_BLOCKING 0x2, 0x80 ;  /* 0x0082000000007b1d */ /* 0x000fe20000010000 */
[----:B------:R-:W-:Y:S01]  /*16b40*/  ISETP.GT.AND P0, PT, R3, RZ, PT ;  /* 0x000000ff0300720c */ /* 0x000fe20003f04270 */
[----:B------:R-:W-:Y:S02]  /*16b50*/  @!P1 VIADD R4, R13, 0x13280 ;  /* 0x000132800d049836 */ /* 0x000fe40000000000 */
[----:B------:R-:W-:Y:S02]  /*16b60*/  VIADD R3, R3, 0xffffffff ;  /* 0xffffffff03037836 */ /* 0x000fe40000000000 */
[----:B0-----:R-:W-:Y:S01]  /*16b70*/  IMAD.MOV.U32 R8, RZ, RZ, R22 ;  /* 0x000000ffff087224 */ /* 0x001fe200078e0016 */
[----:B------:R-:W-:Y:S01]  /*16b80*/  @!P1 PRMT R4, RZ, 0x654, R4 ;  /* 0x00000654ff049816 */ /* 0x000fe20000000004 */
[----:B------:R-:W-:-:S03]  /*16b90*/  IMAD.MOV.U32 R9, RZ, RZ, R25 ;  /* 0x000000ffff097224 */ /* 0x000fc600078e0019 */
[----:B------:R1:W-:Y:S03]  /*16ba0*/  @!P1 SYNCS.ARRIVE.TRANS64.RED.A1T0 RZ, [R4+URZ], RZ ;  /* 0x000000ff04ff99a7 */ /* 0x0003e6000810043f */
[----:B------:R-:W-:Y:S05]  /*16bb0*/  @P0 BRA `(.L_x_2035) ;  /* 0xfffffff4000c0947 */ /* 0x000fea000383ffff */
.L_x_2015:
        /* <DEDUP_REMOVED lines=16> */
.L_x_2037:
[----:B------:R-:W-:Y:S05]  /*16cc0*/  BSYNC B0 ;  /* 0x0000000000007941 */ /* 0x000fea0003800000 */
.L_x_2036:
[----:B------:R-:W-:Y:S05]  /*16cd0*/  @!P2 BRA `(.L_x_2038) ;  /* 0x000000000004a947 */ /* 0x000fea0003800000 */
[----:B------:R-:W-:Y:S01]  /*16ce0*/  BPT.TRAP 0x1 ;  /* 0x000000040000795c */ /* 0x000fe20000300000 */
.L_x_2038:
        /* <DEDUP_REMOVED lines=11> */
.L_x_2125:
[----:B------:R-:W-:Y:S05]  /*16da0*/  BSYNC B0 ;  /* 0x0000000000007941 */ /* 0x000fea0003800000 */
.L_x_2039:
[----:B------:R-:W-:Y:S05]  /*16db0*/  @!P2 BRA `(.L_x_2041) ;  /* 0x000000000004a947 */ /* 0x000fea0003800000 */
[----:B------:R-:W-:Y:S01]  /*16dc0*/  BPT.TRAP 0x1 ;  /* 0x000000040000795c */ /* 0x000fe20000300000 */
.L_x_2041:
[----:B0-----:R-:W-:-:S04]  /*16dd0*/  SHF.L.U32 R0, R25, 0x1f, RZ ;  /* 0x0000001f19007819 */ /* 0x001fc800000006ff */
[----:B------:R-:W0:Y:S02]  /*16de0*/  SYNCS.PHASECHK.TRANS64.TRYWAIT P0, [R3+URZ+0x13260], R0 ;  /* 0x01326000030075a7 */ /* 0x000e24000800017f */
[----:B0-----:R-:W-:Y:S05]  /*16df0*/  @!P0 BRA `(.L_x_2042) ;  /* 0x0000002000cc8947 */ /* 0x001fea0003800000 */
.L_x_2126:
[----:B------:R-:W1:Y:S01]  /*16e00*/  S2R R9, SR_CgaCtaId ;  /* 0x0000000000097919 */ /* 0x000e620000008800 */
[----:B------:R-:W-:Y:S01]  /*16e10*/  IMAD R2, R22, 0x2800, RZ ;  /* 0x0000280016027824 */ /* 0x000fe200078e02ff */
[----:B------:R-:W-:Y:S01]  /*16e20*/  MOV R8, 0x400 ;  /* 0x0000040000087802 */ /* 0x000fe20000000f00 */
[----:B------:R-:W-:Y:S05]  /*16e30*/  WARPSYNC.ALL ;  /* 0x0000000000007948 */ /* 0x000fea0003800000 */
[C---:B0-----:R-:W-:Y:S02]  /*16e40*/  LOP3.LUT R0, R2.reuse, R29, RZ, 0xfc, !PT ;  /* 0x0000001d02007212 */ /* 0x041fe400078efcff */
[----:B------:R-:W-:-:S02]  /*16e50*/  LOP3.LUT R2, R2, R28, RZ, 0xfc, !PT ;  /* 0x0000001c02027212 */ /* 0x000fc400078efcff */
[----:B-1----:R-:W-:-:S05]  /*16e60*/  LEA R8, R9, R8, 0x18 ;  /* 0x0000000809087211 */ /* 0x002fca00078ec0ff */
        /* <DEDUP_REMOVED lines=40> */
.L_x_2043:
        /* <DEDUP_REMOVED lines=10> */
.L_x_1998:
[----:B------:R-:W-:Y:S05]  /*17190*/  BSYNC B6 ;  /* 0x0000000000067941 */ /* 0x000fea0003800000 */
.L_x_1996:
        /* <DEDUP_REMOVED lines=10> */
.L_x_2044:
        /* <DEDUP_REMOVED lines=36> */
.L_x_2136:
[----:B------:R-:W-:Y:S02]  /*17480*/  ULDC UR4, c[0x0][0xc10] ;  /* 0x0003040000047ab9 */ /* 0x000fe40000000800 */
[----:B------:R-:W-:-:S04]  /*17490*/  IMAD.U32 R4, RZ, RZ, UR4 ;  /* 0x00000004ff047e24 */ /* 0x000fc8000f8e00ff */
[----:B-1----:R-:W-:-:S04]  /*174a0*/  IMAD R14, R14, R4, RZ ;  /* 0x000000040e0e7224 */ /* 0x002fc800078e02ff */
[----:B------:R-:W-:-:S05]  /*174b0*/  IMAD.IADD R5, R5, 0x1, R14 ;  /* 0x0000000105057824 */ /* 0x000fca00078e020e */
[----:B------:R-:W-:-:S13]  /*174c0*/  ISETP.GT.AND P6, PT, R5, R0, PT ;  /* 0x000000000500720c */ /* 0x000fda0003fc4270 */
[----:B------:R-:W-:Y:S05]  /*174d0*/  @P6 BRA `(.L_x_2047) ;  /* 0x00000000009c6947 */ /* 0x000fea0003800000 */
.L_x_2052:
        /* <DEDUP_REMOVED lines=14> */
.L_x_2050:
[----:B------:R-:W-:Y:S05]  /*175c0*/  BSYNC B0 ;  /* 0x0000000000007941 */ /* 0x000fea0003800000 */
.L_x_2049:
        /* <DEDUP_REMOVED lines=18> */
.L_x_2144:
[----:B------:R-:W-:Y:S02]  /*176f0*/  ULDC UR4, c[0x0][0xc10] ;  /* 0x0003040000047ab9 */ /* 0x000fe40000000800 */
[----:B------:R-:W-:-:S04]  /*17700*/  IMAD.U32 R4, RZ, RZ, UR4 ;  /* 0x00000004ff047e24 */ /* 0x000fc8000f8e00ff */
[----:B-1----:R-:W-:-:S04]  /*17710*/  IMAD R14, R14, R4, RZ ;  /* 0x000000040e0e7224 */ /* 0x002fc800078e02ff */
[----:B------:R-:W-:-:S05]  /*17720*/  IMAD.IADD R5, R14, 0x1, R5 ;  /* 0x000000010e057824 */ /* 0x000fca00078e0205 */
[----:B------:R-:W-:-:S13]  /*17730*/  ISETP.GT.AND P6, PT, R5, R0, PT ;  /* 0x000000000500720c */ /* 0x000fda0003fc4270 */
[----:B------:R-:W-:Y:S05]  /*17740*/  @!P6 BRA `(.L_x_2052) ;  /* 0xfffffffc0064e947 */ /* 0x000fea000383ffff */
.L_x_2047:
        /* <DEDUP_REMOVED lines=8> */
.L_x_2148:
[----:B------:R-:W-:Y:S01]  /*177d0*/  ISETP.NE.AND P0, PT, R2, RZ, PT ;  /* 0x000000ff0200720c */ /* 0x000fe20003f05270 */
[----:B------:R-:W-:-:S12]  /*177e0*/  IMAD.MOV.U32 R14, RZ, RZ, RZ ;  /* 0x000000ffff0e7224 */ /* 0x000fd800078e00ff */
[----:B------:R-:W-:Y:S05]  /*177f0*/  @!P0 BRA `(.L_x_2054) ;  /* 0x0000000000108947 */ /* 0x000fea0003800000 */
[----:B------:R-:W-:Y:S01]  /*17800*/  UMOV UR4, 0xffffffff ;  /* 0xffffffff00047882 */ /* 0x000fe20000000000 */
[----:B------:R-:W-:Y:S02]  /*17810*/  VIADD R12, R6, 0xffffffff ;  /* 0xffffffff060c7836 */ /* 0x000fe40000000000 */
[----:B------:R-:W-:Y:S05]  /*17820*/  BRA.DIV UR4, `(.L_x_2055) ;  /* 0x00000022047c7947 */ /* 0x000fea000b800000 */
[----:B------:R3:W4:Y:S02]  /*17830*/  SHFL.IDX PT, R14, R3, R12, 0x1f ;  /* 0x00001f0c030e7589 */ /* 0x00072400000e0000 */
.L_x_2054:
        /* <DEDUP_REMOVED lines=66> */
.L_x_2048:
[----:B------:R-:W-:Y:S01]  /*17c60*/  UMOV UR4, URZ ;  /* 0x0000003f00047c82 */ /* 0x000fe20008000000 */
[----:B------:R-:W-:Y:S01]  /*17c70*/  UMOV UR5, URZ ;  /* 0x0000003f00057c82 */ /* 0x000fe20008000000 */
[----:B------:R-:W-:Y:S01]  /*17c80*/  ULDC UR6, c[0x0][0xc14] ;  /* 0x0003050000067ab9 */ /* 0x000fe20000000800 */
[----:B------:R-:W-:Y:S02]  /*17c90*/  IMAD.MOV.U32 R16, RZ, RZ, R0 ;  /* 0x000000ffff107224 */ /* 0x000fe400078e0000 */
[----:B------:R-:W-:Y:S02]  /*17ca0*/  IMAD.U32 R17, RZ, RZ, UR4 ;  /* 0x00000004ff117e24 */ /* 0x000fe4000f8e00ff */
[----:B------:R-:W-:Y:S02]  /*17cb0*/  IMAD.U32 R18, RZ, RZ, UR5 ;  /* 0x00000005ff127e24 */ /* 0x000fe4000f8e00ff */
[----:B------:R-:W-:-:S07]  /*17cc0*/  IMAD.U32 R19, RZ, RZ, UR6 ;  /* 0x00000006ff137e24 */ /* 0x000fce000f8e00ff */
.L_x_2056:
        /* <DEDUP_REMOVED lines=10> */
.L_x_2045:
[----:B------:R-:W-:Y:S02]  /*17d70*/  ULDC UR4, c[0x0][0xc14] ;  /* 0x0003050000047ab9 */ /* 0x000fe40000000800 */
[----:B-1----:R-:W-:-:S13]  /*17d80*/  ISETP.GE.AND P0, PT, R19, UR4, PT ;  /* 0x0000000413007c0c */ /* 0x002fda000bf06270 */
[----:B------:R-:W-:Y:S05]  /*17d90*/  @!P0 BRA `(.L_x_2057) ;  /* 0xffffffbc00088947 */ /* 0x000fea000383ffff */
[----:B------:R-:W-:Y:S05]  /*17da0*/  BSYNC B7 ;  /* 0x0000000000077941 */ /* 0x000fea0003800000 */
.L_x_1960:
[----:B01----:R-:W2:Y:S01]  /*17db0*/  LDL.LU R0, [R1+0x1c] ;  /* 0x00001c0001007983 */ /* 0x003ea20000300800 */
        /* <DEDUP_REMOVED lines=11> */
.L_x_2151:
[----:B------:R-:W-:Y:S05]  /*17e70*/  BSYNC B0 ;  /* 0x0000000000007941 */ /* 0x000fea0003800000 */
.L_x_2058:
[----:B------:R-:W-:-:S03]  /*17e80*/  UMOV UR4, 0xffffffff ;  /* 0xffffffff00047882 */ /* 0x000fc60000000000 */
[----:B------:R-:W-:Y:S05]  /*17e90*/  BRA.DIV UR4, `(.L_x_2060) ;  /* 0x0000001e04187947 */ /* 0x000fea000b800000 */
[----:B0-----:R-:W0:Y:S02]  /*17ea0*/  S2R R0, SR_TID.X ;  /* 0x0000000000007919 */ /* 0x001e240000002100 */
[----:B0-----:R-:W-:-:S04]  /*17eb0*/  SHF.R.U32.HI R0, RZ, 0x5, R0 ;  /* 0x00000005ff007819 */ /* 0x001fc80000011600 */
[----:B------:R-:W-:-:S05]  /*17ec0*/  LOP3.LUT R0, R0, 0x3, RZ, 0xc0, !PT ;  /* 0x0000000300007812 */ /* 0x000fca00078ec0ff */
[----:B------:R0:W1:Y:S02]  /*17ed0*/  SHFL.IDX PT, R14, R0, RZ, 0x1f ;  /* 0x00001fff000e7589 */ /* 0x00006400000e0000 */
.L_x_2154:
[----:B-1----:R-:W-:-:S13]  /*17ee0*/  ISETP.NE.AND P0, PT, R14, RZ, PT ;  /* 0x000000ff0e00720c */ /* 0x002fda0003f05270 */
[----:B------:R-:W-:Y:S05]  /*17ef0*/  @P0 BRA `(.L_x_1823) ;  /* 0x0000000000a40947 */ /* 0x000fea0003800000 */
[----:B------:R-:W-:-:S03]  /*17f00*/  UMOV UR4, 0xffffffff ;  /* 0xffffffff00047882 */ /* 0x000fc60000000000 */
[----:B------:R-:W-:Y:S05]  /*17f10*/  BRA.DIV UR4, `(.L_x_2061) ;  /* 0x0000001e042c7947 */ /* 0x000fea000b800000 */
[----:B------:R-:W-:-:S13]  /*17f20*/  ELECT P6, URZ, PT ;  /* 0x00000000003f782f */ /* 0x000fda00038c0000 */
.L_x_2157:
[----:B------:R-:W-:Y:S05]  /*17f30*/  @!P6 BRA `(.L_x_1823) ;  /* 0x000000000094e947 */ /* 0x000fea0003800000 */
[----:B0-----:R-:W2:Y:S02]  /*17f40*/  LDL.LU R0, [R1+0x20] ;  /* 0x0000200001007983 */ /* 0x001ea40000300800 */
[----:B--2---:R-:W-:-:S04]  /*17f50*/  LOP3.LUT R0, R0, 0x2, RZ, 0xfc, !PT ;  /* 0x0000000200007812 */ /* 0x004fc800078efcff */
[----:B------:R-:W-:-:S13]  /*17f60*/  ISETP.NE.AND P0, PT, R0, 0x3, PT ;  /* 0x000000030000780c */ /* 0x000fda0003f05270 */
[----:B------:R-:W-:Y:S05]  /*17f70*/  @!P0 BRA `(.L_x_2062) ;  /* 0x0000000000048947 */ /* 0x000fea0003800000 */
[----:B------:R-:W-:Y:S01]  /*17f80*/  BPT.TRAP 0x1 ;  /* 0x000000040000795c */ /* 0x000fe20000300000 */
.L_x_2062:
        /* <DEDUP_REMOVED lines=12> */
.L_x_2158:
[----:B------:R-:W1:Y:S02]  /*18050*/  SYNCS.PHASECHK.TRANS64.TRYWAIT P1, [R3+URZ], R0 ;  /* 0x00000000030075a7 */ /* 0x000e64000802017f */
[----:B-1----:R-:W-:Y:S05]  /*18060*/  @!P1 BRA `(.L_x_2064) ;  /* 0x0000001c000c9947 */ /* 0x002fea0003800000 */
.L_x_2159:
[----:B------:R-:W-:Y:S05]  /*18070*/  @!P0 BRA `(.L_x_2065) ;  /* 0x0000000000048947 */ /* 0x000fea0003800000 */
[----:B------:R-:W-:Y:S01]  /*18080*/  BPT.TRAP 0x1 ;  /* 0x000000040000795c */ /* 0x000fe20000300000 */
.L_x_2065:
[----:B-1----:R-:W-:-:S04]  /*18090*/  IMAD R3, R22, 0x8, R7 ;  /* 0x0000000816037824 */ /* 0x002fc800078e0207 */
[----:B------:R-:W1:Y:S02]  /*180a0*/  SYNCS.PHASECHK.TRANS64.TRYWAIT P1, [R3+URZ+0x13260], R4 ;  /* 0x01326004030075a7 */ /* 0x000e64000802017f */
[----:B-1----:R-:W-:Y:S05]  /*180b0*/  @!P1 BRA `(.L_x_2066) ;  /* 0x0000001c000c9947 */ /* 0x002fea0003800000 */
.L_x_2160:
[----:B------:R-:W-:Y:S05]  /*180c0*/  @!P0 BRA `(.L_x_2067) ;  /* 0x0000000000048947 */ /* 0x000fea0003800000 */
[----:B------:R-:W-:Y:S01]  /*180d0*/  BPT.TRAP 0x1 ;  /* 0x000000040000795c */ /* 0x000fe20000300000 */
.L_x_2067:
[----:B0-----:R-:W-:-:S04]  /*180e0*/  IMAD R5, R6, 0x8, R7 ;  /* 0x0000000806057824 */ /* 0x001fc800078e0207 */
[----:B------:R-:W0:Y:S02]  /*180f0*/  SYNCS.PHASECHK.TRANS64.TRYWAIT P1, [R5+URZ+0x13260], R0 ;  /* 0x01326000050075a7 */ /* 0x000e24000802017f */
[----:B0-----:R-:W-:Y:S05]  /*18100*/  @!P1 BRA `(.L_x_2068) ;  /* 0x0000001c000c9947 */ /* 0x001fea0003800000 */
.L_x_2161:
[----:B------:R-:W-:Y:S05]  /*18110*/  @!P0 BRA `(.L_x_2069) ;  /* 0x0000000000048947 */ /* 0x000fea0003800000 */
[----:B------:R-:W-:Y:S01]  /*18120*/  BPT.TRAP 0x1 ;  /* 0x000000040000795c */ /* 0x000fe20000300000 */
.L_x_2069:
[----:B------:R-:W2:Y:S02]  /*18130*/  SYNCS.PHASECHK.TRANS64.TRYWAIT P0, [R3+URZ+0x13280], R4 ;  /* 0x01328004030075a7 */ /* 0x000ea4000800017f */
[----:B--2---:R-:W-:Y:S05]  /*18140*/  @!P0 BRA `(.L_x_2070) ;  /* 0x0000001c00108947 */ /* 0x004fea0003800000 */
.L_x_2071:
[----:B---3--:R3:W4:Y:S02]  /*18150*/  SYNCS.PHASECHK.TRANS64.TRYWAIT P0, [R5+URZ+0x13280], R0 ;  /* 0x01328000050075a7 */ /* 0x008724000800017f */
[----:B----4-:R-:W-:Y:S05]  /*18160*/  @!P0 NANOSLEEP.SYNCS 0x989680 ;  /* 0x009896800000895d */ /* 0x010fea0003900000 */
[----:B------:R-:W4:Y:S02]  /*18170*/  @!P0 SYNCS.PHASECHK.TRANS64 P0, [R5+URZ+0x13280], R0 ;  /* 0x01328000050085a7 */ /* 0x000f24000800007f */
[----:B----4-:R-:W-:Y:S05]  /*18180*/  @!P0 BRA `(.L_x_2071) ;  /* 0xfffffffc00f08947 */ /* 0x010fea000383ffff */
.L_x_1823:
[----:B------:R-:W-:Y:S05]  /*18190*/  BSYNC B8 ;  /* 0x0000000000087941 */ /* 0x000fea0003800000 */
.L_x_1820:
[----:B------:R-:W-:Y:S05]  /*181a0*/  EXIT ;  /* 0x000000000000794d */ /* 0x000fea0003800000 */
.L_x_1839:
[----:B0-----:R0:W1:Y:S02]  /*181b0*/  SYNCS.PHASECHK.TRANS64.TRYWAIT P5, [R75+URZ+0x13290], R76 ;  /* 0x0132904c4b0075a7 */ /* 0x00106400080a017f */
[----:B-1----:R-:W-:Y:S05]  /*181c0*/  @!P5 NANOSLEEP.SYNCS 0x989680 ;  /* 0x009896800000d95d */ /* 0x002fea0003900000 */
[----:B------:R-:W1:Y:S02]  /*181d0*/  @!P5 SYNCS.PHASECHK.TRANS64 P5, [R75+URZ+0x13290], R76 ;  /* 0x0132904c4b00d5a7 */ /* 0x000e6400080a007f */
[----:B-1----:R-:W-:Y:S05]  /*181e0*/  @!P5 BRA `(.L_x_1839) ;  /* 0xfffffffc00f0d947 */ /* 0x002fea000383ffff */
[----:B------:R-:W-:Y:S05]  /*181f0*/  BRA `(.L_x_2072) ;  /* 0xfffffea400307947 */ /* 0x000fea000383ffff */
.L_x_1849:
[----:B0-----:R0:W1:Y:S02]  /*18200*/  SYNCS.PHASECHK.TRANS64.TRYWAIT P5, [R75+URZ+0x13290], R76 ;  /* 0x0132904c4b0075a7 */ /* 0x00106400080a017f */
[----:B-1----:R-:W-:Y:S05]  /*18210*/  @!P5 NANOSLEEP.SYNCS 0x989680 ;  /* 0x009896800000d95d */ /* 0x002fea0003900000 */
[----:B------:R-:W1:Y:S02]  /*18220*/  @!P5 SYNCS.PHASECHK.TRANS64 P5, [R75+URZ+0x13290], R76 ;  /* 0x0132904c4b00d5a7 */ /* 0x000e6400080a007f */
[----:B-1----:R-:W-:Y:S05]  /*18230*/  @!P5 BRA `(.L_x_1849) ;  /* 0xfffffffc00f0d947 */ /* 0x002fea000383ffff */
[----:B------:R-:W-:Y:S05]  /*18240*/  BRA `(.L_x_2073) ;  /* 0xfffffeb400447947 */ /* 0x000fea000383ffff */
.L_x_1854:
[----:B0-----:R0:W1:Y:S02]  /*18250*/  SYNCS.PHASECHK.TRANS64.TRYWAIT P1, [R75+URZ+0x13290], R76 ;  /* 0x0132904c4b0075a7 */ /* 0x001064000802017f */
[----:B-1----:R-:W-:Y:S05]  /*18260*/  @!P1 NANOSLEEP.SYNCS 0x989680 ;  /* 0x009896800000995d */ /* 0x002fea0003900000 */
[----:B------:R-:W1:Y:S02]  /*18270*/  @!P1 SYNCS.PHASECHK.TRANS64 P1, [R75+URZ+0x13290], R76 ;  /* 0x0132904c4b0095a7 */ /* 0x000e64000802007f */
[----:B-1----:R-:W-:Y:S05]  /*18280*/  @!P1 BRA `(.L_x_1854) ;  /* 0xfffffffc00f09947 */ /* 0x002fea000383ffff */
[----:B------:R-:W-:Y:S05]  /*18290*/  BRA `(.L_x_2074) ;  /* 0xfffffec400507947 */ /* 0x000fea000383ffff */
.L_x_1858:
[----:B------:R0:W0:Y:S02]  /*182a0*/  SYNCS.PHASECHK.TRANS64.TRYWAIT P0, [R75+URZ+0x132b0], R76 ;  /* 0x0132b04c4b0075a7 */ /* 0x000024000800017f */
[----:B0-----:R-:W-:Y:S05]  /*182b0*/  @!P0 NANOSLEEP.SYNCS 0x989680 ;  /* 0x009896800000895d */ /* 0x001fea0003900000 */
[----:B------:R-:W0:Y:S02]  /*182c0*/  @!P0 SYNCS.PHASECHK.TRANS64 P0, [R75+URZ+0x132b0], R76 ;  /* 0x0132b04c4b0085a7 */ /* 0x000e24000800007f */
[----:B0-----:R-:W-:Y:S05]  /*182d0*/  @!P0 BRA `(.L_x_1858) ;  /* 0xfffffffc00f08947 */ /* 0x001fea000383ffff */
[----:B------:R-:W-:Y:S05]  /*182e0*/  BRA `(.L_x_2075) ;  /* 0xfffffec400b07947 */ /* 0x000fea000383ffff */
.L_x_1878:
[----:B------:R-:W-:Y:S01]  /*182f0*/  BSSY B1, `(.L_x_2076) ;  /* 0x0000007000017945 */ /* 0x000fe20003800000 */
[----:B------:R-:W-:Y:S02]  /*18300*/  IMAD.MOV.U32 R12, RZ, RZ, RZ ;  /* 0x000000ffff0c7224 */ /* 0x000fe400078e00ff */
[----:B------:R-:W-:Y:S02]  /*18310*/  IMAD.MOV.U32 R11, RZ, RZ, 0x1e1f ;  /* 0x00001e1fff0b7424 */ /* 0x000fe400078e00ff */
[----:B------:R-:W-:-:S07]  /*18320*/  IMAD.MOV.U32 R15, RZ, RZ, -0x1 ;  /* 0xffffffffff0f7424 */ /* 0x000fce00078e00ff */
[----:B-----5:R-:W-:Y:S05]  /*18330*/  WARPSYNC.COLLECTIVE R15, `(.L_x_2077) ;  /* 0x000000000f087348 */ /* 0x020fea0003c00000 */
[----:B------:R0:W1:Y:S02]  /*18340*/  SHFL.IDX P6, R14, R13, R12, R11 ;  /* 0x0000000c0d0e7389 */ /* 0x00006400000c000b */
[----:B01---5:R-:W-:Y:S01]  /*18350*/  ENDCOLLECTIVE ;  /* 0x000000000000791b */ /* 0x023fe20003800000 */
.L_x_2077:
[----:B------:R-:W-:Y:S05]  /*18360*/  BSYNC B1 ;  /* 0x0000000000017941 */ /* 0x000fea0003800000 */
.L_x_2076:
[----:B------:R-:W-:Y:S05]  /*18370*/  BRA `(.L_x_2078) ;  /* 0xfffffed8006c7947 */ /* 0x000fea000383ffff */
.L_x_1879:
        /* <DEDUP_REMOVED lines=8> */
.L_x_2080:
[----:B------:R-:W-:Y:S05]  /*18400*/  BSYNC B1 ;  /* 0x0000000000017941 */ /* 0x000fea0003800000 */
.L_x_2079:
[----:B------:R-:W-:Y:S05]  /*18410*/  BRA `(.L_x_2081) ;  /* 0xfffffed8004c7947 */ /* 0x000fea000383ffff */
.L_x_1880:
        /* <DEDUP_REMOVED lines=8> */
.L_x_2083:
[----:B------:R-:W-:Y:S05]  /*184a0*/  BSYNC B1 ;  /* 0x0000000000017941 */ /* 0x000fea0003800000 */
.L_x_2082:
[----:B------:R-:W-:Y:S05]  /*184b0*/  BRA `(.L_x_2084) ;  /* 0xfffffed8002c7947 */ /* 0x000fea000383ffff */
.L_x_1881:
        /* <DEDUP_REMOVED lines=8> */
.L_x_2086:
[----:B------:R-:W-:Y:S05]  /*18540*/  BSYNC B1 ;  /* 0x0000000000017941 */ /* 0x000fea0003800000 */
.L_x_2085:
[----:B------:R-:W-:Y:S05]  /*18550*/  BRA `(.L_x_2087) ;  /* 0xfffffed8000c7947 */ /* 0x000fea000383ffff */
.L_x_1883:
[----:B0-----:R0:W1:Y:S02]  /*18560*/  SYNCS.PHASECHK.TRANS64.TRYWAIT P1, [R16+URZ+0x13200], R5 ;  /* 0x01320005100075a7 */ /* 0x001064000802017f */
[----:B-1----:R-:W-:Y:S05]  /*18570*/  @!P1 NANOSLEEP.SYNCS 0x989680 ;  /* 0x009896800000995d */ /* 0x002fea0003900000 */
[----:B------:R-:W1:Y:S02]  /*18580*/  @!P1 SYNCS.PHASECHK.TRANS64 P1, [R16+URZ+0x13200], R5 ;  /* 0x01320005100095a7 */ /* 0x000e64000802007f */
[----:B-1----:R-:W-:Y:S05]  /*18590*/  @!P1 BRA `(.L_x_1883) ;  /* 0xfffffffc00f09947 */ /* 0x002fea000383ffff */
[----:B------:R-:W-:Y:S05]  /*185a0*/  BRA `(.L_x_2088) ;  /* 0xfffffed800047947 */ /* 0x000fea000383ffff */
.L_x_1887:
[----:B------:R-:W-:Y:S01]  /*185b0*/  BSSY B1, `(.L_x_2089) ;  /* 0x0000007000017945 */ /* 0x000fe20003800000 */
[----:B------:R-:W-:Y:S02]  /*185c0*/  IMAD.MOV.U32 R12, RZ, RZ, RZ ;  /* 0x000000ffff0c7224 */ /* 0x000fe400078e00ff */
[----:B------:R-:W-:Y:S02]  /*185d0*/  IMAD.MOV.U32 R11, RZ, RZ, 0x1e1f ;  /* 0x00001e1fff0b7424 */ /* 0x000fe400078e00ff */
[----:B------:R-:W-:-:S07]  /*185e0*/  IMAD.MOV.U32 R15, RZ, RZ, -0x1 ;  /* 0xffffffffff0f7424 */ /* 0x000fce00078e00ff */
[----:B-----5:R-:W-:Y:S05]  /*185f0*/  WARPSYNC.COLLECTIVE R15, `(.L_x_2090) ;  /* 0x000000000f087348 */ /* 0x020fea0003c00000 */
[----:B------:R0:W1:Y:S02]  /*18600*/  SHFL.IDX P6, R14, R13, R12, R11 ;  /* 0x0000000c0d0e7389 */ /* 0x00006400000c000b */
[----:B01---5:R-:W-:Y:S01]  /*18610*/  ENDCOLLECTIVE ;  /* 0x000000000000791b */ /* 0x023fe20003800000 */
.L_x_2090:
[----:B------:R-:W-:Y:S05]  /*18620*/  BSYNC B1 ;  /* 0x0000000000017941 */ /* 0x000fea0003800000 */
.L_x_2089:
[----:B------:R-:W-:Y:S05]  /*18630*/  BRA `(.L_x_2091) ;  /* 0xfffffee800d87947 */ /* 0x000fea000383ffff */
.L_x_1888:
        /* <DEDUP_REMOVED lines=8> */
.L_x_2093:
[----:B------:R-:W-:Y:S05]  /*186c0*/  BSYNC B1 ;  /* 0x0000000000017941 */ /* 0x000fea0003800000 */
.L_x_2092:
[----:B------:R-:W-:Y:S05]  /*186d0*/  BRA `(.L_x_2094) ;  /* 0xfffffee800bc7947 */ /* 0x000fea000383ffff */
.L_x_1889:
        /* <DEDUP_REMOVED lines=8> */
.L_x_2096:
[----:B------:R-:W-:Y:S05]  /*18760*/  BSYNC B1 ;  /* 0x0000000000017941 */ /* 0x000fea0003800000 */
.L_x_2095:
[----:B------:R-:W-:Y:S05]  /*18770*/  BRA `(.L_x_2097) ;  /* 0xfffffee800a07947 */ /* 0x000fea000383ffff */
.L_x_1890:
        /* <DEDUP_REMOVED lines=8> */
.L_x_2099:
[----:B------:R-:W-:Y:S05]  /*18800*/  BSYNC B1 ;  /* 0x0000000000017941 */ /* 0x000fea0003800000 */
.L_x_2098:
[----:B------:R-:W-:Y:S05]  /*18810*/  BRA `(.L_x_2100) ;  /* 0xfffffee800847947 */ /* 0x000fea000383ffff */
.L_x_1892:
[----:B0-----:R0:W1:Y:S02]  /*18820*/  SYNCS.PHASECHK.TRANS64.TRYWAIT P1, [R16+URZ+0x13200], R3 ;  /* 0x01320003100075a7 */ /* 0x001064000802017f */
[----:B-1----:R-:W-:Y:S05]  /*18830*/  @!P1 NANOSLEEP.SYNCS 0x989680 ;  /* 0x009896800000995d */ /* 0x002fea0003900000 */
[----:B------:R-:W1:Y:S02]  /*18840*/  @!P1 SYNCS.PHASECHK.TRANS64 P1, [R16+URZ+0x13200], R3 ;  /* 0x01320003100095a7 */ /* 0x000e64000802007f */
[----:B-1----:R-:W-:Y:S05]  /*18850*/  @!P1 BRA `(.L_x_1892) ;  /* 0xfffffffc00f09947 */ /* 0x002fea000383ffff */
[----:B------:R-:W-:Y:S05]  /*18860*/  BRA `(.L_x_2101) ;  /* 0xfffffee800847947 */ /* 0x000fea000383ffff */
.L_x_1896:
[----:B-1----:R1:W3:Y:S02]  /*18870*/  SYNCS.PHASECHK.TRANS64.TRYWAIT P0, [R12+URZ+0x13230], R3 ;  /* 0x013230030c0075a7 */ /* 0x0022e4000800017f */
[----:B---3--:R-:W-:Y:S05]  /*18880*/  @!P0 NANOSLEEP.SYNCS 0x989680 ;  /* 0x009896800000895d */ /* 0x008fea0003900000 */
[----:B------:R-:W3:Y:S02]  /*18890*/  @!P0 SYNCS.PHASECHK.TRANS64 P0, [R12+URZ+0x13230], R3 ;  /* 0x013230030c0085a7 */ /* 0x000ee4000800007f */
[----:B---3--:R-:W-:Y:S05]  /*188a0*/  @!P0 BRA `(.L_x_1896) ;  /* 0xfffffffc00f08947 */ /* 0x008fea000383ffff */
[----:B------:R-:W-:Y:S05]  /*188b0*/  BRA `(.L_x_1895) ;  /* 0xfffffef800d87947 */ /* 0x000fea000383ffff */
.L_x_1903:
[----:B-1----:R1:W2:Y:S02]  /*188c0*/  SYNCS.PHASECHK.TRANS64.TRYWAIT P0, [R13+URZ+0x13230], R14 ;  /* 0x0132300e0d0075a7 */ /* 0x0022a4000800017f */
[----:B--2---:R-:W-:Y:S05]  /*188d0*/  @!P0 NANOSLEEP.SYNCS 0x989680 ;  /* 0x009896800000895d */ /* 0x004fea0003900000 */
[----:B------:R-:W2:Y:S02]  /*188e0*/  @!P0 SYNCS.PHASECHK.TRANS64 P0, [R13+URZ+0x13230], R14 ;  /* 0x0132300e0d0085a7 */ /* 0x000ea4000800007f */
[----:B--2---:R-:W-:Y:S05]  /*188f0*/  @!P0 BRA `(.L_x_1903) ;  /* 0xfffffffc00f08947 */ /* 0x004fea000383ffff */
[----:B------:R-:W-:Y:S05]  /*18900*/  BRA `(.L_x_1902) ;  /* 0xffffff28002c7947 */ /* 0x000fea000383ffff */
.L_x_1908:
[----:B-1----:R1:W2:Y:S02]  /*18910*/  SYNCS.PHASECHK.TRANS64.TRYWAIT P0, [R20+URZ+0x13250], R0 ;  /* 0x01325000140075a7 */ /* 0x0022a4000800017f */
[----:B--2---:R-:W-:Y:S05]  /*18920*/  @!P0 NANOSLEEP.SYNCS 0x989680 ;  /* 0x009896800000895d */ /* 0x004fea0003900000 */
[----:B------:R-:W2:Y:S02]  /*18930*/  @!P0 SYNCS.PHASECHK.TRANS64 P0, [R20+URZ+0x13250], R0 ;  /* 0x01325000140085a7 */ /* 0x000ea4000800007f */
[----:B--2---:R-:W-:Y:S05]  /*18940*/  @!P0 BRA `(.L_x_1908) ;  /* 0xfffffffc00f08947 */ /* 0x004fea000383ffff */
[----:B------:R-:W-:Y:S05]  /*18950*/  BRA `(.L_x_1907) ;  /* 0xffffff2c009c7947 */ /* 0x000fea000383ffff */
.L_x_1917:
[----:B-1----:R1:W2:Y:S02]  /*18960*/  SYNCS.PHASECHK.TRANS64.TRYWAIT P0, [R3+URZ+0x13230], R14 ;  /* 0x0132300e030075a7 */ /* 0x0022a4000800017f */
[----:B--2---:R-:W-:Y:S05]  /*18970*/  @!P0 NANOSLEEP.SYNCS 0x989680 ;  /* 0x009896800000895d */ /* 0x004fea0003900000 */
[----:B------:R-:W2:Y:S02]  /*18980*/  @!P0 SYNCS.PHASECHK.TRANS64 P0, [R3+URZ+0x13230], R14 ;  /* 0x0132300e030085a7 */ /* 0x000ea4000800007f */
[----:B--2---:R-:W-:Y:S05]  /*18990*/  @!P0 BRA `(.L_x_1917) ;  /* 0xfffffffc00f08947 */ /* 0x004fea000383ffff */
[----:B------:R-:W-:Y:S05]  /*189a0*/  BRA `(.L_x_1916) ;  /* 0xffffff5800207947 */ /* 0x000fea000383ffff */
.L_x_1922:
[----:B-1----:R1:W2:Y:S02]  /*189b0*/  SYNCS.PHASECHK.TRANS64.TRYWAIT P0, [R13+URZ+0x13250], R0 ;  /* 0x013250000d0075a7 */ /* 0x0022a4000800017f */
[----:B--2---:R-:W-:Y:S05]  /*189c0*/  @!P0 NANOSLEEP.SYNCS 0x989680 ;  /* 0x009896800000895d */ /* 0x004fea0003900000 */
[----:B------:R-:W2:Y:S02]  /*189d0*/  @!P0 SYNCS.PHASECHK.TRANS64 P0, [R13+URZ+0x13250], R0 ;  /* 0x013250000d0085a7 */ /* 0x000ea4000800007f */
[----:B--2---:R-:W-:Y:S05]  /*189e0*/  @!P0 BRA `(.L_x_1922) ;  /* 0xfffffffc00f08947 */ /* 0x004fea000383ffff */
[----:B------:R-:W-:Y:S05]  /*189f0*/  BRA `(.L_x_1921) ;  /* 0xffffff5c00907947 */ /* 0x000fea000383ffff */
.L_x_1929:
[----:B-1----:R1:W2:Y:S02]  /*18a00*/  SYNCS.PHASECHK.TRANS64.TRYWAIT P0, [R13+URZ+0x13250], R4 ;  /* 0x013250040d0075a7 */ /* 0x0022a4000800017f */
[----:B--2---:R-:W-:Y:S05]  /*18a10*/  @!P0 NANOSLEEP.SYNCS 0x989680 ;  /* 0x009896800000895d */ /* 0x004fea0003900000 */
[----:B------:R-:W2:Y:S02]  /*18a20*/  @!P0 SYNCS.PHASECHK.TRANS64 P0, [R13+URZ+0x13250], R4 ;  /* 0x013250040d0085a7 */ /* 0x000ea4000800007f */
[----:B--2---:R-:W-:Y:S05]  /*18a30*/  @!P0 BRA `(.L_x_1929) ;  /* 0xfffffffc00f08947 */ /* 0x004fea000383ffff */
[----:B------:R-:W-:Y:S05]  /*18a40*/  BRA `(.L_x_1928) ;  /* 0xffffff7c00087947 */ /* 0x000fea000383ffff */
.L_x_1966:
        /* <DEDUP_REMOVED lines=11> */
.L_x_2103:
[----:B------:R-:W-:Y:S05]  /*18b00*/  BSYNC B1 ;  /* 0x0000000000017941 */ /* 0x000fea0003800000 */
.L_x_2102:
[----:B------:R-:W-:Y:S05]  /*18b10*/  BRA `(.L_x_2104) ;  /* 0xffffffb4008c7947 */ /* 0x000fea000383ffff */
.L_x_1968:
[----:B------:R-:W-:Y:S01]  /*18b20*/  BSSY B1, `(.L_x_2105) ;  /* 0x0000006000017945 */ /* 0x000fe20003800000 */
[----:B------:R-:W-:-:S07]  /*18b30*/  IMAD.MOV.U32 R15, RZ, RZ, -0x1 ;  /* 0xffffffffff0f7424 */ /* 0x000fce00078e00ff */
[----:B0-----:R-:W-:Y:S05]  /*18b40*/  WARPSYNC.COLLECTIVE R15, `(.L_x_2106) ;  /* 0x000000000f0c7348 */ /* 0x001fea0003c00000 */
[----:B------:R-:W-:Y:S02]  /*18b50*/  ELECT P6, UR62, PT ;  /* 0x00000000003e782f */ /* 0x000fe400038c0000 */
[----:B------:R-:W-:Y:S01]  /*18b60*/  MOV R14, UR62 ;  /* 0x0000003e000e7c02 */ /* 0x000fe20008000f00 */
[----:B0-----:R-:W-:Y:S10]  /*18b70*/  ENDCOLLECTIVE ;  /* 0x000000000000791b */ /* 0x001ff40003800000 */
.L_x_2106:
[----:B------:R-:W-:Y:S05]  /*18b80*/  BSYNC B1 ;  /* 0x0000000000017941 */ /* 0x000fea0003800000 */
.L_x_2105:
[----:B------:R-:W-:Y:S05]  /*18b90*/  BRA `(.L_x_1967) ;  /* 0xffffffb400847947 */ /* 0x000fea000383ffff */
.L_x_1970:
[----:B0-----:R0:W1:Y:S02]  /*18ba0*/  SYNCS.PHASECHK.TRANS64.TRYWAIT P0, [R5+URZ+0x13220], R7 ;  /* 0x01322007050075a7 */ /* 0x001064000800017f */
[----:B-1----:R-:W-:Y:S05]  /*18bb0*/  @!P0 NANOSLEEP.SYNCS 0x989680 ;  /* 0x009896800000895d */ /* 0x002fea0003900000 */
[----:B------:R-:W1:Y:S02]  /*18bc0*/  @!P0 SYNCS.PHASECHK.TRANS64 P0, [R5+URZ+0x13220], R7 ;  /* 0x01322007050085a7 */ /* 0x000e64000800007f */
[----:B-1----:R-:W-:Y:S05]  /*18bd0*/  @!P0 BRA `(.L_x_1970) ;  /* 0xfffffffc00f08947 */ /* 0x002fea000383ffff */
[----:B------:R-:W-:Y:S05]  /*18be0*/  BRA `(.L_x_2107) ;  /* 0xffffffb400a07947 */ /* 0x000fea000383ffff */
.L_x_1974:
[----:B0-----:R0:W1:Y:S02]  /*18bf0*/  SYNCS.PHASECHK.TRANS64.TRYWAIT P0, [R8+URZ+0x132a0], R7 ;  /* 0x0132a007080075a7 */ /* 0x001064000800017f */
[----:B-1----:R-:W-:Y:S05]  /*18c00*/  @!P0 NANOSLEEP.SYNCS 0x989680 ;  /* 0x009896800000895d */ /* 0x002fea0003900000 */
[----:B------:R-:W1:Y:S02]  /*18c10*/  @!P0 SYNCS.PHASECHK.TRANS64 P0, [R8+URZ+0x132a0], R7 ;  /* 0x0132a007080085a7 */ /* 0x000e64000800007f */
[----:B-1----:R-:W-:Y:S05]  /*18c20*/  @!P0 BRA `(.L_x_1974) ;  /* 0xfffffffc00f08947 */ /* 0x002fea000383ffff */
[----:B------:R-:W-:Y:S05]  /*18c30*/  BRA `(.L_x_2108) ;  /* 0xffffffb400b87947 */ /* 0x000fea000383ffff */
.L_x_1979:
[----:B-1----:R1:W2:Y:S02]  /*18c40*/  SYNCS.PHASECHK.TRANS64.TRYWAIT P0, [R8+URZ+0x132c0], R7 ;  /* 0x0132c007080075a7 */ /* 0x0022a4000800017f */
[----:B--2---:R-:W-:Y:S05]  /*18c50*/  @!P0 NANOSLEEP.SYNCS 0x989680 ;  /* 0x009896800000895d */ /* 0x004fea0003900000 */
[----:B------:R-:W2:Y:S02]  /*18c60*/  @!P0 SYNCS.PHASECHK.TRANS64 P0, [R8+URZ+0x132c0], R7 ;  /* 0x0132c007080085a7 */ /* 0x000ea4000800007f */
[----:B--2---:R-:W-:Y:S05]  /*18c70*/  @!P0 BRA `(.L_x_1979) ;  /* 0xfffffffc00f08947 */ /* 0x004fea000383ffff */
[----:B------:R-:W-:Y:S05]  /*18c80*/  BRA `(.L_x_2109) ;  /* 0xffffffb800347947 */ /* 0x000fea000383ffff */
.L_x_1986:
[----:B0-----:R0:W1:Y:S02]  /*18c90*/  SYNCS.PHASECHK.TRANS64.TRYWAIT P1, [R7+URZ+0x132a0], R8 ;  /* 0x0132a008070075a7 */ /* 0x001064000802017f */
[----:B-1----:R-:W-:Y:S05]  /*18ca0*/  @!P1 NANOSLEEP.SYNCS 0x989680 ;  /* 0x009896800000995d */ /* 0x002fea0003900000 */
[----:B------:R-:W1:Y:S02]  /*18cb0*/  @!P1 SYNCS.PHASECHK.TRANS64 P1, [R7+URZ+0x132a0], R8 ;  /* 0x0132a008070095a7 */ /* 0x000e64000802007f */
[----:B-1----:R-:W-:Y:S05]  /*18cc0*/  @!P1 BRA `(.L_x_1986) ;  /* 0xfffffffc00f09947 */ /* 0x002fea000383ffff */
[----:B------:R-:W-:Y:S05]  /*18cd0*/  BRA `(.L_x_2110) ;  /* 0xffffffb800f07947 */ /* 0x000fea000383ffff */
.L_x_1991:
[----:B-1----:R1:W2:Y:S02]  /*18ce0*/  SYNCS.PHASECHK.TRANS64.TRYWAIT P1, [R7+URZ+0x132c0], R8 ;  /* 0x0132c008070075a7 */ /* 0x0022a4000802017f */
[----:B--2---:R-:W-:Y:S05]  /*18cf0*/  @!P1 NANOSLEEP.SYNCS 0x989680 ;  /* 0x009896800000995d */ /* 0x004fea0003900000 */
[----:B------:R-:W2:Y:S02]  /*18d00*/  @!P1 SYNCS.PHASECHK.TRANS64 P1, [R7+URZ+0x132c0], R8 ;  /* 0x0132c008070095a7 */ /* 0x000ea4000802007f */
[----:B--2---:R-:W-:Y:S05]  /*18d10*/  @!P1 BRA `(.L_x_1991) ;  /* 0xfffffffc00f09947 */ /* 0x004fea000383ffff */
[----:B------:R-:W-:Y:S05]  /*18d20*/  BRA `(.L_x_2111) ;  /* 0xffffffbc00687947 */ /* 0x000fea000383ffff */
.L_x_2004:
        /* <DEDUP_REMOVED lines=11> */
.L_x_2113:
[----:B------:R-:W-:Y:S05]  /*18de0*/  BSYNC B0 ;  /* 0x0000000000007941 */ /* 0x000fea0003800000 */
.L_x_2112:
[----:B------:R-:W-:Y:S05]  /*18df0*/  BRA `(.L_x_2114) ;  /* 0xffffffc800707947 */ /* 0x000fea000383ffff */
.L_x_2006:
[----:B------:R-:W-:Y:S01]  /*18e00*/  BSSY B0, `(.L_x_2115) ;  /* 0x0000006000007945 */ /* 0x000fe20003800000 */
[----:B------:R-:W-:-:S07]  /*18e10*/  IMAD.MOV.U32 R15, RZ, RZ, -0x1 ;  /* 0xffffffffff0f7424 */ /* 0x000fce00078e00ff */
[----:B0-----:R-:W-:Y:S05]  /*18e20*/  WARPSYNC.COLLECTIVE R15, `(.L_x_2116) ;  /* 0x000000000f0c7348 */ /* 0x001fea0003c00000 */
[----:B------:R-:W-:Y:S02]  /*18e30*/  ELECT P6, UR62, PT ;  /* 0x00000000003e782f */ /* 0x000fe400038c0000 */
[----:B------:R-:W-:Y:S01]  /*18e40*/  MOV R14, UR62 ;  /* 0x0000003e000e7c02 */ /* 0x000fe20008000f00 */
[----:B0-----:R-:W-:Y:S10]  /*18e50*/  ENDCOLLECTIVE ;  /* 0x000000000000791b */ /* 0x001ff40003800000 */
.L_x_2116:
[----:B------:R-:W-:Y:S05]  /*18e60*/  BSYNC B0 ;  /* 0x0000000000007941 */ /* 0x000fea0003800000 */
.L_x_2115:
[----:B------:R-:W-:Y:S05]  /*18e70*/  BRA `(.L_x_2117) ;  /* 0xffffffc800687947 */ /* 0x000fea000383ffff */
.L_x_2009:
[----:B0-----:R0:W1:Y:S02]  /*18e80*/  SYNCS.PHASECHK.TRANS64.TRYWAIT P2, [R5+URZ+0x13280], R4 ;  /* 0x01328004050075a7 */ /* 0x001064000804017f */
[----:B-1----:R-:W-:Y:S05]  /*18e90*/  @!P2 NANOSLEEP.SYNCS 0x989680 ;  /* 0x009896800000a95d */ /* 0x002fea0003900000 */
[----:B------:R-:W1:Y:S02]  /*18ea0*/  @!P2 SYNCS.PHASECHK.TRANS64 P2, [R5+URZ+0x13280], R4 ;  /* 0x013280040500a5a7 */ /* 0x000e64000804007f */
[----:B-1----:R-:W-:Y:S05]  /*18eb0*/  @!P2 BRA `(.L_x_2009) ;  /* 0xfffffffc00f0a947 */ /* 0x002fea000383ffff */
[----:B------:R-:W-:Y:S05]  /*18ec0*/  BRA `(.L_x_2118) ;  /* 0xffffffc800d87947 */ /* 0x000fea000383ffff */
.L_x_2011:
[----:B-1----:R1:W2:Y:S02]  /*18ed0*/  SYNCS.PHASECHK.TRANS64.TRYWAIT P2, [R5+URZ+0x13240], R4 ;  /* 0x01324004050075a7 */ /* 0x0022a4000804017f */
[----:B--2---:R-:W-:Y:S05]  /*18ee0*/  @!P2 NANOSLEEP.SYNCS 0x989680 ;  /* 0x009896800000a95d */ /* 0x004fea0003900000 */
[----:B------:R-:W2:Y:S02]  /*18ef0*/  @!P2 SYNCS.PHASECHK.TRANS64 P2, [R5+URZ+0x13240], R4 ;  /* 0x013240040500a5a7 */ /* 0x000ea4000804007f */
[----:B--2---:R-:W-:Y:S05]  /*18f00*/  @!P2 BRA `(.L_x_2011) ;  /* 0xfffffffc00f0a947 */ /* 0x004fea000383ffff */
[----:B------:R-:W-:Y:S05]  /*18f10*/  BRA `(.L_x_2119) ;  /* 0xffffffcc00347947 */ /* 0x000fea000383ffff */
.L_x_2014:
        /* <DEDUP_REMOVED lines=8> */
.L_x_2020:
[----:B0-----:R0:W1:Y:S02]  /*18fa0*/  SYNCS.PHASECHK.TRANS64.TRYWAIT P0, [R6+URZ+0x13280], R5 ;  /* 0x01328005060075a7 */ /* 0x001064000800017f */
[----:B-1----:R-:W-:Y:S05]  /*18fb0*/  @!P0 NANOSLEEP.SYNCS 0x989680 ;  /* 0x009896800000895d */ /* 0x002fea0003900000 */
[----:B------:R-:W1:Y:S02]  /*18fc0*/  @!P0 SYNCS.PHASECHK.TRANS64 P0, [R6+URZ+0x13280], R5 ;  /* 0x01328005060085a7 */ /* 0x000e64000800007f */
[----:B-1----:R-:W-:Y:S05]  /*18fd0*/  @!P0 BRA `(.L_x_2020) ;  /* 0xfffffffc00f08947 */ /* 0x002fea000383ffff */
[----:B------:R-:W-:Y:S05]  /*18fe0*/  BRA `(.L_x_2121) ;  /* 0xffffffd000a47947 */ /* 0x000fea000383ffff */
.L_x_2025:
[----:B-1----:R1:W2:Y:S02]  /*18ff0*/  SYNCS.PHASECHK.TRANS64.TRYWAIT P0, [R6+URZ+0x13240], R5 ;  /* 0x01324005060075a7 */ /* 0x0022a4000800017f */
[----:B--2---:R-:W-:Y:S05]  /*19000*/  @!P0 NANOSLEEP.SYNCS 0x989680 ;  /* 0x009896800000895d */ /* 0x004fea0003900000 */
[----:B------:R-:W2:Y:S02]  /*19010*/  @!P0 SYNCS.PHASECHK.TRANS64 P0, [R6+URZ+0x13240], R5 ;  /* 0x01324005060085a7 */ /* 0x000ea4000800007f */
[----:B--2---:R-:W-:Y:S05]  /*19020*/  @!P0 BRA `(.L_x_2025) ;  /* 0xfffffffc00f08947 */ /* 0x004fea000383ffff */
[----:B------:R-:W-:Y:S05]  /*19030*/  BRA `(.L_x_2122) ;  /* 0xffffffd400287947 */ /* 0x000fea000383ffff */
.L_x_2031:
[----:B0-----:R0:W1:Y:S02]  /*19040*/  SYNCS.PHASECHK.TRANS64.TRYWAIT P2, [R13+URZ+0x13270], R4 ;  /* 0x013270040d0075a7 */ /* 0x001064000804017f */
[----:B-1----:R-:W-:Y:S05]  /*19050*/  @!P2 NANOSLEEP.SYNCS 0x989680 ;  /* 0x009896800000a95d */ /* 0x002fea0003900000 */
[----:B------:R-:W1:Y:S02]  /*19060*/  @!P2 SYNCS.PHASECHK.TRANS64 P2, [R13+URZ+0x13270], R4 ;  /* 0x013270040d00a5a7 */ /* 0x000e64000804007f */
[----:B-1----:R-:W-:Y:S05]  /*19070*/  @!P2 BRA `(.L_x_2031) ;  /* 0xfffffffc00f0a947 */ /* 0x002fea000383ffff */
[----:B------:R-:W-:Y:S05]  /*19080*/  BRA `(.L_x_2123) ;  /* 0xffffffd400d07947 */ /* 0x000fea000383ffff */
.L_x_2033:
[----:B0-----:R0:W1:Y:S02]  /*19090*/  SYNCS.PHASECHK.TRANS64.TRYWAIT P2, [R13+URZ+0x13260], R4 ;  /* 0x013260040d0075a7 */ /* 0x001064000804017f */
[----:B-1----:R-:W-:Y:S05]  /*190a0*/  @!P2 NANOSLEEP.SYNCS 0x989680 ;  /* 0x009896800000a95d */ /* 0x002fea0003900000 */
[----:B------:R-:W1:Y:S02]  /*190b0*/  @!P2 SYNCS.PHASECHK.TRANS64 P2, [R13+URZ+0x13260], R4 ;  /* 0x013260040d00a5a7 */ /* 0x000e64000804007f */
[----:B-1----:R-:W-:Y:S05]  /*190c0*/  @!P2 BRA `(.L_x_2033) ;  /* 0xfffffffc00f0a947 */ /* 0x002fea000383ffff */
[----:B------:R-:W-:Y:S05]  /*190d0*/  BRA `(.L_x_2124) ;  /* 0xffffffd400d87947 */ /* 0x000fea000383ffff */
.L_x_2040:
[----:B0-----:R0:W1:Y:S02]  /*190e0*/  SYNCS.PHASECHK.TRANS64.TRYWAIT P0, [R3+URZ+0x13270], R0 ;  /* 0x01327000030075a7 */ /* 0x001064000800017f */
[----:B-1----:R-:W-:Y:S05]  /*190f0*/  @!P0 NANOSLEEP.SYNCS 0x989680 ;  /* 0x009896800000895d */ /* 0x002fea0003900000 */
[----:B------:R-:W1:Y:S02]  /*19100*/  @!P0 SYNCS.PHASECHK.TRANS64 P0, [R3+URZ+0x13270], R0 ;  /* 0x01327000030085a7 */ /* 0x000e64000800007f */
[----:B-1----:R-:W-:Y:S05]  /*19110*/  @!P0 BRA `(.L_x_2040) ;  /* 0xfffffffc00f08947 */ /* 0x002fea000383ffff */
[----:B------:R-:W-:Y:S05]  /*19120*/  BRA `(.L_x_2125) ;  /* 0xffffffdc001c7947 */ /* 0x000fea000383ffff */
.L_x_2042:
[----:B0-----:R0:W1:Y:S02]  /*19130*/  SYNCS.PHASECHK.TRANS64.TRYWAIT P0, [R3+URZ+0x13260], R0 ;  /* 0x01326000030075a7 */ /* 0x001064000800017f */
[----:B-1----:R-:W-:Y:S05]  /*19140*/  @!P0 NANOSLEEP.SYNCS 0x989680 ;  /* 0x009896800000895d */ /* 0x002fea0003900000 */
[----:B------:R-:W1:Y:S02]  /*19150*/  @!P0 SYNCS.PHASECHK.TRANS64 P0, [R3+URZ+0x13260], R0 ;  /* 0x01326000030085a7 */ /* 0x000e64000800007f */
[----:B-1----:R-:W-:Y:S05]  /*19160*/  @!P0 BRA `(.L_x_2042) ;  /* 0xfffffffc00f08947 */ /* 0x002fea000383ffff */
[----:B------:R-:W-:Y:S05]  /*19170*/  BRA `(.L_x_2126) ;  /* 0xffffffdc00207947 */ /* 0x000fea000383ffff */
.L_x_2046:
        /* <DEDUP_REMOVED lines=8> */
.L_x_2128:
[----:B------:R-:W-:Y:S05]  /*19200*/  BSYNC B0 ;  /* 0x0000000000007941 */ /* 0x000fea0003800000 */
.L_x_2127:
        /* <DEDUP_REMOVED lines=9> */
.L_x_2129:
        /* <DEDUP_REMOVED lines=18> */
.L_x_2130:
[----:B------:R-:W-:Y:S01]  /*193c0*/  IMAD.MOV.U32 R12, RZ, RZ, 0x2 ;  /* 0x00000002ff0c7424 */ /* 0x000fe200078e00ff */
[----:B------:R-:W-:-:S05]  /*193d0*/  SEL R4, R14, RZ, P1 ;  /* 0x000000ff0e047207 */ /* 0x000fca0000800000 */
[----:B------:R-:W-:-:S04]  /*193e0*/  IMAD.IADD R4, R17, 0x1, R4 ;  /* 0x0000000111047824 */ /* 0x000fc800078e0204 */
[----:B------:R-:W-:-:S07]  /*193f0*/  IMAD.MOV.U32 R13, RZ, RZ, R4 ;  /* 0x000000ffff0d7224 */ /* 0x000fce00078e0004 */
[----:B------:R-:W-:Y:S05]  /*19400*/  WARPSYNC.COLLECTIVE R15, `(.L_x_2131) ;  /* 0x000000000f087348 */ /* 0x000fea0003c00000 */
[----:B------:R0:W1:Y:S02]  /*19410*/  SHFL.UP P6, R14, R13, R12, R11 ;  /* 0x0400000c0d0e7389 */ /* 0x00006400000c000b */
[----:B01----:R-:W-:Y:S01]  /*19420*/  ENDCOLLECTIVE ;  /* 0x000000000000791b */ /* 0x003fe20003800000 */
.L_x_2131:
[----:B------:R-:W-:Y:S01]  /*19430*/  IMAD.MOV.U32 R12, RZ, RZ, 0x4 ;  /* 0x00000004ff0c7424 */ /* 0x000fe200078e00ff */
[----:B------:R-:W-:-:S05]  /*19440*/  SEL R3, R14, RZ, P2 ;  /* 0x000000ff0e037207 */ /* 0x000fca0001000000 */
[----:B------:R-:W-:-:S04]  /*19450*/  IMAD.IADD R6, R4, 0x1, R3 ;  /* 0x0000000104067824 */ /* 0x000fc800078e0203 */
[----:B------:R-:W-:-:S07]  /*19460*/  IMAD.MOV.U32 R13, RZ, RZ, R6 ;  /* 0x000000ffff0d7224 */ /* 0x000fce00078e0006 */
[----:B------:R-:W-:Y:S05]  /*19470*/  WARPSYNC.COLLECTIVE R15, `(.L_x_2132) ;  /* 0x000000000f087348 */ /* 0x000fea0003c00000 */
[----:B------:R0:W1:Y:S02]  /*19480*/  SHFL.UP P6, R14, R13, R12, R11 ;  /* 0x0400000c0d0e7389 */ /* 0x00006400000c000b */
[----:B01----:R-:W-:Y:S01]  /*19490*/  ENDCOLLECTIVE ;  /* 0x000000000000791b */ /* 0x003fe20003800000 */
.L_x_2132:
[----:B------:R-:W-:Y:S01]  /*194a0*/  IMAD.MOV.U32 R12, RZ, RZ, 0x8 ;  /* 0x00000008ff0c7424 */ /* 0x000fe200078e00ff */
[----:B------:R-:W-:-:S05]  /*194b0*/  SEL R3, R14, RZ, P3 ;  /* 0x000000ff0e037207 */ /* 0x000fca0001800000 */
[----:B------:R-:W-:-:S04]  /*194c0*/  IMAD.IADD R2, R6, 0x1, R3 ;  /* 0x0000000106027824 */ /* 0x000fc800078e0203 */
[----:B------:R-:W-:-:S07]  /*194d0*/  IMAD.MOV.U32 R13, RZ, RZ, R2 ;  /* 0x000000ffff0d7224 */ /* 0x000fce00078e0002 */
[----:B------:R-:W-:Y:S05]  /*194e0*/  WARPSYNC.COLLECTIVE R15, `(.L_x_2133) ;  /* 0x000000000f087348 */ /* 0x000fea0003c00000 */
[----:B------:R0:W1:Y:S02]  /*194f0*/  SHFL.UP P6, R14, R13, R12, R11 ;  /* 0x0400000c0d0e7389 */ /* 0x00006400000c000b */
[----:B01----:R-:W-:Y:S01]  /*19500*/  ENDCOLLECTIVE ;  /* 0x000000000000791b */ /* 0x003fe20003800000 */
.L_x_2133:
[----:B------:R-:W-:Y:S01]  /*19510*/  IMAD.MOV.U32 R12, RZ, RZ, 0x10 ;  /* 0x00000010ff0c7424 */ /* 0x000fe200078e00ff */
[----:B------:R-:W-:-:S05]  /*19520*/  SEL R3, R14, RZ, P4 ;  /* 0x000000ff0e037207 */ /* 0x000fca0002000000 */
[----:B------:R-:W-:-:S04]  /*19530*/  IMAD.IADD R3, R2, 0x1, R3 ;  /* 0x0000000102037824 */ /* 0x000fc800078e0203 */
[----:B------:R-:W-:-:S07]  /*19540*/  IMAD.MOV.U32 R13, RZ, RZ, R3 ;  /* 0x000000ffff0d7224 */ /* 0x000fce00078e0003 */
[----:B------:R-:W-:Y:S05]  /*19550*/  WARPSYNC.COLLECTIVE R15, `(.L_x_2134) ;  /* 0x000000000f087348 */ /* 0x000fea0003c00000 */
[----:B------:R0:W1:Y:S02]  /*19560*/  SHFL.UP P6, R14, R13, R12, R11 ;  /* 0x0400000c0d0e7389 */ /* 0x00006400000c000b */
[----:B01----:R-:W-:Y:S01]  /*19570*/  ENDCOLLECTIVE ;  /* 0x000000000000791b */ /* 0x003fe20003800000 */
.L_x_2134:
        /* <DEDUP_REMOVED lines=8> */
.L_x_2135:
[----:B------:R-:W-:Y:S05]  /*19600*/  BRA `(.L_x_2136) ;  /* 0xffffffdc009c7947 */ /* 0x000fea000383ffff */
.L_x_2051:
        /* <DEDUP_REMOVED lines=8> */
.L_x_2138:
[----:B------:R-:W-:Y:S05]  /*19690*/  BSYNC B0 ;  /* 0x0000000000007941 */ /* 0x000fea0003800000 */
.L_x_2137:
        /* <DEDUP_REMOVED lines=8> */
.L_x_2139:
[----:B------:R-:W-:Y:S01]  /*19720*/  IMAD.MOV.U32 R12, RZ, RZ, 0x4 ;  /* 0x00000004ff0c7424 */ /* 0x000fe200078e00ff */
[----:B------:R-:W-:-:S05]  /*19730*/  SEL R2, R14, RZ, P2 ;  /* 0x000000ff0e027207 */ /* 0x000fca0001000000 */
[----:B------:R-:W-:-:S04]  /*19740*/  IMAD.IADD R2, R13, 0x1, R2 ;  /* 0x000000010d027824 */ /* 0x000fc800078e0202 */
[----:B------:R-:W-:-:S07]  /*19750*/  IMAD.MOV.U32 R13, RZ, RZ, R2 ;  /* 0x000000ffff0d7224 */ /* 0x000fce00078e0002 */
[----:B------:R-:W-:Y:S05]  /*19760*/  WARPSYNC.COLLECTIVE R15, `(.L_x_2140) ;  /* 0x000000000f087348 */ /* 0x000fea0003c00000 */
[----:B------:R0:W1:Y:S02]  /*19770*/  SHFL.UP P6, R14, R13, R12, R11 ;  /* 0x0400000c0d0e7389 */ /* 0x00006400000c000b */
[----:B01----:R-:W-:Y:S01]  /*19780*/  ENDCOLLECTIVE ;  /* 0x000000000000791b */ /* 0x003fe20003800000 */
.L_x_2140:
[----:B------:R-:W-:Y:S01]  /*19790*/  IMAD.MOV.U32 R12, RZ, RZ, 0x8 ;  /* 0x00000008ff0c7424 */ /* 0x000fe200078e00ff */
[----:B------:R-:W-:-:S05]  /*197a0*/  SEL R3, R14, RZ, P3 ;  /* 0x000000ff0e037207 */ /* 0x000fca0001800000 */
[----:B------:R-:W-:-:S04]  /*197b0*/  IMAD.IADD R3, R2, 0x1, R3 ;  /* 0x0000000102037824 */ /* 0x000fc800078e0203 */
[----:B------:R-:W-:-:S07]  /*197c0*/  IMAD.MOV.U32 R13, RZ, RZ, R3 ;  /* 0x000000ffff0d7224 */ /* 0x000fce00078e0003 */
[----:B------:R-:W-:Y:S05]  /*197d0*/  WARPSYNC.COLLECTIVE R15, `(.L_x_2141) ;  /* 0x000000000f087348 */ /* 0x000fea0003c00000 */
[----:B------:R0:W1:Y:S02]  /*197e0*/  SHFL.UP P6, R14, R13, R12, R11 ;  /* 0x0400000c0d0e7389 */ /* 0x00006400000c000b */
[----:B01----:R-:W-:Y:S01]  /*197f0*/  ENDCOLLECTIVE ;  /* 0x000000000000791b */ /* 0x003fe20003800000 */
.L_x_2141:
[----:B------:R-:W-:Y:S01]  /*19800*/  IMAD.MOV.U32 R12, RZ, RZ, 0x10 ;  /* 0x00000010ff0c7424 */ /* 0x000fe200078e00ff */
[----:B------:R-:W-:-:S05]  /*19810*/  SEL R4, R14, RZ, P4 ;  /* 0x000000ff0e047207 */ /* 0x000fca0002000000 */
[----:B------:R-:W-:-:S04]  /*19820*/  IMAD.IADD R4, R3, 0x1, R4 ;  /* 0x0000000103047824 */ /* 0x000fc800078e0204 */
[----:B------:R-:W-:-:S07]  /*19830*/  IMAD.MOV.U32 R13, RZ, RZ, R4 ;  /* 0x000000ffff0d7224 */ /* 0x000fce00078e0004 */
[----:B------:R-:W-:Y:S05]  /*19840*/  WARPSYNC.COLLECTIVE R15, `(.L_x_2142) ;  /* 0x000000000f087348 */ /* 0x000fea0003c00000 */
[----:B------:R0:W1:Y:S02]  /*19850*/  SHFL.UP P6, R14, R13, R12, R11 ;  /* 0x0400000c0d0e7389 */ /* 0x00006400000c000b */
[----:B01----:R-:W-:Y:S01]  /*19860*/  ENDCOLLECTIVE ;  /* 0x000000000000791b */ /* 0x003fe20003800000 */
.L_x_2142:
        /* <DEDUP_REMOVED lines=8> */
.L_x_2143:
[----:B------:R-:W-:Y:S05]  /*198f0*/  BRA `(.L_x_2144) ;  /* 0xffffffdc007c7947 */ /* 0x000fea000383ffff */
.L_x_2053:
[----:B------:R-:W-:Y:S01]  /*19900*/  BSSY B0, `(.L_x_2145) ;  /* 0x0000006000007945 */ /* 0x000fe20003800000 */
[----:B------:R-:W-:Y:S01]  /*19910*/  PLOP3.LUT P6, PT, P6, PT, PT, 0x8, 0x0 ;  /* 0x000000000000781c */ /* 0x000fe200037ce170 */
[----:B------:R-:W-:-:S12]  /*19920*/  IMAD.MOV.U32 R15, RZ, RZ, -0x1 ;  /* 0xffffffffff0f7424 */ /* 0x000fd800078e00ff */
[----:B0-----:R-:W-:Y:S05]  /*19930*/  WARPSYNC.COLLECTIVE R15, `(.L_x_2146) ;  /* 0x000000000f087348 */ /* 0x001fea0003c00000 */
[----:B------:R-:W-:Y:S01]  /*19940*/  VOTE.ANY R14, PT, P6 ;  /* 0x00000000000e7806 */ /* 0x000fe200030e0100 */
[----:B0-----:R-:W-:Y:S06]  /*19950*/  ENDCOLLECTIVE ;  /* 0x000000000000791b */ /* 0x001fec0003800000 */
.L_x_2146:
[----:B------:R-:W-:Y:S05]  /*19960*/  BSYNC B0 ;  /* 0x0000000000007941 */ /* 0x000fea0003800000 */
.L_x_2145:
        /* <DEDUP_REMOVED lines=9> */
.L_x_2147:
[----:B------:R-:W-:Y:S01]  /*19a00*/  IMAD.MOV.U32 R17, RZ, RZ, R14 ;  /* 0x000000ffff117224 */ /* 0x000fe200078e000e */
[----:B------:R-:W-:Y:S06]  /*19a10*/  BRA `(.L_x_2148) ;  /* 0xffffffdc006c7947 */ /* 0x000fec000383ffff */
.L_x_2055:
[----:B------:R-:W-:Y:S01]  /*19a20*/  BSSY B0, `(.L_x_2149) ;  /* 0x0000007000007945 */ /* 0x000fe20003800000 */
[----:B------:R-:W-:Y:S02]  /*19a30*/  IMAD.MOV.U32 R13, RZ, RZ, R3 ;  /* 0x000000ffff0d7224 */ /* 0x000fe400078e0003 */
[----:B------:R-:W-:Y:S02]  /*19a40*/  IMAD.MOV.U32 R11, RZ, RZ, 0x1f ;  /* 0x0000001fff0b7424 */ /* 0x000fe400078e00ff */
[----:B------:R-:W-:-:S07]  /*19a50*/  IMAD.MOV.U32 R15, RZ, RZ, -0x1 ;  /* 0xffffffffff0f7424 */ /* 0x000fce00078e00ff */
[----:B012---:R-:W-:Y:S05]  /*19a60*/  WARPSYNC.COLLECTIVE R15, `(.L_x_2150) ;  /* 0x000000000f087348 */ /* 0x007fea0003c00000 */
[----:B------:R3:W4:Y:S02]  /*19a70*/  SHFL.IDX P6, R14, R13, R12, R11 ;  /* 0x0000000c0d0e7389 */ /* 0x00072400000c000b */
[----:B01234-:R-:W-:Y:S01]  /*19a80*/  ENDCOLLECTIVE ;  /* 0x000000000000791b */ /* 0x01ffe20003800000 */
.L_x_2150:
[----:B------:R-:W-:Y:S05]  /*19a90*/  BSYNC B0 ;  /* 0x0000000000007941 */ /* 0x000fea0003800000 */
.L_x_2149:
[----:B------:R-:W-:Y:S05]  /*19aa0*/  BRA `(.L_x_2054) ;  /* 0xffffffdc00647947 */ /* 0x000fea000383ffff */
.L_x_2059:
[----:B0-----:R0:W1:Y:S02]  /*19ab0*/  SYNCS.PHASECHK.TRANS64.TRYWAIT P0, [R7+URZ+0x13220], R0 ;  /* 0x01322000070075a7 */ /* 0x001064000800017f */
[----:B-1----:R-:W-:Y:S05]  /*19ac0*/  @!P0 NANOSLEEP.SYNCS 0x989680 ;  /* 0x009896800000895d */ /* 0x002fea0003900000 */
[----:B------:R-:W1:Y:S02]  /*19ad0*/  @!P0 SYNCS.PHASECHK.TRANS64 P0, [R7+URZ+0x13220], R0 ;  /* 0x01322000070085a7 */ /* 0x000e64000800007f */
[----:B-1----:R-:W-:Y:S05]  /*19ae0*/  @!P0 BRA `(.L_x_2059) ;  /* 0xfffffffc00f08947 */ /* 0x002fea000383ffff */
[----:B------:R-:W-:Y:S05]  /*19af0*/  BRA `(.L_x_2151) ;  /* 0xffffffe000dc7947 */ /* 0x000fea000383ffff */
.L_x_2060:
        /* <DEDUP_REMOVED lines=11> */
.L_x_2153:
[----:B------:R-:W-:Y:S05]  /*19bb0*/  BSYNC B0 ;  /* 0x0000000000007941 */ /* 0x000fea0003800000 */
.L_x_2152:
[----:B------:R-:W-:Y:S05]  /*19bc0*/  BRA `(.L_x_2154) ;  /* 0xffffffe000c47947 */ /* 0x000fea000383ffff */
.L_x_2061:
[----:B------:R-:W-:Y:S01]  /*19bd0*/  BSSY B0, `(.L_x_2155) ;  /* 0x0000006000007945 */ /* 0x000fe20003800000 */
[----:B------:R-:W-:-:S07]  /*19be0*/  IMAD.MOV.U32 R15, RZ, RZ, -0x1 ;  /* 0xffffffffff0f7424 */ /* 0x000fce00078e00ff */
[----:B0-----:R-:W-:Y:S05]  /*19bf0*/  WARPSYNC.COLLECTIVE R15, `(.L_x_2156) ;  /* 0x000000000f0c7348 */ /* 0x001fea0003c00000 */
[----:B------:R-:W-:Y:S02]  /*19c00*/  ELECT P6, UR62, PT ;  /* 0x00000000003e782f */ /* 0x000fe400038c0000 */
[----:B------:R-:W-:Y:S01]  /*19c10*/  MOV R14, UR62 ;  /* 0x0000003e000e7c02 */ /* 0x000fe20008000f00 */
[----:B0-----:R-:W-:Y:S10]  /*19c20*/  ENDCOLLECTIVE ;  /* 0x000000000000791b */ /* 0x001ff40003800000 */
.L_x_2156:
[----:B------:R-:W-:Y:S05]  /*19c30*/  BSYNC B0 ;  /* 0x0000000000007941 */ /* 0x000fea0003800000 */
.L_x_2155:
[----:B------:R-:W-:Y:S05]  /*19c40*/  BRA `(.L_x_2157) ;  /* 0xffffffe000b87947 */ /* 0x000fea000383ffff */
.L_x_2063:
[----:B0-----:R0:W1:Y:S02]  /*19c50*/  SYNCS.PHASECHK.TRANS64.TRYWAIT P1, [R5+URZ], R4 ;  /* 0x00000004050075a7 */ /* 0x001064000802017f */
[----:B-1----:R-:W-:Y:S05]  /*19c60*/  @!P1 NANOSLEEP.SYNCS 0x989680 ;  /* 0x009896800000995d */ /* 0x002fea0003900000 */
[----:B------:R-:W1:Y:S02]  /*19c70*/  @!P1 SYNCS.PHASECHK.TRANS64 P1, [R5+URZ], R4 ;  /* 0x00000004050095a7 */ /* 0x000e64000802007f */
[----:B-1----:R-:W-:Y:S05]  /*19c80*/  @!P1 BRA `(.L_x_2063) ;  /* 0xfffffffc00f09947 */ /* 0x002fea000383ffff */
[----:B------:R-:W-:Y:S05]  /*19c90*/  BRA `(.L_x_2158) ;  /* 0xffffffe000ec7947 */ /* 0x000fea000383ffff */
.L_x_2064:
[----:B-1----:R1:W2:Y:S02]  /*19ca0*/  SYNCS.PHASECHK.TRANS64.TRYWAIT P1, [R3+URZ], R0 ;  /* 0x00000000030075a7 */ /* 0x0022a4000802017f */
[----:B--2---:R-:W-:Y:S05]  /*19cb0*/  @!P1 NANOSLEEP.SYNCS 0x989680 ;  /* 0x009896800000995d */ /* 0x004fea0003900000 */
[----:B------:R-:W2:Y:S02]  /*19cc0*/  @!P1 SYNCS.PHASECHK.TRANS64 P1, [R3+URZ], R0 ;  /* 0x00000000030095a7 */ /* 0x000ea4000802007f */
[----:B--2---:R-:W-:Y:S05]  /*19cd0*/  @!P1 BRA `(.L_x_2064) ;  /* 0xfffffffc00f09947 */ /* 0x004fea000383ffff */
[----:B------:R-:W-:Y:S05]  /*19ce0*/  BRA `(.L_x_2159) ;  /* 0xffffffe000e07947 */ /* 0x000fea000383ffff */
.L_x_2066:
[----:B-1----:R1:W2:Y:S02]  /*19cf0*/  SYNCS.PHASECHK.TRANS64.TRYWAIT P1, [R3+URZ+0x13260], R4 ;  /* 0x01326004030075a7 */ /* 0x0022a4000802017f */
[----:B--2---:R-:W-:Y:S05]  /*19d00*/  @!P1 NANOSLEEP.SYNCS 0x989680 ;  /* 0x009896800000995d */ /* 0x004fea0003900000 */
[----:B------:R-:W2:Y:S02]  /*19d10*/  @!P1 SYNCS.PHASECHK.TRANS64 P1, [R3+URZ+0x13260], R4 ;  /* 0x01326004030095a7 */ /* 0x000ea4000802007f */
[----:B--2---:R-:W-:Y:S05]  /*19d20*/  @!P1 BRA `(.L_x_2066) ;  /* 0xfffffffc00f09947 */ /* 0x004fea000383ffff */
[----:B------:R-:W-:Y:S05]  /*19d30*/  BRA `(.L_x_2160) ;  /* 0xffffffe000e07947 */ /* 0x000fea000383ffff */
.L_x_2068:
[----:B0-----:R0:W2:Y:S02]  /*19d40*/  SYNCS.PHASECHK.TRANS64.TRYWAIT P1, [R5+URZ+0x13260], R0 ;  /* 0x01326000050075a7 */ /* 0x0010a4000802017f */
[----:B--2---:R-:W-:Y:S05]  /*19d50*/  @!P1 NANOSLEEP.SYNCS 0x989680 ;  /* 0x009896800000995d */ /* 0x004fea0003900000 */
[----:B------:R-:W2:Y:S02]  /*19d60*/  @!P1 SYNCS.PHASECHK.TRANS64 P1, [R5+URZ+0x13260], R0 ;  /* 0x01326000050095a7 */ /* 0x000ea4000802007f */
[----:B--2---:R-:W-:Y:S05]  /*19d70*/  @!P1 BRA `(.L_x_2068) ;  /* 0xfffffffc00f09947 */ /* 0x004fea000383ffff */
[----:B------:R-:W-:Y:S05]  /*19d80*/  BRA `(.L_x_2161) ;  /* 0xffffffe000e07947 */ /* 0x000fea000383ffff */
.L_x_2070:
[----:B--2---:R2:W3:Y:S02]  /*19d90*/  SYNCS.PHASECHK.TRANS64.TRYWAIT P0, [R3+URZ+0x13280], R4 ;  /* 0x01328004030075a7 */ /* 0x0044e4000800017f */
[----:B---3--:R-:W-:Y:S05]  /*19da0*/  @!P0 NANOSLEEP.SYNCS 0x989680 ;  /* 0x009896800000895d */ /* 0x008fea0003900000 */
[----:B------:R-:W3:Y:S02]  /*19db0*/  @!P0 SYNCS.PHASECHK.TRANS64 P0, [R3+URZ+0x13280], R4 ;  /* 0x01328004030085a7 */ /* 0x000ee4000800007f */
[----:B---3--:R-:W-:Y:S05]  /*19dc0*/  @!P0 BRA `(.L_x_2070) ;  /* 0xfffffffc00f08947 */ /* 0x008fea000383ffff */
[----:B------:R-:W-:Y:S05]  /*19dd0*/  BRA `(.L_x_2071) ;  /* 0xffffffe000dc7947 */ /* 0x000fea000383ffff */
.L_x_2162:
        /* <DEDUP_REMOVED lines=10> */
.L_x_2171:


//--------------------- .nv.global.init           --------------------------
	.section	.nv.global.init,"aw",@progbits
	.align	4
.nv.global.init:
	.type		_ZZN5flash28permute_output_fp8_VcolmajorIN4cute6TensorINS1_11ArrayEngineIN7cutlass10bfloat16_tELm32EEENS1_6LayoutINS1_5tupleIJNS8_IJNS1_1CILi2EEESA_NS9_ILi8EEEEEENS9_ILi1EEESD_EEENS8_IJNS8_IJSD_SA_NS9_ILi4EEEEEENS9_ILi0EEESH_EEEEEEEEEvRT_E9upper_map,@object
	.size		_ZZN5flash28permute_output_fp8_VcolmajorIN4cute6TensorINS1_11ArrayEngineIN7cutlass10bfloat16_tELm32EEENS1_6LayoutINS1_5tupleIJNS8_IJNS1_1CILi2EEESA_NS9_ILi8EEEEEENS9_ILi1EEESD_EEENS8_IJNS8_IJSD_SA_NS9_ILi4EEEEEENS9_ILi0EEESH_EEEEEEEEEvRT_E9upper_map,($str$23 - _ZZN5flash28permute_output_fp8_VcolmajorIN4cute6TensorINS1_11ArrayEngineIN7cutlass10bfloat16_tELm32EEENS1_6LayoutINS1_5tupleIJNS8_IJNS1_1CILi2EEESA_NS9_ILi8EEEEEENS9_ILi1EEESD_EEENS8_IJNS8_IJSD_SA_NS9_ILi4EEEEEENS9_ILi0EEESH_EEEEEEEEEvRT_E9upper_map)
_ZZN5flash28permute_output_fp8_VcolmajorIN4cute6TensorINS1_11ArrayEngineIN7cutlass10bfloat16_tELm32EEENS1_6LayoutINS1_5tupleIJNS8_IJNS1_1CILi2EEESA_NS9_ILi8EEEEEENS9_ILi1EEESD_EEENS8_IJNS8_IJSD_SA_NS9_ILi4EEEEEENS9_ILi0EEESH_EEEEEEEEEvRT_E9upper_map:
        /*0000*/ 	.byte	0x00, 0x00, 0x00, 0x00, 0x02, 0x00, 0x00, 0x00, 0x03, 0x00, 0x00, 0x00, 0x01, 0x00, 0x00, 0x00
	.type		$str$23,@object
	.size		$str$23,($str$24 - $str$23)
$str$23:
        /*0010*/ 	.byte	0x28, 0x61, 0x64, 0x64, 0x72, 0x65, 0x73, 0x73, 0x20, 0x26, 0x20, 0x6d, 0x61, 0x73, 0x6b, 0x29
        /*0020*/ 	.byte	0x20, 0x3d, 0x3d, 0x20, 0x30, 0x00
	.type		$str$24,@object
	.size		$str$24,(__unnamed_6 - $str$24)
$str$24:
        /*0026*/ 	.byte	0x2f, 0x74, 0x6d, 0x70, 0x2f, 0x6f, 0x73, 0x73, 0x5f, 0x6b, 0x65, 0x72, 0x6e, 0x65, 0x6c, 0x73
        /*0036*/ 	.byte	0x5f, 0x73, 0x72, 0x63, 0x2f, 0x66, 0x6c, 0x61, 0x73, 0x68, 0x5f, 0x61, 0x74, 0x74, 0x65, 0x6e
        /*0046*/ 	.byte	0x74, 0x69, 0x6f, 0x6e, 0x2f, 0x63, 0x73, 0x72, 0x63, 0x2f, 0x63, 0x75, 0x74, 0x6c, 0x61, 0x73
        /*0056*/ 	.byte	0x73, 0x2f, 0x69, 0x6e, 0x63, 0x6c, 0x75, 0x64, 0x65, 0x2f, 0x63, 0x75, 0x74, 0x65, 0x2f, 0x70
        /*0066*/ 	.byte	0x6f, 0x69, 0x6e, 0x74, 0x65, 0x72, 0x5f, 0x66, 0x6c, 0x61, 0x67, 0x67, 0x65, 0x64, 0x2e, 0x68
        /*0076*/ 	.byte	0x70, 0x70, 0x00
	.type		__unnamed_6,@object
	.size		__unnamed_6,(__unnamed_5 - __unnamed_6)
__unnamed_6:
        /* <DEDUP_REMOVED lines=24> */
        /*01f9*/ 	.byte	0x26, 0x5d, 0x00
	.type		__unnamed_5,@object
	.size		__unnamed_5,(__unnamed_4 - __unnamed_5)
__unnamed_5:
        /* <DEDUP_REMOVED lines=24> */
        /*037c*/ 	.byte	0x3e, 0x3e, 0x20, 0x26, 0x5d, 0x00
	.type		__unnamed_4,@object
	.size		__unnamed_4,(__unnamed_2 - __unnamed_4)
__unnamed_4:
        /* <DEDUP_REMOVED lines=28> */
        /*0542*/ 	.byte	0x3a, 0x43, 0x3c, 0x31, 0x30, 0x32, 0x34, 0x30, 0x3e, 0x3e, 0x3e, 0x3e, 0x3e, 0x5d, 0x00
	.type		__unnamed_2,@object
	.size		__unnamed_2,(__unnamed_1 - __unnamed_2)
__unnamed_2:
        /* <DEDUP_REMOVED lines=29> */
	.type		__unnamed_1,@object
	.size		__unnamed_1,(__unnamed_3 - __unnamed_1)
__unnamed_1:
        /* <DEDUP_REMOVED lines=29> */
        /*08f0*/ 	.byte	0x00
	.type		__unnamed_3,@object
	.size		__unnamed_3,(.L_2 - __unnamed_3)
__unnamed_3:
        /* <DEDUP_REMOVED lines=30> */
.L_2:


//--------------------- .nv.shared._ZN7cutlass13device_kernelIN5flash11enable_sm90INS1_16FlashAttnFwdSm90INS1_25CollectiveMainloopFwdSm90ILi2EN4cute5tupleIJNS5_1CILi1EEES8_S8_EEENS6_IJNS7_ILi192EEENS7_ILi160EEENS7_ILi64EEEEEELi64ENS_12float_e4m3_tEfNS_4arch4Sm90ELb0ELb0ELb0ELb0ELb0ELb0ELb0ELb1ELb1ELb0ELb0ELb0EEENS1_21CollectiveEpilogueFwdINS6_IJSA_SC_SB_EEES9_NS_10bfloat16_tESG_Li384ELb0ELb0ELb0ELb1EEENS1_29StaticPersistentTileSchedulerILb0EEEEEEEEEvNT_6ParamsE --------------------------
	.section	.nv.shared._ZN7cutlass13device_kernelIN5flash11enable_sm90INS1_16FlashAttnFwdSm90INS1_25CollectiveMainloopFwdSm90ILi2EN4cute5tupleIJNS5_1CILi1EEES8_S8_EEENS6_IJNS7_ILi192EEENS7_ILi160EEENS7_ILi64EEEEEELi64ENS_12float_e4m3_tEfNS_4arch4Sm90ELb0ELb0ELb0ELb0ELb0ELb0ELb0ELb1ELb1ELb0ELb0ELb0EEENS1_21CollectiveEpilogueFwdINS6_IJSA_SC_SB_EEES9_NS_10bfloat16_tESG_Li384ELb0ELb0ELb0ELb1EEENS1_29StaticPersistentTileSchedulerILb0EEEEEEEEEvNT_6ParamsE,"aw",@nobits
	.sectionflags	@""
	.align	16
	.zero		1024


//--------------------- .nv.shared.reserved.0     --------------------------
	.section	.nv.shared.reserved.0,"aw",@nobits
	.weak		__nv_reservedSMEM_offset_0_alias
	.size		__nv_reservedSMEM_offset_0_alias, 0, 0
	.other		__nv_reservedSMEM_offset_0_alias,@"STO_CUDA_RESERVED_SHARED STV_DEFAULT"
__nv_reservedSMEM_offset_0_alias:
	.zero		0


//--------------------- .nv.global                --------------------------
	.section	.nv.global,"aw",@nobits
.nv.global:
	.type		_ZN65_INTERNAL_6b7772f6_29_flash_fwd_hdim64_e4m3_sm90_cu_526fb41a_33964cute1_E,@object
	.size		_ZN65_INTERNAL_6b7772f6_29_flash_fwd_hdim64_e4m3_sm90_cu_526fb41a_33964cute1_E,(_ZN65_INTERNAL_6b7772f6_29_flash_fwd_hdim64_e4m3_sm90_cu_526fb41a_33964cuda3std3__45__cpo6cbeginE - _ZN65_INTERNAL_6b7772f6_29_flash_fwd_hdim64_e4m3_sm90_cu_526fb41a_33964cute1_E)
_ZN65_INTERNAL_6b7772f6_29_flash_fwd_hdim64_e4m3_sm90_cu_526fb41a_33964cute1_E:
	.zero		1
	.type		_ZN65_INTERNAL_6b7772f6_29_flash_fwd_hdim64_e4m3_sm90_cu_526fb41a_33964cuda3std3__45__cpo6cbeginE,@object
	.size		_ZN65_INTERNAL_6b7772f6_29_flash_fwd_hdim64_e4m3_sm90_cu_526fb41a_33964cuda3std3__45__cpo6cbeginE,(_ZN65_INTERNAL_6b7772f6_29_flash_fwd_hdim64_e4m3_sm90_cu_526fb41a_33964cuda3std3__48in_placeE - _ZN65_INTERNAL_6b7772f6_29_flash_fwd_hdim64_e4m3_sm90_cu_526fb41a_33964cuda3std3__45__cpo6cbeginE)
_ZN65_INTERNAL_6b7772f6_29_flash_fwd_hdim64_e4m3_sm90_cu_526fb41a_33964cuda3std3__45__cpo6cbeginE:
	.zero		1
	.type		_ZN65_INTERNAL_6b7772f6_29_flash_fwd_hdim64_e4m3_sm90_cu_526fb41a_33964cuda3std3__48in_placeE,@object
	.size		_ZN65_INTERNAL_6b7772f6_29_flash_fwd_hdim64_e4m3_sm90_cu_526fb41a_33964cuda3std3__48in_placeE,(_ZN65_INTERNAL_6b7772f6_29_flash_fwd_hdim64_e4m3_sm90_cu_526fb41a_33964cuda3std6ranges3__45__cpo9iter_moveE - _ZN65_INTERNAL_6b7772f6_29_flash_fwd_hdim64_e4m3_sm90_cu_526fb41a_33964cuda3std3__48in_placeE)
_ZN65_INTERNAL_6b7772f6_29_flash_fwd_hdim64_e4m3_sm90_cu_526fb41a_33964cuda3std3__48in_placeE:
	.zero		1
	.type		_ZN65_INTERNAL_6b7772f6_29_flash_fwd_hdim64_e4m3_sm90_cu_526fb41a_33964cuda3std6ranges3__45__cpo9iter_moveE,@object
	.size		_ZN65_INTERNAL_6b7772f6_29_flash_fwd_hdim64_e4m3_sm90_cu_526fb41a_33964cuda3std6ranges3__45__cpo9iter_moveE,(_ZN65_INTERNAL_6b7772f6_29_flash_fwd_hdim64_e4m3_sm90_cu_526fb41a_33964cuda3std3__45__cpo5beginE - _ZN65_INTERNAL_6b7772f6_29_flash_fwd_hdim64_e4m3_sm90_cu_526fb41a_33964cuda3std6ranges3__45__cpo9iter_moveE)
_ZN65_INTERNAL_6b7772f6_29_flash_fwd_hdim64_e4m3_sm90_cu_526fb41a_33964cuda3std6ranges3__45__cpo9iter_moveE:
	.zero		1
	.type		_ZN65_INTERNAL_6b7772f6_29_flash_fwd_hdim64_e4m3_sm90_cu_526fb41a_33964cuda3std3__45__cpo5beginE,@object
	.size		_ZN65_INTERNAL_6b7772f6_29_flash_fwd_hdim64_e4m3_sm90_cu_526fb41a_33964cuda3std3__45__cpo5beginE,(_ZN65_INTERNAL_6b7772f6_29_flash_fwd_hdim64_e4m3_sm90_cu_526fb41a_33964cuda3std3__467_GLOBAL__N__6b7772f6_29_flash_fwd_hdim64_e4m3_sm90_cu_526fb41a_33966ignoreE - _ZN65_INTERNAL_6b7772f6_29_flash_fwd_hdim64_e4m3_sm90_cu_526fb41a_33964cuda3std3__45__cpo5beginE)
_ZN65_INTERNAL_6b7772f6_29_flash_fwd_hdim64_e4m3_sm90_cu_526fb41a_33964cuda3std3__45__cpo5beginE:
	.zero		1
	.type		_ZN65_INTERNAL_6b7772f6_29_flash_fwd_hdim64_e4m3_sm90_cu_526fb41a_33964cuda3std3__467_GLOBAL__N__6b7772f6_29_flash_fwd_hdim64_e4m3_sm90_cu_526fb41a_33966ignoreE,@object
	.size		_ZN65_INTERNAL_6b7772f6_29_flash_fwd_hdim64_e4m3_sm90_cu_526fb41a_33964cuda3std3__467_GLOBAL__N__6b7772f6_29_flash_fwd_hdim64_e4m3_sm90_cu_526fb41a_33966ignoreE,(_ZN65_INTERNAL_6b7772f6_29_flash_fwd_hdim64_e4m3_sm90_cu_526fb41a_33964cute7productE - _ZN65_INTERNAL_6b7772f6_29_flash_fwd_hdim64_e4m3_sm90_cu_526fb41a_33964cuda3std3__467_GLOBAL__N__6b7772f6_29_flash_fwd_hdim64_e4m3_sm90_cu_526fb41a_33966ignoreE)
_ZN65_INTERNAL_6b7772f6_29_flash_fwd_hdim64_e4m3_sm90_cu_526fb41a_33964cuda3std3__467_GLOBAL__N__6b7772f6_29_flash_fwd_hdim64_e4m3_sm90_cu_526fb41a_33966ignoreE:
	.zero		1
	.type		_ZN65_INTERNAL_6b7772f6_29_flash_fwd_hdim64_e4m3_sm90_cu_526fb41a_33964cute7productE,@object
	.size		_ZN65_INTERNAL_6b7772f6_29_flash_fwd_hdim64_e4m3_sm90_cu_526fb41a_33964cute7productE,(_ZN65_INTERNAL_6b7772f6_29_flash_fwd_hdim64_e4m3_sm90_cu_526fb41a_33964cuda3std3__45__cpo3endE - _ZN65_INTERNAL_6b7772f6_29_flash_fwd_hdim64_e4m3_sm90_cu_526fb41a_33964cute7productE)
_ZN65_INTERNAL_6b7772f6_29_flash_fwd_hdim64_e4m3_sm90_cu_526fb41a_33964cute7productE:
	.zero		1
	.type		_ZN65_INTERNAL_6b7772f6_29_flash_fwd_hdim64_e4m3_sm90_cu_526fb41a_33964cuda3std3__45__cpo3endE,@object
	.size		_ZN65_INTERNAL_6b7772f6_29_flash_fwd_hdim64_e4m3_sm90_cu_526fb41a_33964cuda3std3__45__cpo3endE,(_ZN65_INTERNAL_6b7772f6_29_flash_fwd_hdim64_e4m3_sm90_cu_526fb41a_33964cuda3std3__419piecewise_constructE - _ZN65_INTERNAL_6b7772f6_29_flash_fwd_hdim64_e4m3_sm90_cu_526fb41a_33964cuda3std3__45__cpo3endE)
_ZN65_INTERNAL_6b7772f6_29_flash_fwd_hdim64_e4m3_sm90_cu_526fb41a_33964cuda3std3__45__cpo3endE:
	.zero		1
	.type		_ZN65_INTERNAL_6b7772f6_29_flash_fwd_hdim64_e4m3_sm90_cu_526fb41a_33964cuda3std3__419piecewise_constructE,@object
	.size		_ZN65_INTERNAL_6b7772f6_29_flash_fwd_hdim64_e4m3_sm90_cu_526fb41a_33964cuda3std3__419piecewise_constructE,(_ZN65_INTERNAL_6b7772f6_29_flash_fwd_hdim64_e4m3_sm90_cu_526fb41a_33964cuda3std3__45__cpo4cendE - _ZN65_INTERNAL_6b7772f6_29_flash_fwd_hdim64_e4m3_sm90_cu_526fb41a_33964cuda3std3__419piecewise_constructE)
_ZN65_INTERNAL_6b7772f6_29_flash_fwd_hdim64_e4m3_sm90_cu_526fb41a_33964cuda3std3__419piecewise_constructE:
	.zero		1
	.type		_ZN65_INTERNAL_6b7772f6_29_flash_fwd_hdim64_e4m3_sm90_cu_526fb41a_33964cuda3std3__45__cpo4cendE,@object
	.size		_ZN65_INTERNAL_6b7772f6_29_flash_fwd_hdim64_e4m3_sm90_cu_526fb41a_33964cuda3std3__45__cpo4cendE,(_ZN65_INTERNAL_6b7772f6_29_flash_fwd_hdim64_e4m3_sm90_cu_526fb41a_33964cuda3std6ranges3__45__cpo4swapE - _ZN65_INTERNAL_6b7772f6_29_flash_fwd_hdim64_e4m3_sm90_cu_526fb41a_33964cuda3std3__45__cpo4cendE)
_ZN65_INTERNAL_6b7772f6_29_flash_fwd_hdim64_e4m3_sm90_cu_526fb41a_33964cuda3std3__45__cpo4cendE:
	.zero		1
	.type		_ZN65_INTERNAL_6b7772f6_29_flash_fwd_hdim64_e4m3_sm90_cu_526fb41a_33964cuda3std6ranges3__45__cpo4swapE,@object
	.size		_ZN65_INTERNAL_6b7772f6_29_flash_fwd_hdim64_e4m3_sm90_cu_526fb41a_33964cuda3std6ranges3__45__cpo4swapE,(.L_14 - _ZN65_INTERNAL_6b7772f6_29_flash_fwd_hdim64_e4m3_sm90_cu_526fb41a_33964cuda3std6ranges3__45__cpo4swapE)
_ZN65_INTERNAL_6b7772f6_29_flash_fwd_hdim64_e4m3_sm90_cu_526fb41a_33964cuda3std6ranges3__45__cpo4swapE:
	.zero		1
.L_14:


//--------------------- .nv.shared._ZN7cutlass13device_kernelIN5flash11enable_sm90INS1_16FlashAttnFwdSm90INS1_25CollectiveMainloopFwdSm90ILi2EN4cute5tupleIJNS5_1CILi1EEES8_S8_EEENS6_IJNS7_ILi192EEENS7_ILi160EEENS7_ILi64EEEEEELi64ENS_12float_e4m3_tEfNS_4arch4Sm90ELb0ELb0ELb0ELb1ELb0ELb0ELb0ELb1ELb1ELb0ELb0ELb0EEENS1_21CollectiveEpilogueFwdINS6_IJSA_SC_SB_EEES9_NS_10bfloat16_tESG_Li384ELb1ELb0ELb0ELb1EEENS1_36VarlenDynamicPersistentTileSchedulerILi192ELi160ELi384ELi128ELb0ELb0ELb1ELb0ELb1ELb1EEEEEEEEEvNT_6ParamsE --------------------------
	.section	.nv.shared._ZN7cutlass13device_kernelIN5flash11enable_sm90INS1_16FlashAttnFwdSm90INS1_25CollectiveMainloopFwdSm90ILi2EN4cute5tupleIJNS5_1CILi1EEES8_S8_EEENS6_IJNS7_ILi192EEENS7_ILi160EEENS7_ILi64EEEEEELi64ENS_12float_e4m3_tEfNS_4arch4Sm90ELb0ELb0ELb0ELb1ELb0ELb0ELb0ELb1ELb1ELb0ELb0ELb0EEENS1_21CollectiveEpilogueFwdINS6_IJSA_SC_SB_EEES9_NS_10bfloat16_tESG_Li384ELb1ELb0ELb0ELb1EEENS1_36VarlenDynamicPersistentTileSchedulerILi192ELi160ELi384ELi128ELb0ELb0ELb1ELb0ELb1ELb1EEEEEEEEEvNT_6ParamsE,"aw",@nobits
	.sectionflags	@""
	.align	16
	.zero		1024


//--------------------- .nv.shared._ZN7cutlass13device_kernelIN5flash11enable_sm90INS1_16FlashAttnFwdSm90INS1_25CollectiveMainloopFwdSm90ILi2EN4cute5tupleIJNS5_1CILi1EEES8_S8_EEENS6_IJNS7_ILi192EEENS7_ILi160EEENS7_ILi64EEEEEELi64ENS_12float_e4m3_tEfNS_4arch4Sm90ELb0ELb0ELb0ELb1ELb0ELb1ELb0ELb1ELb1ELb0ELb0ELb0EEENS1_21CollectiveEpilogueFwdINS6_IJSA_SC_SB_EEES9_NS_10bfloat16_tESG_Li384ELb1ELb0ELb0ELb1EEENS1_36VarlenDynamicPersistentTileSchedulerILi192ELi160ELi384ELi128ELb0ELb0ELb1ELb0ELb1ELb1EEEEEEEEEvNT_6ParamsE --------------------------
	.section	.nv.shared._ZN7cutlass13device_kernelIN5flash11enable_sm90INS1_16FlashAttnFwdSm90INS1_25CollectiveMainloopFwdSm90ILi2EN4cute5tupleIJNS5_1CILi1EEES8_S8_EEENS6_IJNS7_ILi192EEENS7_ILi160EEENS7_ILi64EEEEEELi64ENS_12float_e4m3_tEfNS_4arch4Sm90ELb0ELb0ELb0ELb1ELb0ELb1ELb0ELb1ELb1ELb0ELb0ELb0EEENS1_21CollectiveEpilogueFwdINS6_IJSA_SC_SB_EEES9_NS_10bfloat16_tESG_Li384ELb1ELb0ELb0ELb1EEENS1_36VarlenDynamicPersistentTileSchedulerILi192ELi160ELi384ELi128ELb0ELb0ELb1ELb0ELb1ELb1EEEEEEEEEvNT_6ParamsE,"aw",@nobits
	.sectionflags	@""
	.align	16
	.zero		1024


//--------------------- .nv.shared._ZN7cutlass13device_kernelIN5flash11enable_sm90INS1_16FlashAttnFwdSm90INS1_25CollectiveMainloopFwdSm90ILi2EN4cute5tupleIJNS5_1CILi1EEES8_S8_EEENS6_IJNS7_ILi192EEENS7_ILi160EEENS7_ILi64EEEEEELi64ENS_12float_e4m3_tEfNS_4arch4Sm90ELb0ELb1ELb0ELb0ELb0ELb0ELb0ELb1ELb1ELb0ELb0ELb0EEENS1_21CollectiveEpilogueFwdINS6_IJSA_SC_SB_EEES9_NS_10bfloat16_tESG_Li384ELb0ELb0ELb0ELb1EEENS1_30DynamicPersistentTileSchedulerILi384ELi128ELb0ELb0ELb1EEEEEEEEEvNT_6ParamsE --------------------------
	.section	.nv.shared._ZN7cutlass13device_kernelIN5flash11enable_sm90INS1_16FlashAttnFwdSm90INS1_25CollectiveMainloopFwdSm90ILi2EN4cute5tupleIJNS5_1CILi1EEES8_S8_EEENS6_IJNS7_ILi192EEENS7_ILi160EEENS7_ILi64EEEEEELi64ENS_12float_e4m3_tEfNS_4arch4Sm90ELb0ELb1ELb0ELb0ELb0ELb0ELb0ELb1ELb1ELb0ELb0ELb0EEENS1_21CollectiveEpilogueFwdINS6_IJSA_SC_SB_EEES9_NS_10bfloat16_tESG_Li384ELb0ELb0ELb0ELb1EEENS1_30DynamicPersistentTileSchedulerILi384ELi128ELb0ELb0ELb1EEEEEEEEEvNT_6ParamsE,"aw",@nobits
	.sectionflags	@""
	.align	16
	.zero		1024


//--------------------- .nv.shared._ZN7cutlass13device_kernelIN5flash11enable_sm90INS1_16FlashAttnFwdSm90INS1_25CollectiveMainloopFwdSm90ILi2EN4cute5tupleIJNS5_1CILi1EEES8_S8_EEENS6_IJNS7_ILi192EEENS7_ILi160EEENS7_ILi64EEEEEELi64ENS_12float_e4m3_tEfNS_4arch4Sm90ELb0ELb1ELb0ELb1ELb0ELb0ELb0ELb1ELb1ELb0ELb0ELb0EEENS1_21CollectiveEpilogueFwdINS6_IJSA_SC_SB_EEES9_NS_10bfloat16_tESG_Li384ELb1ELb0ELb0ELb1EEENS1_36VarlenDynamicPersistentTileSchedulerILi192ELi160ELi384ELi128ELb0ELb0ELb1ELb1ELb0ELb1EEEEEEEEEvNT_6ParamsE --------------------------
	.section	.nv.shared._ZN7cutlass13device_kernelIN5flash11enable_sm90INS1_16FlashAttnFwdSm90INS1_25CollectiveMainloopFwdSm90ILi2EN4cute5tupleIJNS5_1CILi1EEES8_S8_EEENS6_IJNS7_ILi192EEENS7_ILi160EEENS7_ILi64EEEEEELi64ENS_12float_e4m3_tEfNS_4arch4Sm90ELb0ELb1ELb0ELb1ELb0ELb0ELb0ELb1ELb1ELb0ELb0ELb0EEENS1_21CollectiveEpilogueFwdINS6_IJSA_SC_SB_EEES9_NS_10bfloat16_tESG_Li384ELb1ELb0ELb0ELb1EEENS1_36VarlenDynamicPersistentTileSchedulerILi192ELi160ELi384ELi128ELb0ELb0ELb1ELb1ELb0ELb1EEEEEEEEEvNT_6ParamsE,"aw",@nobits
	.sectionflags	@""
	.align	16
	.zero		1024


//--------------------- .nv.shared._ZN7cutlass13device_kernelIN5flash11enable_sm90INS1_16FlashAttnFwdSm90INS1_25CollectiveMainloopFwdSm90ILi2EN4cute5tupleIJNS5_1CILi1EEES8_S8_EEENS6_IJNS7_ILi192EEENS7_ILi160EEENS7_ILi64EEEEEELi64ENS_12float_e4m3_tEfNS_4arch4Sm90ELb0ELb1ELb0ELb1ELb0ELb1ELb0ELb1ELb1ELb0ELb0ELb0EEENS1_21CollectiveEpilogueFwdINS6_IJSA_SC_SB_EEES9_NS_10bfloat16_tESG_Li384ELb1ELb0ELb0ELb1EEENS1_36VarlenDynamicPersistentTileSchedulerILi192ELi160ELi384ELi128ELb0ELb0ELb1ELb1ELb0ELb1EEEEEEEEEvNT_6ParamsE --------------------------
	.section	.nv.shared._ZN7cutlass13device_kernelIN5flash11enable_sm90INS1_16FlashAttnFwdSm90INS1_25CollectiveMainloopFwdSm90ILi2EN4cute5tupleIJNS5_1CILi1EEES8_S8_EEENS6_IJNS7_ILi192EEENS7_ILi160EEENS7_ILi64EEEEEELi64ENS_12float_e4m3_tEfNS_4arch4Sm90ELb0ELb1ELb0ELb1ELb0ELb1ELb0ELb1ELb1ELb0ELb0ELb0EEENS1_21CollectiveEpilogueFwdINS6_IJSA_SC_SB_EEES9_NS_10bfloat16_tESG_Li384ELb1ELb0ELb0ELb1EEENS1_36VarlenDynamicPersistentTileSchedulerILi192ELi160ELi384ELi128ELb0ELb0ELb1ELb1ELb0ELb1EEEEEEEEEvNT_6ParamsE,"aw",@nobits
	.sectionflags	@""
	.align	16
	.zero		1024


//--------------------- .nv.shared._ZN7cutlass13device_kernelIN5flash11enable_sm90INS1_16FlashAttnFwdSm90INS1_25CollectiveMainloopFwdSm90ILi2EN4cute5tupleIJNS5_1CILi1EEES8_S8_EEENS6_IJNS7_ILi192EEENS7_ILi160EEENS7_ILi64EEEEEELi64ENS_12float_e4m3_tEfNS_4arch4Sm90ELb1ELb0ELb0ELb0ELb0ELb0ELb0ELb1ELb1ELb0ELb0ELb0EEENS1_21CollectiveEpilogueFwdINS6_IJSA_SC_SB_EEES9_NS_10bfloat16_tESG_Li384ELb0ELb0ELb0ELb1EEENS1_30DynamicPersistentTileSchedulerILi384ELi128ELb0ELb0ELb1EEEEEEEEEvNT_6ParamsE --------------------------
	.section	.nv.shared._ZN7cutlass13device_kernelIN5flash11enable_sm90INS1_16FlashAttnFwdSm90INS1_25CollectiveMainloopFwdSm90ILi2EN4cute5tupleIJNS5_1CILi1EEES8_S8_EEENS6_IJNS7_ILi192EEENS7_ILi160EEENS7_ILi64EEEEEELi64ENS_12float_e4m3_tEfNS_4arch4Sm90ELb1ELb0ELb0ELb0ELb0ELb0ELb0ELb1ELb1ELb0ELb0ELb0EEENS1_21CollectiveEpilogueFwdINS6_IJSA_SC_SB_EEES9_NS_10bfloat16_tESG_Li384ELb0ELb0ELb0ELb1EEENS1_30DynamicPersistentTileSchedulerILi384ELi128ELb0ELb0ELb1EEEEEEEEEvNT_6ParamsE,"aw",@nobits
	.sectionflags	@""
	.align	16
	.zero		1024


//--------------------- .nv.shared._ZN7cutlass13device_kernelIN5flash11enable_sm90INS1_16FlashAttnFwdSm90INS1_25CollectiveMainloopFwdSm90ILi2EN4cute5tupleIJNS5_1CILi1EEES8_S8_EEENS6_IJNS7_ILi192EEENS7_ILi160EEENS7_ILi64EEEEEELi64ENS_12float_e4m3_tEfNS_4arch4Sm90ELb1ELb0ELb0ELb1ELb0ELb0ELb0ELb1ELb1ELb0ELb0ELb0EEENS1_21CollectiveEpilogueFwdINS6_IJSA_SC_SB_EEES9_NS_10bfloat16_tESG_Li384ELb1ELb0ELb0ELb1EEENS1_36VarlenDynamicPersistentTileSchedulerILi192ELi160ELi384ELi128ELb0ELb0ELb1ELb1ELb1ELb1EEEEEEEEEvNT_6ParamsE --------------------------
	.section	.nv.shared._ZN7cutlass13device_kernelIN5flash11enable_sm90INS1_16FlashAttnFwdSm90INS1_25CollectiveMainloopFwdSm90ILi2EN4cute5tupleIJNS5_1CILi1EEES8_S8_EEENS6_IJNS7_ILi192EEENS7_ILi160EEENS7_ILi64EEEEEELi64ENS_12float_e4m3_tEfNS_4arch4Sm90ELb1ELb0ELb0ELb1ELb0ELb0ELb0ELb1ELb1ELb0ELb0ELb0EEENS1_21CollectiveEpilogueFwdINS6_IJSA_SC_SB_EEES9_NS_10bfloat16_tESG_Li384ELb1ELb0ELb0ELb1EEENS1_36VarlenDynamicPersistentTileSchedulerILi192ELi160ELi384ELi128ELb0ELb0ELb1ELb1ELb1ELb1EEEEEEEEEvNT_6ParamsE,"aw",@nobits
	.sectionflags	@""
	.align	16
	.zero		1024


//--------------------- .nv.shared._ZN7cutlass13device_kernelIN5flash11enable_sm90INS1_16FlashAttnFwdSm90INS1_25CollectiveMainloopFwdSm90ILi2EN4cute5tupleIJNS5_1CILi1EEES8_S8_EEENS6_IJNS7_ILi192EEENS7_ILi160EEENS7_ILi64EEEEEELi64ENS_12float_e4m3_tEfNS_4arch4Sm90ELb1ELb0ELb0ELb1ELb0ELb1ELb0ELb1ELb1ELb0ELb0ELb0EEENS1_21CollectiveEpilogueFwdINS6_IJSA_SC_SB_EEES9_NS_10bfloat16_tESG_Li384ELb1ELb0ELb0ELb1EEENS1_36VarlenDynamicPersistentTileSchedulerILi192ELi160ELi384ELi128ELb0ELb0ELb1ELb1ELb1ELb1EEEEEEEEEvNT_6ParamsE --------------------------
	.section	.nv.shared._ZN7cutlass13device_kernelIN5flash11enable_sm90INS1_16FlashAttnFwdSm90INS1_25CollectiveMainloopFwdSm90ILi2EN4cute5tupleIJNS5_1CILi1EEES8_S8_EEENS6_IJNS7_ILi192EEENS7_ILi160EEENS7_ILi64EEEEEELi64ENS_12float_e4m3_tEfNS_4arch4Sm90ELb1ELb0ELb0ELb1ELb0ELb1ELb0ELb1ELb1ELb0ELb0ELb0EEENS1_21CollectiveEpilogueFwdINS6_IJSA_SC_SB_EEES9_NS_10bfloat16_tESG_Li384ELb1ELb0ELb0ELb1EEENS1_36VarlenDynamicPersistentTileSchedulerILi192ELi160ELi384ELi128ELb0ELb0ELb1ELb1ELb1ELb1EEEEEEEEEvNT_6ParamsE,"aw",@nobits
	.sectionflags	@""
	.align	16
	.zero		1024


//--------------------- .nv.constant0._ZN7cutlass13device_kernelIN5flash11enable_sm90INS1_16FlashAttnFwdSm90INS1_25CollectiveMainloopFwdSm90ILi2EN4cute5tupleIJNS5_1CILi1EEES8_S8_EEENS6_IJNS7_ILi192EEENS7_ILi160EEENS7_ILi64EEEEEELi64ENS_12float_e4m3_tEfNS_4arch4Sm90ELb0ELb0ELb0ELb0ELb0ELb0ELb0ELb1ELb1ELb0ELb0ELb0EEENS1_21CollectiveEpilogueFwdINS6_IJSA_SC_SB_EEES9_NS_10bfloat16_tESG_Li384ELb0ELb0ELb0ELb1EEENS1_29StaticPersistentTileSchedulerILb0EEEEEEEEEvNT_6ParamsE --------------------------
	.section	.nv.constant0._ZN7cutlass13device_kernelIN5flash11enable_sm90INS1_16FlashAttnFwdSm90INS1_25CollectiveMainloopFwdSm90ILi2EN4cute5tupleIJNS5_1CILi1EEES8_S8_EEENS6_IJNS7_ILi192EEENS7_ILi160EEENS7_ILi64EEEEEELi64ENS_12float_e4m3_tEfNS_4arch4Sm90ELb0ELb0ELb0ELb0ELb0ELb0ELb0ELb1ELb1ELb0ELb0ELb0EEENS1_21CollectiveEpilogueFwdINS6_IJSA_SC_SB_EEES9_NS_10bfloat16_tESG_Li384ELb0ELb0ELb0ELb1EEENS1_29StaticPersistentTileSchedulerILb0EEEEEEEEEvNT_6ParamsE,"a",@progbits
	.sectionflags	@""
	.align	4
.nv.constant0._ZN7cutlass13device_kernelIN5flash11enable_sm90INS1_16FlashAttnFwdSm90INS1_25CollectiveMainloopFwdSm90ILi2EN4cute5tupleIJNS5_1CILi1EEES8_S8_EEENS6_IJNS7_ILi192EEENS7_ILi160EEENS7_ILi64EEEEEELi64ENS_12float_e4m3_tEfNS_4arch4Sm90ELb0ELb0ELb0ELb0ELb0ELb0ELb0ELb1ELb1ELb0ELb0ELb0EEENS1_21CollectiveEpilogueFwdINS6_IJSA_SC_SB_EEES9_NS_10bfloat16_tESG_Li384ELb0ELb0ELb0ELb1EEENS1_29StaticPersistentTileSchedulerILb0EEEEEEEEEvNT_6ParamsE:
	.zero		3584


//--------------------- .nv.constant0._ZN7cutlass13device_kernelIN5flash11enable_sm90INS1_16FlashAttnFwdSm90INS1_25CollectiveMainloopFwdSm90ILi2EN4cute5tupleIJNS5_1CILi1EEES8_S8_EEENS6_IJNS7_ILi192EEENS7_ILi160EEENS7_ILi64EEEEEELi64ENS_12float_e4m3_tEfNS_4arch4Sm90ELb0ELb0ELb0ELb1ELb0ELb0ELb0ELb1ELb1ELb0ELb0ELb0EEENS1_21CollectiveEpilogueFwdINS6_IJSA_SC_SB_EEES9_NS_10bfloat16_tESG_Li384ELb1ELb0ELb0ELb1EEENS1_36VarlenDynamicPersistentTileSchedulerILi192ELi160ELi384ELi128ELb0ELb0ELb1ELb0ELb1ELb1EEEEEEEEEvNT_6ParamsE --------------------------
	.section	.nv.constant0._ZN7cutlass13device_kernelIN5flash11enable_sm90INS1_16FlashAttnFwdSm90INS1_25CollectiveMainloopFwdSm90ILi2EN4cute5tupleIJNS5_1CILi1EEES8_S8_EEENS6_IJNS7_ILi192EEENS7_ILi160EEENS7_ILi64EEEEEELi64ENS_12float_e4m3_tEfNS_4arch4Sm90ELb0ELb0ELb0ELb1ELb0ELb0ELb0ELb1ELb1ELb0ELb0ELb0EEENS1_21CollectiveEpilogueFwdINS6_IJSA_SC_SB_EEES9_NS_10bfloat16_tESG_Li384ELb1ELb0ELb0ELb1EEENS1_36VarlenDynamicPersistentTileSchedulerILi192ELi160ELi384ELi128ELb0ELb0ELb1ELb0ELb1ELb1EEEEEEEEEvNT_6ParamsE,"a",@progbits
	.sectionflags	@""
	.align	4
.nv.constant0._ZN7cutlass13device_kernelIN5flash11enable_sm90INS1_16FlashAttnFwdSm90INS1_25CollectiveMainloopFwdSm90ILi2EN4cute5tupleIJNS5_1CILi1EEES8_S8_EEENS6_IJNS7_ILi192EEENS7_ILi160EEENS7_ILi64EEEEEELi64ENS_12float_e4m3_tEfNS_4arch4Sm90ELb0ELb0ELb0ELb1ELb0ELb0ELb0ELb1ELb1ELb0ELb0ELb0EEENS1_21CollectiveEpilogueFwdINS6_IJSA_SC_SB_EEES9_NS_10bfloat16_tESG_Li384ELb1ELb0ELb0ELb1EEENS1_36VarlenDynamicPersistentTileSchedulerILi192ELi160ELi384ELi128ELb0ELb0ELb1ELb0ELb1ELb1EEEEEEEEEvNT_6ParamsE:
	.zero		3200


//--------------------- .nv.constant0._ZN7cutlass13device_kernelIN5flash11enable_sm90INS1_16FlashAttnFwdSm90INS1_25CollectiveMainloopFwdSm90ILi2EN4cute5tupleIJNS5_1CILi1EEES8_S8_EEENS6_IJNS7_ILi192EEENS7_ILi160EEENS7_ILi64EEEEEELi64ENS_12float_e4m3_tEfNS_4arch4Sm90ELb0ELb0ELb0ELb1ELb0ELb1ELb0ELb1ELb1ELb0ELb0ELb0EEENS1_21CollectiveEpilogueFwdINS6_IJSA_SC_SB_EEES9_NS_10bfloat16_tESG_Li384ELb1ELb0ELb0ELb1EEENS1_36VarlenDynamicPersistentTileSchedulerILi192ELi160ELi384ELi128ELb0ELb0ELb1ELb0ELb1ELb1EEEEEEEEEvNT_6ParamsE --------------------------
	.section	.nv.constant0._ZN7cutlass13device_kernelIN5flash11enable_sm90INS1_16FlashAttnFwdSm90INS1_25CollectiveMainloopFwdSm90ILi2EN4cute5tupleIJNS5_1CILi1EEES8_S8_EEENS6_IJNS7_ILi192EEENS7_ILi160EEENS7_ILi64EEEEEELi64ENS_12float_e4m3_tEfNS_4arch4Sm90ELb0ELb0ELb0ELb1ELb0ELb1ELb0ELb1ELb1ELb0ELb0ELb0EEENS1_21CollectiveEpilogueFwdINS6_IJSA_SC_SB_EEES9_NS_10bfloat16_tESG_Li384ELb1ELb0ELb0ELb1EEENS1_36VarlenDynamicPersistentTileSchedulerILi192ELi160ELi384ELi128ELb0ELb0ELb1ELb0ELb1ELb1EEEEEEEEEvNT_6ParamsE,"a",@progbits
	.sectionflags	@""
	.align	4
.nv.constant0._ZN7cutlass13device_kernelIN5flash11enable_sm90INS1_16FlashAttnFwdSm90INS1_25CollectiveMainloopFwdSm90ILi2EN4cute5tupleIJNS5_1CILi1EEES8_S8_EEENS6_IJNS7_ILi192EEENS7_ILi160EEENS7_ILi64EEEEEELi64ENS_12float_e4m3_tEfNS_4arch4Sm90ELb0ELb0ELb0ELb1ELb0ELb1ELb0ELb1ELb1ELb0ELb0ELb0EEENS1_21CollectiveEpilogueFwdINS6_IJSA_SC_SB_EEES9_NS_10bfloat16_tESG_Li384ELb1ELb0ELb0ELb1EEENS1_36VarlenDynamicPersistentTileSchedulerILi192ELi160ELi384ELi128ELb0ELb0ELb1ELb0ELb1ELb1EEEEEEEEEvNT_6ParamsE:
	.zero		3200


//--------------------- .nv.constant0._ZN7cutlass13device_kernelIN5flash11enable_sm90INS1_16FlashAttnFwdSm90INS1_25CollectiveMainloopFwdSm90ILi2EN4cute5tupleIJNS5_1CILi1EEES8_S8_EEENS6_IJNS7_ILi192EEENS7_ILi160EEENS7_ILi64EEEEEELi64ENS_12float_e4m3_tEfNS_4arch4Sm90ELb0ELb1ELb0ELb0ELb0ELb0ELb0ELb1ELb1ELb0ELb0ELb0EEENS1_21CollectiveEpilogueFwdINS6_IJSA_SC_SB_EEES9_NS_10bfloat16_tESG_Li384ELb0ELb0ELb0ELb1EEENS1_30DynamicPersistentTileSchedulerILi384ELi128ELb0ELb0ELb1EEEEEEEEEvNT_6ParamsE --------------------------
	.section	.nv.constant0._ZN7cutlass13device_kernelIN5flash11enable_sm90INS1_16FlashAttnFwdSm90INS1_25CollectiveMainloopFwdSm90ILi2EN4cute5tupleIJNS5_1CILi1EEES8_S8_EEENS6_IJNS7_ILi192EEENS7_ILi160EEENS7_ILi64EEEEEELi64ENS_12float_e4m3_tEfNS_4arch4Sm90ELb0ELb1ELb0ELb0ELb0ELb0ELb0ELb1ELb1ELb0ELb0ELb0EEENS1_21CollectiveEpilogueFwdINS6_IJSA_SC_SB_EEES9_NS_10bfloat16_tESG_Li384ELb0ELb0ELb0ELb1EEENS1_30DynamicPersistentTileSchedulerILi384ELi128ELb0ELb0ELb1EEEEEEEEEvNT_6ParamsE,"a",@progbits
	.sectionflags	@""
	.align	4
.nv.constant0._ZN7cutlass13device_kernelIN5flash11enable_sm90INS1_16FlashAttnFwdSm90INS1_25CollectiveMainloopFwdSm90ILi2EN4cute5tupleIJNS5_1CILi1EEES8_S8_EEENS6_IJNS7_ILi192EEENS7_ILi160EEENS7_ILi64EEEEEELi64ENS_12float_e4m3_tEfNS_4arch4Sm90ELb0ELb1ELb0ELb0ELb0ELb0ELb0ELb1ELb1ELb0ELb0ELb0EEENS1_21CollectiveEpilogueFwdINS6_IJSA_SC_SB_EEES9_NS_10bfloat16_tESG_Li384ELb0ELb0ELb0ELb1EEENS1_30DynamicPersistentTileSchedulerILi384ELi128ELb0ELb0ELb1EEEEEEEEEvNT_6ParamsE:
	.zero		3584


//--------------------- .nv.constant0._ZN7cutlass13device_kernelIN5flash11enable_sm90INS1_16FlashAttnFwdSm90INS1_25CollectiveMainloopFwdSm90ILi2EN4cute5tupleIJNS5_1CILi1EEES8_S8_EEENS6_IJNS7_ILi192EEENS7_ILi160EEENS7_ILi64EEEEEELi64ENS_12float_e4m3_tEfNS_4arch4Sm90ELb0ELb1ELb0ELb1ELb0ELb0ELb0ELb1ELb1ELb0ELb0ELb0EEENS1_21CollectiveEpilogueFwdINS6_IJSA_SC_SB_EEES9_NS_10bfloat16_tESG_Li384ELb1ELb0ELb0ELb1EEENS1_36VarlenDynamicPersistentTileSchedulerILi192ELi160ELi384ELi128ELb0ELb0ELb1ELb1ELb0ELb1EEEEEEEEEvNT_6ParamsE --------------------------
	.section	.nv.constant0._ZN7cutlass13device_kernelIN5flash11enable_sm90INS1_16FlashAttnFwdSm90INS1_25CollectiveMainloopFwdSm90ILi2EN4cute5tupleIJNS5_1CILi1EEES8_S8_EEENS6_IJNS7_ILi192EEENS7_ILi160EEENS7_ILi64EEEEEELi64ENS_12float_e4m3_tEfNS_4arch4Sm90ELb0ELb1ELb0ELb1ELb0ELb0ELb0ELb1ELb1ELb0ELb0ELb0EEENS1_21CollectiveEpilogueFwdINS6_IJSA_SC_SB_EEES9_NS_10bfloat16_tESG_Li384ELb1ELb0ELb0ELb1EEENS1_36VarlenDynamicPersistentTileSchedulerILi192ELi160ELi384ELi128ELb0ELb0ELb1ELb1ELb0ELb1EEEEEEEEEvNT_6ParamsE,"a",@progbits
	.sectionflags	@""
	.align	4
.nv.constant0._ZN7cutlass13device_kernelIN5flash11enable_sm90INS1_16FlashAttnFwdSm90INS1_25CollectiveMainloopFwdSm90ILi2EN4cute5tupleIJNS5_1CILi1EEES8_S8_EEENS6_IJNS7_ILi192EEENS7_ILi160EEENS7_ILi64EEEEEELi64ENS_12float_e4m3_tEfNS_4arch4Sm90ELb0ELb1ELb0ELb1ELb0ELb0ELb0ELb1ELb1ELb0ELb0ELb0EEENS1_21CollectiveEpilogueFwdINS6_IJSA_SC_SB_EEES9_NS_10bfloat16_tESG_Li384ELb1ELb0ELb0ELb1EEENS1_36VarlenDynamicPersistentTileSchedulerILi192ELi160ELi384ELi128ELb0ELb0ELb1ELb1ELb0ELb1EEEEEEEEEvNT_6ParamsE:
	.zero		3200


//--------------------- .nv.constant0._ZN7cutlass13device_kernelIN5flash11enable_sm90INS1_16FlashAttnFwdSm90INS1_25CollectiveMainloopFwdSm90ILi2EN4cute5tupleIJNS5_1CILi1EEES8_S8_EEENS6_IJNS7_ILi192EEENS7_ILi160EEENS7_ILi64EEEEEELi64ENS_12float_e4m3_tEfNS_4arch4Sm90ELb0ELb1ELb0ELb1ELb0ELb1ELb0ELb1ELb1ELb0ELb0ELb0EEENS1_21CollectiveEpilogueFwdINS6_IJSA_SC_SB_EEES9_NS_10bfloat16_tESG_Li384ELb1ELb0ELb0ELb1EEENS1_36VarlenDynamicPersistentTileSchedulerILi192ELi160ELi384ELi128ELb0ELb0ELb1ELb1ELb0ELb1EEEEEEEEEvNT_6ParamsE --------------------------
	.section	.nv.constant0._ZN7cutlass13device_kernelIN5flash11enable_sm90INS1_16FlashAttnFwdSm90INS1_25CollectiveMainloopFwdSm90ILi2EN4cute5tupleIJNS5_1CILi1EEES8_S8_EEENS6_IJNS7_ILi192EEENS7_ILi160EEENS7_ILi64EEEEEELi64ENS_12float_e4m3_tEfNS_4arch4Sm90ELb0ELb1ELb0ELb1ELb0ELb1ELb0ELb1ELb1ELb0ELb0ELb0EEENS1_21CollectiveEpilogueFwdINS6_IJSA_SC_SB_EEES9_NS_10bfloat16_tESG_Li384ELb1ELb0ELb0ELb1EEENS1_36VarlenDynamicPersistentTileSchedulerILi192ELi160ELi384ELi128ELb0ELb0ELb1ELb1ELb0ELb1EEEEEEEEEvNT_6ParamsE,"a",@progbits
	.sectionflags	@""
	.align	4
.nv.constant0._ZN7cutlass13device_kernelIN5flash11enable_sm90INS1_16FlashAttnFwdSm90INS1_25CollectiveMainloopFwdSm90ILi2EN4cute5tupleIJNS5_1CILi1EEES8_S8_EEENS6_IJNS7_ILi192EEENS7_ILi160EEENS7_ILi64EEEEEELi64ENS_12float_e4m3_tEfNS_4arch4Sm90ELb0ELb1ELb0ELb1ELb0ELb1ELb0ELb1ELb1ELb0ELb0ELb0EEENS1_21CollectiveEpilogueFwdINS6_IJSA_SC_SB_EEES9_NS_10bfloat16_tESG_Li384ELb1ELb0ELb0ELb1EEENS1_36VarlenDynamicPersistentTileSchedulerILi192ELi160ELi384ELi128ELb0ELb0ELb1ELb1ELb0ELb1EEEEEEEEEvNT_6ParamsE:
	.zero		3200


//--------------------- .nv.constant0._ZN7cutlass13device_kernelIN5flash11enable_sm90INS1_16FlashAttnFwdSm90INS1_25CollectiveMainloopFwdSm90ILi2EN4cute5tupleIJNS5_1CILi1EEES8_S8_EEENS6_IJNS7_ILi192EEENS7_ILi160EEENS7_ILi64EEEEEELi64ENS_12float_e4m3_tEfNS_4arch4Sm90ELb1ELb0ELb0ELb0ELb0ELb0ELb0ELb1ELb1ELb0ELb0ELb0EEENS1_21CollectiveEpilogueFwdINS6_IJSA_SC_SB_EEES9_NS_10bfloat16_tESG_Li384ELb0ELb0ELb0ELb1EEENS1_30DynamicPersistentTileSchedulerILi384ELi128ELb0ELb0ELb1EEEEEEEEEvNT_6ParamsE --------------------------
	.section	.nv.constant0._ZN7cutlass13device_kernelIN5flash11enable_sm90INS1_16FlashAttnFwdSm90INS1_25CollectiveMainloopFwdSm90ILi2EN4cute5tupleIJNS5_1CILi1EEES8_S8_EEENS6_IJNS7_ILi192EEENS7_ILi160EEENS7_ILi64EEEEEELi64ENS_12float_e4m3_tEfNS_4arch4Sm90ELb1ELb0ELb0ELb0ELb0ELb0ELb0ELb1ELb1ELb0ELb0ELb0EEENS1_21CollectiveEpilogueFwdINS6_IJSA_SC_SB_EEES9_NS_10bfloat16_tESG_Li384ELb0ELb0ELb0ELb1EEENS1_30DynamicPersistentTileSchedulerILi384ELi128ELb0ELb0ELb1EEEEEEEEEvNT_6ParamsE,"a",@progbits
	.sectionflags	@""
	.align	4
.nv.constant0._ZN7cutlass13device_kernelIN5flash11enable_sm90INS1_16FlashAttnFwdSm90INS1_25CollectiveMainloopFwdSm90ILi2EN4cute5tupleIJNS5_1CILi1EEES8_S8_EEENS6_IJNS7_ILi192EEENS7_ILi160EEENS7_ILi64EEEEEELi64ENS_12float_e4m3_tEfNS_4arch4Sm90ELb1ELb0ELb0ELb0ELb0ELb0ELb0ELb1ELb1ELb0ELb0ELb0EEENS1_21CollectiveEpilogueFwdINS6_IJSA_SC_SB_EEES9_NS_10bfloat16_tESG_Li384ELb0ELb0ELb0ELb1EEENS1_30DynamicPersistentTileSchedulerILi384ELi128ELb0ELb0ELb1EEEEEEEEEvNT_6ParamsE:
	.zero		3584


//--------------------- .nv.constant0._ZN7cutlass13device_kernelIN5flash11enable_sm90INS1_16FlashAttnFwdSm90INS1_25CollectiveMainloopFwdSm90ILi2EN4cute5tupleIJNS5_1CILi1EEES8_S8_EEENS6_IJNS7_ILi192EEENS7_ILi160EEENS7_ILi64EEEEEELi64ENS_12float_e4m3_tEfNS_4arch4Sm90ELb1ELb0ELb0ELb1ELb0ELb0ELb0ELb1ELb1ELb0ELb0ELb0EEENS1_21CollectiveEpilogueFwdINS6_IJSA_SC_SB_EEES9_NS_10bfloat16_tESG_Li384ELb1ELb0ELb0ELb1EEENS1_36VarlenDynamicPersistentTileSchedulerILi192ELi160ELi384ELi128ELb0ELb0ELb1ELb1ELb1ELb1EEEEEEEEEvNT_6ParamsE --------------------------
	.section	.nv.constant0._ZN7cutlass13device_kernelIN5flash11enable_sm90INS1_16FlashAttnFwdSm90INS1_25CollectiveMainloopFwdSm90ILi2EN4cute5tupleIJNS5_1CILi1EEES8_S8_EEENS6_IJNS7_ILi192EEENS7_ILi160EEENS7_ILi64EEEEEELi64ENS_12float_e4m3_tEfNS_4arch4Sm90ELb1ELb0ELb0ELb1ELb0ELb0ELb0ELb1ELb1ELb0ELb0ELb0EEENS1_21CollectiveEpilogueFwdINS6_IJSA_SC_SB_EEES9_NS_10bfloat16_tESG_Li384ELb1ELb0ELb0ELb1EEENS1_36VarlenDynamicPersistentTileSchedulerILi192ELi160ELi384ELi128ELb0ELb0ELb1ELb1ELb1ELb1EEEEEEEEEvNT_6ParamsE,"a",@progbits
	.sectionflags	@""
	.align	4
.nv.constant0._ZN7cutlass13device_kernelIN5flash11enable_sm90INS1_16FlashAttnFwdSm90INS1_25CollectiveMainloopFwdSm90ILi2EN4cute5tupleIJNS5_1CILi1EEES8_S8_EEENS6_IJNS7_ILi192EEENS7_ILi160EEENS7_ILi64EEEEEELi64ENS_12float_e4m3_tEfNS_4arch4Sm90ELb1ELb0ELb0ELb1ELb0ELb0ELb0ELb1ELb1ELb0ELb0ELb0EEENS1_21CollectiveEpilogueFwdINS6_IJSA_SC_SB_EEES9_NS_10bfloat16_tESG_Li384ELb1ELb0ELb0ELb1EEENS1_36VarlenDynamicPersistentTileSchedulerILi192ELi160ELi384ELi128ELb0ELb0ELb1ELb1ELb1ELb1EEEEEEEEEvNT_6ParamsE:
	.zero		3200


//--------------------- .nv.constant0._ZN7cutlass13device_kernelIN5flash11enable_sm90INS1_16FlashAttnFwdSm90INS1_25CollectiveMainloopFwdSm90ILi2EN4cute5tupleIJNS5_1CILi1EEES8_S8_EEENS6_IJNS7_ILi192EEENS7_ILi160EEENS7_ILi64EEEEEELi64ENS_12float_e4m3_tEfNS_4arch4Sm90ELb1ELb0ELb0ELb1ELb0ELb1ELb0ELb1ELb1ELb0ELb0ELb0EEENS1_21CollectiveEpilogueFwdINS6_IJSA_SC_SB_EEES9_NS_10bfloat16_tESG_Li384ELb1ELb0ELb0ELb1EEENS1_36VarlenDynamicPersistentTileSchedulerILi192ELi160ELi384ELi128ELb0ELb0ELb1ELb1ELb1ELb1EEEEEEEEEvNT_6ParamsE --------------------------
	.section	.nv.constant0._ZN7cutlass13device_kernelIN5flash11enable_sm90INS1_16FlashAttnFwdSm90INS1_25CollectiveMainloopFwdSm90ILi2EN4cute5tupleIJNS5_1CILi1EEES8_S8_EEENS6_IJNS7_ILi192EEENS7_ILi160EEENS7_ILi64EEEEEELi64ENS_12float_e4m3_tEfNS_4arch4Sm90ELb1ELb0ELb0ELb1ELb0ELb1ELb0ELb1ELb1ELb0ELb0ELb0EEENS1_21CollectiveEpilogueFwdINS6_IJSA_SC_SB_EEES9_NS_10bfloat16_tESG_Li384ELb1ELb0ELb0ELb1EEENS1_36VarlenDynamicPersistentTileSchedulerILi192ELi160ELi384ELi128ELb0ELb0ELb1ELb1ELb1ELb1EEEEEEEEEvNT_6ParamsE,"a",@progbits
	.sectionflags	@""
	.align	4
.nv.constant0._ZN7cutlass13device_kernelIN5flash11enable_sm90INS1_16FlashAttnFwdSm90INS1_25CollectiveMainloopFwdSm90ILi2EN4cute5tupleIJNS5_1CILi1EEES8_S8_EEENS6_IJNS7_ILi192EEENS7_ILi160EEENS7_ILi64EEEEEELi64ENS_12float_e4m3_tEfNS_4arch4Sm90ELb1ELb0ELb0ELb1ELb0ELb1ELb0ELb1ELb1ELb0ELb0ELb0EEENS1_21CollectiveEpilogueFwdINS6_IJSA_SC_SB_EEES9_NS_10bfloat16_tESG_Li384ELb1ELb0ELb0ELb1EEENS1_36VarlenDynamicPersistentTileSchedulerILi192ELi160ELi384ELi128ELb0ELb0ELb1ELb1ELb1ELb1EEEEEEEEEvNT_6ParamsE:
	.zero		3200


//--------------------- SYMBOLS --------------------------

	.type		.nv.reservedSmem.offset0,@object
	.size		.nv.reservedSmem.offset0,0x4
	.type		__assertfail,@function
